//
// Generated by NVIDIA NVVM Compiler
//
// Compiler Build ID: CL-36424714
// Cuda compilation tools, release 13.0, V13.0.88
// Based on NVVM 20.0.0
//

.version 9.0
.target sm_100
.address_size 64

	// .globl	_ZN3cub18CUB_300001_SM_10006detail11EmptyKernelIvEEvv
// _ZZN3cub18CUB_300001_SM_10006detail6reduce28DeviceReduceSingleTileKernelINS2_10policy_hubIijN4cuda3std3__44plusIiEEE10Policy1000EN6thrust24THRUST_300001_SM_1000_NS6detail15normal_iteratorINSD_10device_ptrIiEEEEPijS9_iiNS7_10__identityEEEvT0_T1_T2_T3_T4_T6_E12temp_storage has been demoted
// _ZZN3cub18CUB_300001_SM_10006detail6reduce18DeviceReduceKernelINS2_10policy_hubIijN4cuda3std3__44plusIiEEE10Policy1000EN6thrust24THRUST_300001_SM_1000_NS6detail15normal_iteratorINSD_10device_ptrIiEEEEjS9_iNS7_10__identityEEEvT0_PT3_T1_NS0_13GridEvenShareISN_EET2_T4_E12temp_storage has been demoted
// _ZZN3cub18CUB_300001_SM_10006detail6reduce28DeviceReduceSingleTileKernelINS2_10policy_hubIijN4cuda3std3__44plusIiEEE10Policy1000EPiSC_iS9_iiNS7_10__identityEEEvT0_T1_T2_T3_T4_T6_E12temp_storage has been demoted
// _ZZN3cub18CUB_300001_SM_10006detail6reduce28DeviceReduceSingleTileKernelINS2_10policy_hubIiyN4cuda3std3__44plusIiEEE10Policy1000EN6thrust24THRUST_300001_SM_1000_NS6detail15normal_iteratorINSD_10device_ptrIiEEEEPiyS9_iiNS7_10__identityEEEvT0_T1_T2_T3_T4_T6_E12temp_storage has been demoted
// _ZZN3cub18CUB_300001_SM_10006detail6reduce18DeviceReduceKernelINS2_10policy_hubIiyN4cuda3std3__44plusIiEEE10Policy1000EN6thrust24THRUST_300001_SM_1000_NS6detail15normal_iteratorINSD_10device_ptrIiEEEEyS9_iNS7_10__identityEEEvT0_PT3_T1_NS0_13GridEvenShareISN_EET2_T4_E12temp_storage has been demoted
// _ZZN3cub18CUB_300001_SM_10006detail6reduce28DeviceReduceSingleTileKernelINS2_10policy_hubIiyN4cuda3std3__44plusIiEEE10Policy1000EPiSC_iS9_iiNS7_10__identityEEEvT0_T1_T2_T3_T4_T6_E12temp_storage has been demoted
// _ZZN3cub18CUB_300001_SM_10006detail6reduce28DeviceReduceSingleTileKernelINS2_10policy_hubIN4cuda3std3__45tupleIJblEEEjN6thrust24THRUST_300001_SM_1000_NS8cuda_cub9__find_if7functorIS9_EEE10Policy1000ENSB_12zip_iteratorINS8_IJNSD_26transform_input_iterator_tIbNSB_6detail15normal_iteratorINSB_10device_ptrIiEEEE9is_it_oneEENSB_17counting_iteratorIlNSB_11use_defaultESS_SS_EEEEEEEPS9_jSF_S9_S9_NS7_10__identityEEEvT0_T1_T2_T3_T4_T6_E12temp_storage has been demoted
// _ZZN3cub18CUB_300001_SM_10006detail6reduce18DeviceReduceKernelINS2_10policy_hubIN4cuda3std3__45tupleIJblEEEjN6thrust24THRUST_300001_SM_1000_NS8cuda_cub9__find_if7functorIS9_EEE10Policy1000ENSB_12zip_iteratorINS8_IJNSD_26transform_input_iterator_tIbNSB_6detail15normal_iteratorINSB_10device_ptrIiEEEE9is_it_oneEENSB_17counting_iteratorIlNSB_11use_defaultESS_SS_EEEEEEEjSF_S9_NS7_10__identityEEEvT0_PT3_T1_NS0_13GridEvenShareIS10_EET2_T4_E12temp_storage has been demoted
// _ZZN3cub18CUB_300001_SM_10006detail6reduce28DeviceReduceSingleTileKernelINS2_10policy_hubIN4cuda3std3__45tupleIJblEEEjN6thrust24THRUST_300001_SM_1000_NS8cuda_cub9__find_if7functorIS9_EEE10Policy1000EPS9_SI_iSF_S9_S9_NS7_10__identityEEEvT0_T1_T2_T3_T4_T6_E12temp_storage has been demoted
// _ZZN3cub18CUB_300001_SM_10006detail6reduce28DeviceReduceSingleTileKernelINS2_10policy_hubIN4cuda3std3__45tupleIJblEEEyN6thrust24THRUST_300001_SM_1000_NS8cuda_cub9__find_if7functorIS9_EEE10Policy1000ENSB_12zip_iteratorINS8_IJNSD_26transform_input_iterator_tIbNSB_6detail15normal_iteratorINSB_10device_ptrIiEEEE9is_it_oneEENSB_17counting_iteratorIlNSB_11use_defaultESS_SS_EEEEEEEPS9_ySF_S9_S9_NS7_10__identityEEEvT0_T1_T2_T3_T4_T6_E12temp_storage has been demoted
// _ZZN3cub18CUB_300001_SM_10006detail6reduce18DeviceReduceKernelINS2_10policy_hubIN4cuda3std3__45tupleIJblEEEyN6thrust24THRUST_300001_SM_1000_NS8cuda_cub9__find_if7functorIS9_EEE10Policy1000ENSB_12zip_iteratorINS8_IJNSD_26transform_input_iterator_tIbNSB_6detail15normal_iteratorINSB_10device_ptrIiEEEE9is_it_oneEENSB_17counting_iteratorIlNSB_11use_defaultESS_SS_EEEEEEEySF_S9_NS7_10__identityEEEvT0_PT3_T1_NS0_13GridEvenShareIS10_EET2_T4_E12temp_storage has been demoted
// _ZZN3cub18CUB_300001_SM_10006detail6reduce28DeviceReduceSingleTileKernelINS2_10policy_hubIN4cuda3std3__45tupleIJblEEEyN6thrust24THRUST_300001_SM_1000_NS8cuda_cub9__find_if7functorIS9_EEE10Policy1000EPS9_SI_iSF_S9_S9_NS7_10__identityEEEvT0_T1_T2_T3_T4_T6_E12temp_storage has been demoted
// _ZZN3cub18CUB_300001_SM_10006detail10radix_sort31DeviceRadixSortSingleTileKernelINS1_5radix10policy_hubIiiyE10Policy1000ELNS0_9SortOrderE0EiiyNS1_21identity_decomposer_tEEEvPKT1_PSA_PKT2_PSE_T3_iiT4_E12temp_storage has been demoted
// _ZZN3cub18CUB_300001_SM_10006detail10radix_sort30DeviceRadixSortHistogramKernelINS1_5radix10policy_hubIiiyE10Policy1000ELNS0_9SortOrderE0EiyNS1_21identity_decomposer_tEEEvPT2_PKT1_SA_iiT3_E12temp_storage has been demoted
// _ZZN3cub18CUB_300001_SM_10006detail10radix_sort33DeviceRadixSortExclusiveSumKernelINS1_5radix10policy_hubIiiyE10Policy1000EyEEvPT0_E12temp_storage has been demoted
// _ZZN3cub18CUB_300001_SM_10006detail10radix_sort29DeviceRadixSortOnesweepKernelINS1_5radix10policy_hubIiiyE10Policy1000ELNS0_9SortOrderE0EiiyiiNS1_21identity_decomposer_tEEEvPT5_SB_PT3_PKSC_PT1_PKSG_PT2_PKSK_T4_iiT6_E1s has been demoted
// _ZZN3cub18CUB_300001_SM_10006detail6reduce28DeviceReduceSingleTileKernelINS2_10policy_hubIN4cuda3std3__45tupleIJblEEEjN6thrust24THRUST_300001_SM_1000_NS8cuda_cub9__find_if7functorIS9_EEE10Policy1000ENSB_12zip_iteratorINS8_IJNSD_26transform_input_iterator_tIbNSB_6detail15normal_iteratorINSB_10device_ptrIiEEEENSK_10functional5actorINSP_9compositeIJNSP_16operator_adaptorINS7_8equal_toIvEEEENSQ_INSP_8argumentILj0EEEEENSQ_INSP_5valueIiEEEEEEEEEEENSB_17counting_iteratorIlNSB_11use_defaultES16_S16_EEEEEEEPS9_jSF_S9_S9_NS7_10__identityEEEvT0_T1_T2_T3_T4_T6_E12temp_storage has been demoted
// _ZZN3cub18CUB_300001_SM_10006detail6reduce18DeviceReduceKernelINS2_10policy_hubIN4cuda3std3__45tupleIJblEEEjN6thrust24THRUST_300001_SM_1000_NS8cuda_cub9__find_if7functorIS9_EEE10Policy1000ENSB_12zip_iteratorINS8_IJNSD_26transform_input_iterator_tIbNSB_6detail15normal_iteratorINSB_10device_ptrIiEEEENSK_10functional5actorINSP_9compositeIJNSP_16operator_adaptorINS7_8equal_toIvEEEENSQ_INSP_8argumentILj0EEEEENSQ_INSP_5valueIiEEEEEEEEEEENSB_17counting_iteratorIlNSB_11use_defaultES16_S16_EEEEEEEjSF_S9_NS7_10__identityEEEvT0_PT3_T1_NS0_13GridEvenShareIS1E_EET2_T4_E12temp_storage has been demoted
// _ZZN3cub18CUB_300001_SM_10006detail6reduce28DeviceReduceSingleTileKernelINS2_10policy_hubIN4cuda3std3__45tupleIJblEEEyN6thrust24THRUST_300001_SM_1000_NS8cuda_cub9__find_if7functorIS9_EEE10Policy1000ENSB_12zip_iteratorINS8_IJNSD_26transform_input_iterator_tIbNSB_6detail15normal_iteratorINSB_10device_ptrIiEEEENSK_10functional5actorINSP_9compositeIJNSP_16operator_adaptorINS7_8equal_toIvEEEENSQ_INSP_8argumentILj0EEEEENSQ_INSP_5valueIiEEEEEEEEEEENSB_17counting_iteratorIlNSB_11use_defaultES16_S16_EEEEEEEPS9_ySF_S9_S9_NS7_10__identityEEEvT0_T1_T2_T3_T4_T6_E12temp_storage has been demoted
// _ZZN3cub18CUB_300001_SM_10006detail6reduce18DeviceReduceKernelINS2_10policy_hubIN4cuda3std3__45tupleIJblEEEyN6thrust24THRUST_300001_SM_1000_NS8cuda_cub9__find_if7functorIS9_EEE10Policy1000ENSB_12zip_iteratorINS8_IJNSD_26transform_input_iterator_tIbNSB_6detail15normal_iteratorINSB_10device_ptrIiEEEENSK_10functional5actorINSP_9compositeIJNSP_16operator_adaptorINS7_8equal_toIvEEEENSQ_INSP_8argumentILj0EEEEENSQ_INSP_5valueIiEEEEEEEEEEENSB_17counting_iteratorIlNSB_11use_defaultES16_S16_EEEEEEEySF_S9_NS7_10__identityEEEvT0_PT3_T1_NS0_13GridEvenShareIS1E_EET2_T4_E12temp_storage has been demoted
.global .align 1 .b8 _ZN30_INTERNAL_79f91e7b_4_k_cu_main4cuda3std3__45__cpo5beginE[1];
.global .align 1 .b8 _ZN30_INTERNAL_79f91e7b_4_k_cu_main4cuda3std3__45__cpo3endE[1];
.global .align 1 .b8 _ZN30_INTERNAL_79f91e7b_4_k_cu_main4cuda3std3__45__cpo6cbeginE[1];
.global .align 1 .b8 _ZN30_INTERNAL_79f91e7b_4_k_cu_main4cuda3std3__45__cpo4cendE[1];
.global .align 1 .b8 _ZN30_INTERNAL_79f91e7b_4_k_cu_main4cuda3std3__45__cpo6rbeginE[1];
.global .align 1 .b8 _ZN30_INTERNAL_79f91e7b_4_k_cu_main4cuda3std3__45__cpo4rendE[1];
.global .align 1 .b8 _ZN30_INTERNAL_79f91e7b_4_k_cu_main4cuda3std3__45__cpo7crbeginE[1];
.global .align 1 .b8 _ZN30_INTERNAL_79f91e7b_4_k_cu_main4cuda3std3__45__cpo5crendE[1];
.global .align 1 .b8 _ZN30_INTERNAL_79f91e7b_4_k_cu_main4cuda3std3__432_GLOBAL__N__79f91e7b_4_k_cu_main6ignoreE[1];
.global .align 1 .b8 _ZN30_INTERNAL_79f91e7b_4_k_cu_main4cuda3std3__419piecewise_constructE[1];
.global .align 1 .b8 _ZN30_INTERNAL_79f91e7b_4_k_cu_main4cuda3std3__48in_placeE[1];
.global .align 1 .b8 _ZN30_INTERNAL_79f91e7b_4_k_cu_main4cuda3std3__420unreachable_sentinelE[1];
.global .align 1 .b8 _ZN30_INTERNAL_79f91e7b_4_k_cu_main4cuda3std3__47nulloptE[1];
.global .align 1 .b8 _ZN30_INTERNAL_79f91e7b_4_k_cu_main4cuda3std3__48unexpectE[1];
.global .align 1 .b8 _ZN30_INTERNAL_79f91e7b_4_k_cu_main4cuda3std6ranges3__45__cpo4swapE[1];
.global .align 1 .b8 _ZN30_INTERNAL_79f91e7b_4_k_cu_main4cuda3std6ranges3__45__cpo9iter_moveE[1];
.global .align 1 .b8 _ZN30_INTERNAL_79f91e7b_4_k_cu_main4cuda3std6ranges3__45__cpo5beginE[1];
.global .align 1 .b8 _ZN30_INTERNAL_79f91e7b_4_k_cu_main4cuda3std6ranges3__45__cpo3endE[1];
.global .align 1 .b8 _ZN30_INTERNAL_79f91e7b_4_k_cu_main4cuda3std6ranges3__45__cpo6cbeginE[1];
.global .align 1 .b8 _ZN30_INTERNAL_79f91e7b_4_k_cu_main4cuda3std6ranges3__45__cpo4cendE[1];
.global .align 1 .b8 _ZN30_INTERNAL_79f91e7b_4_k_cu_main4cuda3std6ranges3__45__cpo7advanceE[1];
.global .align 1 .b8 _ZN30_INTERNAL_79f91e7b_4_k_cu_main4cuda3std6ranges3__45__cpo9iter_swapE[1];
.global .align 1 .b8 _ZN30_INTERNAL_79f91e7b_4_k_cu_main4cuda3std6ranges3__45__cpo4nextE[1];
.global .align 1 .b8 _ZN30_INTERNAL_79f91e7b_4_k_cu_main4cuda3std6ranges3__45__cpo4prevE[1];
.global .align 1 .b8 _ZN30_INTERNAL_79f91e7b_4_k_cu_main4cuda3std6ranges3__45__cpo4dataE[1];
.global .align 1 .b8 _ZN30_INTERNAL_79f91e7b_4_k_cu_main4cuda3std6ranges3__45__cpo5cdataE[1];
.global .align 1 .b8 _ZN30_INTERNAL_79f91e7b_4_k_cu_main4cuda3std6ranges3__45__cpo4sizeE[1];
.global .align 1 .b8 _ZN30_INTERNAL_79f91e7b_4_k_cu_main4cuda3std6ranges3__45__cpo5ssizeE[1];
.global .align 1 .b8 _ZN30_INTERNAL_79f91e7b_4_k_cu_main4cuda3std6ranges3__45__cpo8distanceE[1];
.global .align 1 .b8 _ZN30_INTERNAL_79f91e7b_4_k_cu_main6thrust24THRUST_300001_SM_1000_NS8cuda_cub3parE[1];
.global .align 1 .b8 _ZN30_INTERNAL_79f91e7b_4_k_cu_main6thrust24THRUST_300001_SM_1000_NS8cuda_cub10par_nosyncE[1];
.global .align 1 .b8 _ZN30_INTERNAL_79f91e7b_4_k_cu_main6thrust24THRUST_300001_SM_1000_NS6system6detail10sequential3seqE[1];
.global .align 1 .b8 _ZN30_INTERNAL_79f91e7b_4_k_cu_main6thrust24THRUST_300001_SM_1000_NS6system3cpp3parE[1];
.global .align 1 .b8 _ZN30_INTERNAL_79f91e7b_4_k_cu_main6thrust24THRUST_300001_SM_1000_NS12placeholders2_1E[1];
.global .align 1 .b8 _ZN30_INTERNAL_79f91e7b_4_k_cu_main6thrust24THRUST_300001_SM_1000_NS12placeholders2_2E[1];
.global .align 1 .b8 _ZN30_INTERNAL_79f91e7b_4_k_cu_main6thrust24THRUST_300001_SM_1000_NS12placeholders2_3E[1];
.global .align 1 .b8 _ZN30_INTERNAL_79f91e7b_4_k_cu_main6thrust24THRUST_300001_SM_1000_NS12placeholders2_4E[1];
.global .align 1 .b8 _ZN30_INTERNAL_79f91e7b_4_k_cu_main6thrust24THRUST_300001_SM_1000_NS12placeholders2_5E[1];
.global .align 1 .b8 _ZN30_INTERNAL_79f91e7b_4_k_cu_main6thrust24THRUST_300001_SM_1000_NS12placeholders2_6E[1];
.global .align 1 .b8 _ZN30_INTERNAL_79f91e7b_4_k_cu_main6thrust24THRUST_300001_SM_1000_NS12placeholders2_7E[1];
.global .align 1 .b8 _ZN30_INTERNAL_79f91e7b_4_k_cu_main6thrust24THRUST_300001_SM_1000_NS12placeholders2_8E[1];
.global .align 1 .b8 _ZN30_INTERNAL_79f91e7b_4_k_cu_main6thrust24THRUST_300001_SM_1000_NS12placeholders2_9E[1];
.global .align 1 .b8 _ZN30_INTERNAL_79f91e7b_4_k_cu_main6thrust24THRUST_300001_SM_1000_NS12placeholders3_10E[1];
.global .align 1 .b8 _ZN30_INTERNAL_79f91e7b_4_k_cu_main6thrust24THRUST_300001_SM_1000_NS3seqE[1];
.global .align 1 .b8 _ZN30_INTERNAL_79f91e7b_4_k_cu_main6thrust24THRUST_300001_SM_1000_NS6deviceE[1];

.visible .entry _ZN3cub18CUB_300001_SM_10006detail11EmptyKernelIvEEvv()
{


	ret;

}
	// .globl	_ZN3cub18CUB_300001_SM_10006detail8for_each13static_kernelINS2_12policy_hub_t12policy_500_tEmN6thrust24THRUST_300001_SM_1000_NS8cuda_cub6__fill7functorINS7_6detail15normal_iteratorINS7_10device_ptrIiEEEEiEEEEvT0_T1_
.visible .entry _ZN3cub18CUB_300001_SM_10006detail8for_each13static_kernelINS2_12policy_hub_t12policy_500_tEmN6thrust24THRUST_300001_SM_1000_NS8cuda_cub6__fill7functorINS7_6detail15normal_iteratorINS7_10device_ptrIiEEEEiEEEEvT0_T1_(
	.param .u64 _ZN3cub18CUB_300001_SM_10006detail8for_each13static_kernelINS2_12policy_hub_t12policy_500_tEmN6thrust24THRUST_300001_SM_1000_NS8cuda_cub6__fill7functorINS7_6detail15normal_iteratorINS7_10device_ptrIiEEEEiEEEEvT0_T1__param_0,
	.param .align 8 .b8 _ZN3cub18CUB_300001_SM_10006detail8for_each13static_kernelINS2_12policy_hub_t12policy_500_tEmN6thrust24THRUST_300001_SM_1000_NS8cuda_cub6__fill7functorINS7_6detail15normal_iteratorINS7_10device_ptrIiEEEEiEEEEvT0_T1__param_1[16]
)
.maxntid 256
{
	.reg .pred 	%p<4>;
	.reg .b16 	%rs<5>;
	.reg .b32 	%r<12>;
	.reg .b64 	%rd<16>;

	ld.param.u32 	%r3, [_ZN3cub18CUB_300001_SM_10006detail8for_each13static_kernelINS2_12policy_hub_t12policy_500_tEmN6thrust24THRUST_300001_SM_1000_NS8cuda_cub6__fill7functorINS7_6detail15normal_iteratorINS7_10device_ptrIiEEEEiEEEEvT0_T1__param_1+8];
	ld.param.u64 	%rd4, [_ZN3cub18CUB_300001_SM_10006detail8for_each13static_kernelINS2_12policy_hub_t12policy_500_tEmN6thrust24THRUST_300001_SM_1000_NS8cuda_cub6__fill7functorINS7_6detail15normal_iteratorINS7_10device_ptrIiEEEEiEEEEvT0_T1__param_1];
	ld.param.u64 	%rd5, [_ZN3cub18CUB_300001_SM_10006detail8for_each13static_kernelINS2_12policy_hub_t12policy_500_tEmN6thrust24THRUST_300001_SM_1000_NS8cuda_cub6__fill7functorINS7_6detail15normal_iteratorINS7_10device_ptrIiEEEEiEEEEvT0_T1__param_0];
	mov.u32 	%r9, %ctaid.x;
	mul.wide.u32 	%rd1, %r9, 512;
	sub.s64 	%rd2, %rd5, %rd1;
	setp.lt.u64 	%p1, %rd2, 512;
	@%p1 bra 	$L__BB1_2;
	mov.u32 	%r11, %tid.x;
	cvta.to.global.u64 	%rd11, %rd4;
	cvt.u64.u32 	%rd12, %r11;
	add.s64 	%rd13, %rd1, %rd12;
	shl.b64 	%rd14, %rd13, 2;
	add.s64 	%rd15, %rd11, %rd14;
	st.global.u32 	[%rd15], %r3;
	st.global.u32 	[%rd15+1024], %r3;
	bra.uni 	$L__BB1_6;
$L__BB1_2:
	cvta.to.global.u64 	%rd6, %rd4;
	mov.u32 	%r2, %tid.x;
	cvt.u64.u32 	%rd7, %r2;
	setp.le.u64 	%p2, %rd2, %rd7;
	add.s64 	%rd8, %rd1, %rd7;
	shl.b64 	%rd9, %rd8, 2;
	add.s64 	%rd3, %rd6, %rd9;
	@%p2 bra 	$L__BB1_4;
	st.global.u32 	[%rd3], %r3;
$L__BB1_4:
	add.s32 	%r10, %r2, 256;
	cvt.u64.u32 	%rd10, %r10;
	setp.le.u64 	%p3, %rd2, %rd10;
	@%p3 bra 	$L__BB1_6;
	st.global.u32 	[%rd3+1024], %r3;
$L__BB1_6:
	ret;

}
	// .globl	_ZN3cub18CUB_300001_SM_10006detail8for_each13static_kernelINS2_12policy_hub_t12policy_500_tEmN6thrust24THRUST_300001_SM_1000_NS8cuda_cub20__uninitialized_fill7functorINS7_10device_ptrIiEEiEEEEvT0_T1_
.visible .entry _ZN3cub18CUB_300001_SM_10006detail8for_each13static_kernelINS2_12policy_hub_t12policy_500_tEmN6thrust24THRUST_300001_SM_1000_NS8cuda_cub20__uninitialized_fill7functorINS7_10device_ptrIiEEiEEEEvT0_T1_(
	.param .u64 _ZN3cub18CUB_300001_SM_10006detail8for_each13static_kernelINS2_12policy_hub_t12policy_500_tEmN6thrust24THRUST_300001_SM_1000_NS8cuda_cub20__uninitialized_fill7functorINS7_10device_ptrIiEEiEEEEvT0_T1__param_0,
	.param .align 8 .b8 _ZN3cub18CUB_300001_SM_10006detail8for_each13static_kernelINS2_12policy_hub_t12policy_500_tEmN6thrust24THRUST_300001_SM_1000_NS8cuda_cub20__uninitialized_fill7functorINS7_10device_ptrIiEEiEEEEvT0_T1__param_1[16]
)
.maxntid 256
{
	.reg .pred 	%p<4>;
	.reg .b16 	%rs<5>;
	.reg .b32 	%r<12>;
	.reg .b64 	%rd<16>;

	ld.param.u32 	%r3, [_ZN3cub18CUB_300001_SM_10006detail8for_each13static_kernelINS2_12policy_hub_t12policy_500_tEmN6thrust24THRUST_300001_SM_1000_NS8cuda_cub20__uninitialized_fill7functorINS7_10device_ptrIiEEiEEEEvT0_T1__param_1+8];
	ld.param.u64 	%rd4, [_ZN3cub18CUB_300001_SM_10006detail8for_each13static_kernelINS2_12policy_hub_t12policy_500_tEmN6thrust24THRUST_300001_SM_1000_NS8cuda_cub20__uninitialized_fill7functorINS7_10device_ptrIiEEiEEEEvT0_T1__param_1];
	ld.param.u64 	%rd5, [_ZN3cub18CUB_300001_SM_10006detail8for_each13static_kernelINS2_12policy_hub_t12policy_500_tEmN6thrust24THRUST_300001_SM_1000_NS8cuda_cub20__uninitialized_fill7functorINS7_10device_ptrIiEEiEEEEvT0_T1__param_0];
	mov.u32 	%r9, %ctaid.x;
	mul.wide.u32 	%rd1, %r9, 512;
	sub.s64 	%rd2, %rd5, %rd1;
	setp.lt.u64 	%p1, %rd2, 512;
	@%p1 bra 	$L__BB2_2;
	mov.u32 	%r11, %tid.x;
	cvta.to.global.u64 	%rd11, %rd4;
	cvt.u64.u32 	%rd12, %r11;
	add.s64 	%rd13, %rd1, %rd12;
	shl.b64 	%rd14, %rd13, 2;
	add.s64 	%rd15, %rd11, %rd14;
	st.global.u32 	[%rd15], %r3;
	st.global.u32 	[%rd15+1024], %r3;
	bra.uni 	$L__BB2_6;
$L__BB2_2:
	cvta.to.global.u64 	%rd6, %rd4;
	mov.u32 	%r2, %tid.x;
	cvt.u64.u32 	%rd7, %r2;
	setp.le.u64 	%p2, %rd2, %rd7;
	add.s64 	%rd8, %rd1, %rd7;
	shl.b64 	%rd9, %rd8, 2;
	add.s64 	%rd3, %rd6, %rd9;
	@%p2 bra 	$L__BB2_4;
	st.global.u32 	[%rd3], %r3;
$L__BB2_4:
	add.s32 	%r10, %r2, 256;
	cvt.u64.u32 	%rd10, %r10;
	setp.le.u64 	%p3, %rd2, %rd10;
	@%p3 bra 	$L__BB2_6;
	st.global.u32 	[%rd3+1024], %r3;
$L__BB2_6:
	ret;

}
	// .globl	_ZN3cub18CUB_300001_SM_10006detail8for_each13static_kernelINS2_12policy_hub_t12policy_500_tElN6thrust24THRUST_300001_SM_1000_NS8cuda_cub6__fill7functorINS7_6detail15normal_iteratorINS7_10device_ptrIiEEEEiEEEEvT0_T1_
.visible .entry _ZN3cub18CUB_300001_SM_10006detail8for_each13static_kernelINS2_12policy_hub_t12policy_500_tElN6thrust24THRUST_300001_SM_1000_NS8cuda_cub6__fill7functorINS7_6detail15normal_iteratorINS7_10device_ptrIiEEEEiEEEEvT0_T1_(
	.param .u64 _ZN3cub18CUB_300001_SM_10006detail8for_each13static_kernelINS2_12policy_hub_t12policy_500_tElN6thrust24THRUST_300001_SM_1000_NS8cuda_cub6__fill7functorINS7_6detail15normal_iteratorINS7_10device_ptrIiEEEEiEEEEvT0_T1__param_0,
	.param .align 8 .b8 _ZN3cub18CUB_300001_SM_10006detail8for_each13static_kernelINS2_12policy_hub_t12policy_500_tElN6thrust24THRUST_300001_SM_1000_NS8cuda_cub6__fill7functorINS7_6detail15normal_iteratorINS7_10device_ptrIiEEEEiEEEEvT0_T1__param_1[16]
)
.maxntid 256
{
	.reg .pred 	%p<4>;
	.reg .b16 	%rs<5>;
	.reg .b32 	%r<12>;
	.reg .b64 	%rd<17>;

	ld.param.u32 	%r3, [_ZN3cub18CUB_300001_SM_10006detail8for_each13static_kernelINS2_12policy_hub_t12policy_500_tElN6thrust24THRUST_300001_SM_1000_NS8cuda_cub6__fill7functorINS7_6detail15normal_iteratorINS7_10device_ptrIiEEEEiEEEEvT0_T1__param_1+8];
	ld.param.u64 	%rd5, [_ZN3cub18CUB_300001_SM_10006detail8for_each13static_kernelINS2_12policy_hub_t12policy_500_tElN6thrust24THRUST_300001_SM_1000_NS8cuda_cub6__fill7functorINS7_6detail15normal_iteratorINS7_10device_ptrIiEEEEiEEEEvT0_T1__param_1];
	ld.param.u64 	%rd6, [_ZN3cub18CUB_300001_SM_10006detail8for_each13static_kernelINS2_12policy_hub_t12policy_500_tElN6thrust24THRUST_300001_SM_1000_NS8cuda_cub6__fill7functorINS7_6detail15normal_iteratorINS7_10device_ptrIiEEEEiEEEEvT0_T1__param_0];
	mov.u32 	%r9, %ctaid.x;
	mul.wide.u32 	%rd1, %r9, 512;
	sub.s64 	%rd2, %rd6, %rd1;
	setp.lt.s64 	%p1, %rd2, 512;
	@%p1 bra 	$L__BB3_2;
	mov.u32 	%r11, %tid.x;
	cvta.to.global.u64 	%rd12, %rd5;
	cvt.u64.u32 	%rd13, %r11;
	add.s64 	%rd14, %rd1, %rd13;
	shl.b64 	%rd15, %rd14, 2;
	add.s64 	%rd16, %rd12, %rd15;
	st.global.u32 	[%rd16], %r3;
	st.global.u32 	[%rd16+1024], %r3;
	bra.uni 	$L__BB3_6;
$L__BB3_2:
	cvta.to.global.u64 	%rd7, %rd5;
	mov.u32 	%r2, %tid.x;
	cvt.s64.s32 	%rd3, %rd2;
	cvt.u64.u32 	%rd8, %r2;
	setp.le.s64 	%p2, %rd3, %rd8;
	add.s64 	%rd9, %rd1, %rd8;
	shl.b64 	%rd10, %rd9, 2;
	add.s64 	%rd4, %rd7, %rd10;
	@%p2 bra 	$L__BB3_4;
	st.global.u32 	[%rd4], %r3;
$L__BB3_4:
	add.s32 	%r10, %r2, 256;
	cvt.u64.u32 	%rd11, %r10;
	setp.le.s64 	%p3, %rd3, %rd11;
	@%p3 bra 	$L__BB3_6;
	st.global.u32 	[%rd4+1024], %r3;
$L__BB3_6:
	ret;

}
	// .globl	_ZN3cub18CUB_300001_SM_10006detail8for_each13static_kernelINS2_12policy_hub_t12policy_500_tElN6thrust24THRUST_300001_SM_1000_NS8cuda_cub10__tabulate7functorINS7_6detail15normal_iteratorINS7_10device_ptrIiEEEENS7_6system6detail7generic6detail22compute_sequence_valueIivEElEEEEvT0_T1_
.visible .entry _ZN3cub18CUB_300001_SM_10006detail8for_each13static_kernelINS2_12policy_hub_t12policy_500_tElN6thrust24THRUST_300001_SM_1000_NS8cuda_cub10__tabulate7functorINS7_6detail15normal_iteratorINS7_10device_ptrIiEEEENS7_6system6detail7generic6detail22compute_sequence_valueIivEElEEEEvT0_T1_(
	.param .u64 _ZN3cub18CUB_300001_SM_10006detail8for_each13static_kernelINS2_12policy_hub_t12policy_500_tElN6thrust24THRUST_300001_SM_1000_NS8cuda_cub10__tabulate7functorINS7_6detail15normal_iteratorINS7_10device_ptrIiEEEENS7_6system6detail7generic6detail22compute_sequence_valueIivEElEEEEvT0_T1__param_0,
	.param .align 8 .b8 _ZN3cub18CUB_300001_SM_10006detail8for_each13static_kernelINS2_12policy_hub_t12policy_500_tElN6thrust24THRUST_300001_SM_1000_NS8cuda_cub10__tabulate7functorINS7_6detail15normal_iteratorINS7_10device_ptrIiEEEENS7_6system6detail7generic6detail22compute_sequence_valueIivEElEEEEvT0_T1__param_1[16]
)
.maxntid 256
{
	.reg .pred 	%p<4>;
	.reg .b32 	%r<18>;
	.reg .b64 	%rd<20>;

	ld.param.u64 	%rd7, [_ZN3cub18CUB_300001_SM_10006detail8for_each13static_kernelINS2_12policy_hub_t12policy_500_tElN6thrust24THRUST_300001_SM_1000_NS8cuda_cub10__tabulate7functorINS7_6detail15normal_iteratorINS7_10device_ptrIiEEEENS7_6system6detail7generic6detail22compute_sequence_valueIivEElEEEEvT0_T1__param_1];
	ld.param.u64 	%rd8, [_ZN3cub18CUB_300001_SM_10006detail8for_each13static_kernelINS2_12policy_hub_t12policy_500_tElN6thrust24THRUST_300001_SM_1000_NS8cuda_cub10__tabulate7functorINS7_6detail15normal_iteratorINS7_10device_ptrIiEEEENS7_6system6detail7generic6detail22compute_sequence_valueIivEElEEEEvT0_T1__param_0];
	ld.param.v2.u32 	{%r3, %r4}, [_ZN3cub18CUB_300001_SM_10006detail8for_each13static_kernelINS2_12policy_hub_t12policy_500_tElN6thrust24THRUST_300001_SM_1000_NS8cuda_cub10__tabulate7functorINS7_6detail15normal_iteratorINS7_10device_ptrIiEEEENS7_6system6detail7generic6detail22compute_sequence_valueIivEElEEEEvT0_T1__param_1+8];
	mov.u32 	%r5, %ctaid.x;
	mul.wide.u32 	%rd1, %r5, 512;
	sub.s64 	%rd2, %rd8, %rd1;
	setp.lt.s64 	%p1, %rd2, 512;
	@%p1 bra 	$L__BB4_2;
	mov.u32 	%r13, %tid.x;
	cvta.to.global.u64 	%rd15, %rd7;
	cvt.u64.u32 	%rd16, %r13;
	add.s64 	%rd17, %rd1, %rd16;
	cvt.u32.u64 	%r14, %rd17;
	mad.lo.s32 	%r15, %r4, %r14, %r3;
	shl.b64 	%rd18, %rd17, 2;
	add.s64 	%rd19, %rd15, %rd18;
	st.global.u32 	[%rd19], %r15;
	add.s32 	%r16, %r14, 256;
	mad.lo.s32 	%r17, %r4, %r16, %r3;
	st.global.u32 	[%rd19+1024], %r17;
	bra.uni 	$L__BB4_6;
$L__BB4_2:
	cvta.to.global.u64 	%rd3, %rd7;
	mov.u32 	%r6, %tid.x;
	cvt.s64.s32 	%rd4, %rd2;
	cvt.u64.u32 	%rd5, %r6;
	setp.le.s64 	%p2, %rd4, %rd5;
	@%p2 bra 	$L__BB4_4;
	add.s64 	%rd9, %rd1, %rd5;
	cvt.u32.u64 	%r7, %rd9;
	mad.lo.s32 	%r8, %r4, %r7, %r3;
	shl.b64 	%rd10, %rd9, 2;
	add.s64 	%rd11, %rd3, %rd10;
	st.global.u32 	[%rd11], %r8;
$L__BB4_4:
	cvt.u32.u64 	%r9, %rd5;
	add.s32 	%r10, %r9, 256;
	cvt.u64.u32 	%rd6, %r10;
	setp.le.s64 	%p3, %rd4, %rd6;
	@%p3 bra 	$L__BB4_6;
	add.s64 	%rd12, %rd1, %rd6;
	shl.b64 	%rd13, %rd12, 2;
	cvt.u32.u64 	%r11, %rd12;
	mad.lo.s32 	%r12, %r4, %r11, %r3;
	add.s64 	%rd14, %rd13, %rd3;
	st.global.u32 	[%rd14], %r12;
$L__BB4_6:
	ret;

}
	// .globl	_ZN3cub18CUB_300001_SM_10006detail9transform16transform_kernelINS2_10policy_hubILb1EN4cuda3std3__45tupleIJN6thrust24THRUST_300001_SM_1000_NS6detail15normal_iteratorINSA_10device_ptrIiEEEEEEEE10policy1000Ei9transposeSF_JPiEEEvT0_iT1_T2_DpNS2_10kernel_argIT3_EE
.visible .entry _ZN3cub18CUB_300001_SM_10006detail9transform16transform_kernelINS2_10policy_hubILb1EN4cuda3std3__45tupleIJN6thrust24THRUST_300001_SM_1000_NS6detail15normal_iteratorINSA_10device_ptrIiEEEEEEEE10policy1000Ei9transposeSF_JPiEEEvT0_iT1_T2_DpNS2_10kernel_argIT3_EE(
	.param .u32 _ZN3cub18CUB_300001_SM_10006detail9transform16transform_kernelINS2_10policy_hubILb1EN4cuda3std3__45tupleIJN6thrust24THRUST_300001_SM_1000_NS6detail15normal_iteratorINSA_10device_ptrIiEEEEEEEE10policy1000Ei9transposeSF_JPiEEEvT0_iT1_T2_DpNS2_10kernel_argIT3_EE_param_0,
	.param .u32 _ZN3cub18CUB_300001_SM_10006detail9transform16transform_kernelINS2_10policy_hubILb1EN4cuda3std3__45tupleIJN6thrust24THRUST_300001_SM_1000_NS6detail15normal_iteratorINSA_10device_ptrIiEEEEEEEE10policy1000Ei9transposeSF_JPiEEEvT0_iT1_T2_DpNS2_10kernel_argIT3_EE_param_1,
	.param .align 4 .b8 _ZN3cub18CUB_300001_SM_10006detail9transform16transform_kernelINS2_10policy_hubILb1EN4cuda3std3__45tupleIJN6thrust24THRUST_300001_SM_1000_NS6detail15normal_iteratorINSA_10device_ptrIiEEEEEEEE10policy1000Ei9transposeSF_JPiEEEvT0_iT1_T2_DpNS2_10kernel_argIT3_EE_param_2[4],
	.param .align 8 .b8 _ZN3cub18CUB_300001_SM_10006detail9transform16transform_kernelINS2_10policy_hubILb1EN4cuda3std3__45tupleIJN6thrust24THRUST_300001_SM_1000_NS6detail15normal_iteratorINSA_10device_ptrIiEEEEEEEE10policy1000Ei9transposeSF_JPiEEEvT0_iT1_T2_DpNS2_10kernel_argIT3_EE_param_3[8],
	.param .align 8 .b8 _ZN3cub18CUB_300001_SM_10006detail9transform16transform_kernelINS2_10policy_hubILb1EN4cuda3std3__45tupleIJN6thrust24THRUST_300001_SM_1000_NS6detail15normal_iteratorINSA_10device_ptrIiEEEEEEEE10policy1000Ei9transposeSF_JPiEEEvT0_iT1_T2_DpNS2_10kernel_argIT3_EE_param_4[16]
)
.maxntid 128
{
	.reg .pred 	%p<37>;
	.reg .b32 	%r<229>;
	.reg .b64 	%rd<64>;

	ld.param.u32 	%r44, [_ZN3cub18CUB_300001_SM_10006detail9transform16transform_kernelINS2_10policy_hubILb1EN4cuda3std3__45tupleIJN6thrust24THRUST_300001_SM_1000_NS6detail15normal_iteratorINSA_10device_ptrIiEEEEEEEE10policy1000Ei9transposeSF_JPiEEEvT0_iT1_T2_DpNS2_10kernel_argIT3_EE_param_2];
	ld.param.u32 	%r45, [_ZN3cub18CUB_300001_SM_10006detail9transform16transform_kernelINS2_10policy_hubILb1EN4cuda3std3__45tupleIJN6thrust24THRUST_300001_SM_1000_NS6detail15normal_iteratorINSA_10device_ptrIiEEEEEEEE10policy1000Ei9transposeSF_JPiEEEvT0_iT1_T2_DpNS2_10kernel_argIT3_EE_param_0];
	ld.param.u64 	%rd14, [_ZN3cub18CUB_300001_SM_10006detail9transform16transform_kernelINS2_10policy_hubILb1EN4cuda3std3__45tupleIJN6thrust24THRUST_300001_SM_1000_NS6detail15normal_iteratorINSA_10device_ptrIiEEEEEEEE10policy1000Ei9transposeSF_JPiEEEvT0_iT1_T2_DpNS2_10kernel_argIT3_EE_param_4];
	ld.param.u64 	%rd15, [_ZN3cub18CUB_300001_SM_10006detail9transform16transform_kernelINS2_10policy_hubILb1EN4cuda3std3__45tupleIJN6thrust24THRUST_300001_SM_1000_NS6detail15normal_iteratorINSA_10device_ptrIiEEEEEEEE10policy1000Ei9transposeSF_JPiEEEvT0_iT1_T2_DpNS2_10kernel_argIT3_EE_param_3];
	ld.param.u32 	%r43, [_ZN3cub18CUB_300001_SM_10006detail9transform16transform_kernelINS2_10policy_hubILb1EN4cuda3std3__45tupleIJN6thrust24THRUST_300001_SM_1000_NS6detail15normal_iteratorINSA_10device_ptrIiEEEEEEEE10policy1000Ei9transposeSF_JPiEEEvT0_iT1_T2_DpNS2_10kernel_argIT3_EE_param_1];
	cvta.to.global.u64 	%rd1, %rd15;
	cvta.to.global.u64 	%rd2, %rd14;
	shl.b32 	%r1, %r43, 7;
	mov.u32 	%r46, %ctaid.x;
	mul.lo.s32 	%r2, %r1, %r46;
	sub.s32 	%r3, %r45, %r2;
	min.s32 	%r4, %r1, %r3;
	shl.b32 	%r5, %r4, 2;
	mov.u32 	%r6, %tid.x;
	shl.b32 	%r219, %r6, 7;
	setp.ge.s32 	%p1, %r219, %r5;
	@%p1 bra 	$L__BB5_3;
	mul.wide.u32 	%rd16, %r6, 128;
	add.s64 	%rd17, %rd2, %rd16;
	mul.wide.s32 	%rd18, %r2, 4;
	add.s64 	%rd62, %rd17, %rd18;
$L__BB5_2:
	.pragma "nounroll";
	// begin inline asm
	prefetch.global.L2 [%rd62];
	// end inline asm
	add.s32 	%r219, %r219, 16384;
	add.s64 	%rd62, %rd62, 16384;
	setp.lt.s32 	%p2, %r219, %r5;
	@%p2 bra 	$L__BB5_2;
$L__BB5_3:
	mul.wide.s32 	%rd20, %r2, 4;
	add.s64 	%rd6, %rd2, %rd20;
	add.s64 	%rd7, %rd1, %rd20;
	setp.gt.s32 	%p3, %r1, %r3;
	@%p3 bra 	$L__BB5_16;
	setp.lt.s32 	%p4, %r43, 1;
	@%p4 bra 	$L__BB5_57;
	and.b32  	%r11, %r43, 7;
	setp.lt.u32 	%p5, %r43, 8;
	mov.b32 	%r226, 0;
	@%p5 bra 	$L__BB5_8;
	and.b32  	%r226, %r43, 2147483640;
	neg.s32 	%r221, %r226;
	mul.wide.u32 	%rd21, %r6, 4;
	add.s64 	%rd63, %rd20, %rd21;
	add.s32 	%r220, %r6, 128;
$L__BB5_7:
	.pragma "nounroll";
	mul.wide.s32 	%rd22, %r220, 4;
	add.s64 	%rd23, %rd20, %rd22;
	add.s64 	%rd24, %rd2, %rd63;
	ld.global.u32 	%r48, [%rd24];
	div.s32 	%r49, %r48, %r44;
	mul.lo.s32 	%r50, %r49, %r44;
	sub.s32 	%r51, %r48, %r50;
	mad.lo.s32 	%r52, %r51, %r44, %r49;
	add.s64 	%rd25, %rd1, %rd63;
	st.global.u32 	[%rd25], %r52;
	add.s64 	%rd26, %rd2, %rd23;
	ld.global.u32 	%r53, [%rd26];
	div.s32 	%r54, %r53, %r44;
	mul.lo.s32 	%r55, %r54, %r44;
	sub.s32 	%r56, %r53, %r55;
	mad.lo.s32 	%r57, %r56, %r44, %r54;
	add.s64 	%rd27, %rd1, %rd23;
	st.global.u32 	[%rd27], %r57;
	ld.global.u32 	%r58, [%rd26+512];
	div.s32 	%r59, %r58, %r44;
	mul.lo.s32 	%r60, %r59, %r44;
	sub.s32 	%r61, %r58, %r60;
	mad.lo.s32 	%r62, %r61, %r44, %r59;
	st.global.u32 	[%rd27+512], %r62;
	ld.global.u32 	%r63, [%rd26+1024];
	div.s32 	%r64, %r63, %r44;
	mul.lo.s32 	%r65, %r64, %r44;
	sub.s32 	%r66, %r63, %r65;
	mad.lo.s32 	%r67, %r66, %r44, %r64;
	st.global.u32 	[%rd27+1024], %r67;
	ld.global.u32 	%r68, [%rd26+1536];
	div.s32 	%r69, %r68, %r44;
	mul.lo.s32 	%r70, %r69, %r44;
	sub.s32 	%r71, %r68, %r70;
	mad.lo.s32 	%r72, %r71, %r44, %r69;
	st.global.u32 	[%rd27+1536], %r72;
	ld.global.u32 	%r73, [%rd26+2048];
	div.s32 	%r74, %r73, %r44;
	mul.lo.s32 	%r75, %r74, %r44;
	sub.s32 	%r76, %r73, %r75;
	mad.lo.s32 	%r77, %r76, %r44, %r74;
	st.global.u32 	[%rd27+2048], %r77;
	ld.global.u32 	%r78, [%rd26+2560];
	div.s32 	%r79, %r78, %r44;
	mul.lo.s32 	%r80, %r79, %r44;
	sub.s32 	%r81, %r78, %r80;
	mad.lo.s32 	%r82, %r81, %r44, %r79;
	st.global.u32 	[%rd27+2560], %r82;
	ld.global.u32 	%r83, [%rd26+3072];
	div.s32 	%r84, %r83, %r44;
	mul.lo.s32 	%r85, %r84, %r44;
	sub.s32 	%r86, %r83, %r85;
	mad.lo.s32 	%r87, %r86, %r44, %r84;
	st.global.u32 	[%rd27+3072], %r87;
	add.s32 	%r221, %r221, 8;
	add.s64 	%rd63, %rd63, 4096;
	add.s32 	%r220, %r220, 1024;
	setp.eq.s32 	%p6, %r221, 0;
	@%p6 bra 	$L__BB5_8;
	bra.uni 	$L__BB5_7;
$L__BB5_8:
	setp.eq.s32 	%p7, %r11, 0;
	@%p7 bra 	$L__BB5_57;
	and.b32  	%r38, %r43, 3;
	setp.lt.u32 	%p8, %r11, 4;
	@%p8 bra 	$L__BB5_11;
	shl.b32 	%r88, %r226, 7;
	add.s32 	%r89, %r88, %r6;
	mul.wide.s32 	%rd28, %r89, 4;
	add.s64 	%rd29, %rd6, %rd28;
	ld.global.u32 	%r90, [%rd29];
	div.s32 	%r91, %r90, %r44;
	mul.lo.s32 	%r92, %r91, %r44;
	sub.s32 	%r93, %r90, %r92;
	mad.lo.s32 	%r94, %r93, %r44, %r91;
	add.s64 	%rd30, %rd7, %rd28;
	st.global.u32 	[%rd30], %r94;
	ld.global.u32 	%r95, [%rd29+512];
	div.s32 	%r96, %r95, %r44;
	mul.lo.s32 	%r97, %r96, %r44;
	sub.s32 	%r98, %r95, %r97;
	mad.lo.s32 	%r99, %r98, %r44, %r96;
	st.global.u32 	[%rd30+512], %r99;
	ld.global.u32 	%r100, [%rd29+1024];
	div.s32 	%r101, %r100, %r44;
	mul.lo.s32 	%r102, %r101, %r44;
	sub.s32 	%r103, %r100, %r102;
	mad.lo.s32 	%r104, %r103, %r44, %r101;
	st.global.u32 	[%rd30+1024], %r104;
	ld.global.u32 	%r105, [%rd29+1536];
	div.s32 	%r106, %r105, %r44;
	mul.lo.s32 	%r107, %r106, %r44;
	sub.s32 	%r108, %r105, %r107;
	mad.lo.s32 	%r109, %r108, %r44, %r106;
	st.global.u32 	[%rd30+1536], %r109;
	add.s32 	%r226, %r226, 4;
$L__BB5_11:
	setp.eq.s32 	%p9, %r38, 0;
	@%p9 bra 	$L__BB5_57;
	setp.eq.s32 	%p10, %r38, 1;
	@%p10 bra 	$L__BB5_14;
	shl.b32 	%r110, %r226, 7;
	add.s32 	%r111, %r110, %r6;
	mul.wide.s32 	%rd31, %r111, 4;
	add.s64 	%rd32, %rd6, %rd31;
	ld.global.u32 	%r112, [%rd32];
	div.s32 	%r113, %r112, %r44;
	mul.lo.s32 	%r114, %r113, %r44;
	sub.s32 	%r115, %r112, %r114;
	mad.lo.s32 	%r116, %r115, %r44, %r113;
	add.s64 	%rd33, %rd7, %rd31;
	st.global.u32 	[%rd33], %r116;
	ld.global.u32 	%r117, [%rd32+512];
	div.s32 	%r118, %r117, %r44;
	mul.lo.s32 	%r119, %r118, %r44;
	sub.s32 	%r120, %r117, %r119;
	mad.lo.s32 	%r121, %r120, %r44, %r118;
	st.global.u32 	[%rd33+512], %r121;
	add.s32 	%r226, %r226, 2;
$L__BB5_14:
	and.b32  	%r122, %r43, 1;
	setp.eq.b32 	%p11, %r122, 1;
	not.pred 	%p12, %p11;
	@%p12 bra 	$L__BB5_57;
	shl.b32 	%r123, %r226, 7;
	add.s32 	%r124, %r123, %r6;
	mul.wide.s32 	%rd34, %r124, 4;
	add.s64 	%rd35, %rd6, %rd34;
	ld.global.u32 	%r125, [%rd35];
	div.s32 	%r126, %r125, %r44;
	mul.lo.s32 	%r127, %r126, %r44;
	sub.s32 	%r128, %r125, %r127;
	mad.lo.s32 	%r129, %r128, %r44, %r126;
	add.s64 	%rd36, %rd7, %rd34;
	st.global.u32 	[%rd36], %r129;
	bra.uni 	$L__BB5_57;
$L__BB5_16:
	setp.lt.s32 	%p13, %r43, 1;
	@%p13 bra 	$L__BB5_57;
	and.b32  	%r15, %r43, 7;
	setp.lt.u32 	%p14, %r43, 8;
	mov.b32 	%r223, 0;
	@%p14 bra 	$L__BB5_36;
	and.b32  	%r223, %r43, 2147483640;
	mov.b32 	%r222, 0;
$L__BB5_19:
	.pragma "nounroll";
	shl.b32 	%r132, %r222, 7;
	add.s32 	%r22, %r132, %r6;
	setp.ge.s32 	%p15, %r22, %r4;
	@%p15 bra 	$L__BB5_21;
	mul.wide.u32 	%rd37, %r22, 4;
	add.s64 	%rd38, %rd6, %rd37;
	ld.global.u32 	%r133, [%rd38];
	div.s32 	%r134, %r133, %r44;
	mul.lo.s32 	%r135, %r134, %r44;
	sub.s32 	%r136, %r133, %r135;
	mad.lo.s32 	%r137, %r136, %r44, %r134;
	add.s64 	%rd39, %rd7, %rd37;
	st.global.u32 	[%rd39], %r137;
$L__BB5_21:
	add.s32 	%r138, %r22, 128;
	setp.ge.s32 	%p16, %r138, %r4;
	mul.wide.s32 	%rd40, %r138, 4;
	add.s64 	%rd12, %rd6, %rd40;
	add.s64 	%rd13, %rd7, %rd40;
	@%p16 bra 	$L__BB5_23;
	ld.global.u32 	%r139, [%rd12];
	div.s32 	%r140, %r139, %r44;
	mul.lo.s32 	%r141, %r140, %r44;
	sub.s32 	%r142, %r139, %r141;
	mad.lo.s32 	%r143, %r142, %r44, %r140;
	st.global.u32 	[%rd13], %r143;
$L__BB5_23:
	add.s32 	%r144, %r22, 256;
	setp.ge.s32 	%p17, %r144, %r4;
	@%p17 bra 	$L__BB5_25;
	ld.global.u32 	%r145, [%rd12+512];
	div.s32 	%r146, %r145, %r44;
	mul.lo.s32 	%r147, %r146, %r44;
	sub.s32 	%r148, %r145, %r147;
	mad.lo.s32 	%r149, %r148, %r44, %r146;
	st.global.u32 	[%rd13+512], %r149;
$L__BB5_25:
	add.s32 	%r150, %r22, 384;
	setp.ge.s32 	%p18, %r150, %r4;
	@%p18 bra 	$L__BB5_27;
	ld.global.u32 	%r151, [%rd12+1024];
	div.s32 	%r152, %r151, %r44;
	mul.lo.s32 	%r153, %r152, %r44;
	sub.s32 	%r154, %r151, %r153;
	mad.lo.s32 	%r155, %r154, %r44, %r152;
	st.global.u32 	[%rd13+1024], %r155;
$L__BB5_27:
	add.s32 	%r156, %r22, 512;
	setp.ge.s32 	%p19, %r156, %r4;
	@%p19 bra 	$L__BB5_29;
	ld.global.u32 	%r157, [%rd12+1536];
	div.s32 	%r158, %r157, %r44;
	mul.lo.s32 	%r159, %r158, %r44;
	sub.s32 	%r160, %r157, %r159;
	mad.lo.s32 	%r161, %r160, %r44, %r158;
	st.global.u32 	[%rd13+1536], %r161;
$L__BB5_29:
	add.s32 	%r162, %r22, 640;
	setp.ge.s32 	%p20, %r162, %r4;
	@%p20 bra 	$L__BB5_31;
	ld.global.u32 	%r163, [%rd12+2048];
	div.s32 	%r164, %r163, %r44;
	mul.lo.s32 	%r165, %r164, %r44;
	sub.s32 	%r166, %r163, %r165;
	mad.lo.s32 	%r167, %r166, %r44, %r164;
	st.global.u32 	[%rd13+2048], %r167;
$L__BB5_31:
	add.s32 	%r168, %r22, 768;
	setp.ge.s32 	%p21, %r168, %r4;
	@%p21 bra 	$L__BB5_33;
	ld.global.u32 	%r169, [%rd12+2560];
	div.s32 	%r170, %r169, %r44;
	mul.lo.s32 	%r171, %r170, %r44;
	sub.s32 	%r172, %r169, %r171;
	mad.lo.s32 	%r173, %r172, %r44, %r170;
	st.global.u32 	[%rd13+2560], %r173;
$L__BB5_33:
	add.s32 	%r174, %r22, 896;
	setp.ge.s32 	%p22, %r174, %r4;
	@%p22 bra 	$L__BB5_35;
	ld.global.u32 	%r175, [%rd12+3072];
	div.s32 	%r176, %r175, %r44;
	mul.lo.s32 	%r177, %r176, %r44;
	sub.s32 	%r178, %r175, %r177;
	mad.lo.s32 	%r179, %r178, %r44, %r176;
	st.global.u32 	[%rd13+3072], %r179;
$L__BB5_35:
	add.s32 	%r222, %r222, 8;
	setp.ne.s32 	%p23, %r222, %r223;
	@%p23 bra 	$L__BB5_19;
$L__BB5_36:
	setp.eq.s32 	%p24, %r15, 0;
	@%p24 bra 	$L__BB5_57;
	and.b32  	%r25, %r43, 3;
	setp.lt.u32 	%p25, %r15, 4;
	@%p25 bra 	$L__BB5_47;
	shl.b32 	%r180, %r223, 7;
	add.s32 	%r26, %r180, %r6;
	setp.ge.s32 	%p26, %r26, %r4;
	@%p26 bra 	$L__BB5_40;
	mul.wide.s32 	%rd41, %r26, 4;
	add.s64 	%rd42, %rd6, %rd41;
	ld.global.u32 	%r181, [%rd42];
	div.s32 	%r182, %r181, %r44;
	mul.lo.s32 	%r183, %r182, %r44;
	sub.s32 	%r184, %r181, %r183;
	mad.lo.s32 	%r185, %r184, %r44, %r182;
	add.s64 	%rd43, %rd7, %rd41;
	st.global.u32 	[%rd43], %r185;
$L__BB5_40:
	add.s32 	%r27, %r26, 128;
	setp.ge.s32 	%p27, %r27, %r4;
	@%p27 bra 	$L__BB5_42;
	mul.wide.s32 	%rd44, %r27, 4;
	add.s64 	%rd45, %rd6, %rd44;
	ld.global.u32 	%r186, [%rd45];
	div.s32 	%r187, %r186, %r44;
	mul.lo.s32 	%r188, %r187, %r44;
	sub.s32 	%r189, %r186, %r188;
	mad.lo.s32 	%r190, %r189, %r44, %r187;
	add.s64 	%rd46, %rd7, %rd44;
	st.global.u32 	[%rd46], %r190;
$L__BB5_42:
	add.s32 	%r28, %r26, 256;
	setp.ge.s32 	%p28, %r28, %r4;
	@%p28 bra 	$L__BB5_44;
	mul.wide.s32 	%rd47, %r28, 4;
	add.s64 	%rd48, %rd6, %rd47;
	ld.global.u32 	%r191, [%rd48];
	div.s32 	%r192, %r191, %r44;
	mul.lo.s32 	%r193, %r192, %r44;
	sub.s32 	%r194, %r191, %r193;
	mad.lo.s32 	%r195, %r194, %r44, %r192;
	add.s64 	%rd49, %rd7, %rd47;
	st.global.u32 	[%rd49], %r195;
$L__BB5_44:
	add.s32 	%r29, %r26, 384;
	setp.ge.s32 	%p29, %r29, %r4;
	@%p29 bra 	$L__BB5_46;
	mul.wide.s32 	%rd50, %r29, 4;
	add.s64 	%rd51, %rd6, %rd50;
	ld.global.u32 	%r196, [%rd51];
	div.s32 	%r197, %r196, %r44;
	mul.lo.s32 	%r198, %r197, %r44;
	sub.s32 	%r199, %r196, %r198;
	mad.lo.s32 	%r200, %r199, %r44, %r197;
	add.s64 	%rd52, %rd7, %rd50;
	st.global.u32 	[%rd52], %r200;
$L__BB5_46:
	add.s32 	%r223, %r223, 4;
$L__BB5_47:
	setp.eq.s32 	%p30, %r25, 0;
	@%p30 bra 	$L__BB5_57;
	setp.eq.s32 	%p31, %r25, 1;
	@%p31 bra 	$L__BB5_54;
	shl.b32 	%r201, %r223, 7;
	add.s32 	%r32, %r201, %r6;
	setp.ge.s32 	%p32, %r32, %r4;
	@%p32 bra 	$L__BB5_51;
	mul.wide.s32 	%rd53, %r32, 4;
	add.s64 	%rd54, %rd6, %rd53;
	ld.global.u32 	%r202, [%rd54];
	div.s32 	%r203, %r202, %r44;
	mul.lo.s32 	%r204, %r203, %r44;
	sub.s32 	%r205, %r202, %r204;
	mad.lo.s32 	%r206, %r205, %r44, %r203;
	add.s64 	%rd55, %rd7, %rd53;
	st.global.u32 	[%rd55], %r206;
$L__BB5_51:
	add.s32 	%r33, %r32, 128;
	setp.ge.s32 	%p33, %r33, %r4;
	@%p33 bra 	$L__BB5_53;
	mul.wide.s32 	%rd56, %r33, 4;
	add.s64 	%rd57, %rd6, %rd56;
	ld.global.u32 	%r207, [%rd57];
	div.s32 	%r208, %r207, %r44;
	mul.lo.s32 	%r209, %r208, %r44;
	sub.s32 	%r210, %r207, %r209;
	mad.lo.s32 	%r211, %r210, %r44, %r208;
	add.s64 	%rd58, %rd7, %rd56;
	st.global.u32 	[%rd58], %r211;
$L__BB5_53:
	add.s32 	%r223, %r223, 2;
$L__BB5_54:
	and.b32  	%r212, %r43, 1;
	setp.eq.b32 	%p34, %r212, 1;
	not.pred 	%p35, %p34;
	@%p35 bra 	$L__BB5_57;
	shl.b32 	%r213, %r223, 7;
	add.s32 	%r36, %r213, %r6;
	setp.ge.s32 	%p36, %r36, %r4;
	@%p36 bra 	$L__BB5_57;
	mul.wide.s32 	%rd59, %r36, 4;
	add.s64 	%rd60, %rd6, %rd59;
	ld.global.u32 	%r214, [%rd60];
	div.s32 	%r215, %r214, %r44;
	mul.lo.s32 	%r216, %r215, %r44;
	sub.s32 	%r217, %r214, %r216;
	mad.lo.s32 	%r218, %r217, %r44, %r215;
	add.s64 	%rd61, %rd7, %rd59;
	st.global.u32 	[%rd61], %r218;
$L__BB5_57:
	ret;

}
	// .globl	_ZN3cub18CUB_300001_SM_10006detail9transform16transform_kernelINS2_10policy_hubILb1EN4cuda3std3__45tupleIJN6thrust24THRUST_300001_SM_1000_NS6detail15normal_iteratorINSA_10device_ptrIiEEEEEEEE10policy1000El9transposeSF_JPiEEEvT0_iT1_T2_DpNS2_10kernel_argIT3_EE
.visible .entry _ZN3cub18CUB_300001_SM_10006detail9transform16transform_kernelINS2_10policy_hubILb1EN4cuda3std3__45tupleIJN6thrust24THRUST_300001_SM_1000_NS6detail15normal_iteratorINSA_10device_ptrIiEEEEEEEE10policy1000El9transposeSF_JPiEEEvT0_iT1_T2_DpNS2_10kernel_argIT3_EE(
	.param .u64 _ZN3cub18CUB_300001_SM_10006detail9transform16transform_kernelINS2_10policy_hubILb1EN4cuda3std3__45tupleIJN6thrust24THRUST_300001_SM_1000_NS6detail15normal_iteratorINSA_10device_ptrIiEEEEEEEE10policy1000El9transposeSF_JPiEEEvT0_iT1_T2_DpNS2_10kernel_argIT3_EE_param_0,
	.param .u32 _ZN3cub18CUB_300001_SM_10006detail9transform16transform_kernelINS2_10policy_hubILb1EN4cuda3std3__45tupleIJN6thrust24THRUST_300001_SM_1000_NS6detail15normal_iteratorINSA_10device_ptrIiEEEEEEEE10policy1000El9transposeSF_JPiEEEvT0_iT1_T2_DpNS2_10kernel_argIT3_EE_param_1,
	.param .align 4 .b8 _ZN3cub18CUB_300001_SM_10006detail9transform16transform_kernelINS2_10policy_hubILb1EN4cuda3std3__45tupleIJN6thrust24THRUST_300001_SM_1000_NS6detail15normal_iteratorINSA_10device_ptrIiEEEEEEEE10policy1000El9transposeSF_JPiEEEvT0_iT1_T2_DpNS2_10kernel_argIT3_EE_param_2[4],
	.param .align 8 .b8 _ZN3cub18CUB_300001_SM_10006detail9transform16transform_kernelINS2_10policy_hubILb1EN4cuda3std3__45tupleIJN6thrust24THRUST_300001_SM_1000_NS6detail15normal_iteratorINSA_10device_ptrIiEEEEEEEE10policy1000El9transposeSF_JPiEEEvT0_iT1_T2_DpNS2_10kernel_argIT3_EE_param_3[8],
	.param .align 8 .b8 _ZN3cub18CUB_300001_SM_10006detail9transform16transform_kernelINS2_10policy_hubILb1EN4cuda3std3__45tupleIJN6thrust24THRUST_300001_SM_1000_NS6detail15normal_iteratorINSA_10device_ptrIiEEEEEEEE10policy1000El9transposeSF_JPiEEEvT0_iT1_T2_DpNS2_10kernel_argIT3_EE_param_4[16]
)
.maxntid 128
{
	.reg .pred 	%p<37>;
	.reg .b32 	%r<226>;
	.reg .b64 	%rd<70>;

	ld.param.u32 	%r42, [_ZN3cub18CUB_300001_SM_10006detail9transform16transform_kernelINS2_10policy_hubILb1EN4cuda3std3__45tupleIJN6thrust24THRUST_300001_SM_1000_NS6detail15normal_iteratorINSA_10device_ptrIiEEEEEEEE10policy1000El9transposeSF_JPiEEEvT0_iT1_T2_DpNS2_10kernel_argIT3_EE_param_2];
	ld.param.u64 	%rd15, [_ZN3cub18CUB_300001_SM_10006detail9transform16transform_kernelINS2_10policy_hubILb1EN4cuda3std3__45tupleIJN6thrust24THRUST_300001_SM_1000_NS6detail15normal_iteratorINSA_10device_ptrIiEEEEEEEE10policy1000El9transposeSF_JPiEEEvT0_iT1_T2_DpNS2_10kernel_argIT3_EE_param_0];
	ld.param.u64 	%rd16, [_ZN3cub18CUB_300001_SM_10006detail9transform16transform_kernelINS2_10policy_hubILb1EN4cuda3std3__45tupleIJN6thrust24THRUST_300001_SM_1000_NS6detail15normal_iteratorINSA_10device_ptrIiEEEEEEEE10policy1000El9transposeSF_JPiEEEvT0_iT1_T2_DpNS2_10kernel_argIT3_EE_param_4];
	ld.param.u64 	%rd17, [_ZN3cub18CUB_300001_SM_10006detail9transform16transform_kernelINS2_10policy_hubILb1EN4cuda3std3__45tupleIJN6thrust24THRUST_300001_SM_1000_NS6detail15normal_iteratorINSA_10device_ptrIiEEEEEEEE10policy1000El9transposeSF_JPiEEEvT0_iT1_T2_DpNS2_10kernel_argIT3_EE_param_3];
	ld.param.u32 	%r41, [_ZN3cub18CUB_300001_SM_10006detail9transform16transform_kernelINS2_10policy_hubILb1EN4cuda3std3__45tupleIJN6thrust24THRUST_300001_SM_1000_NS6detail15normal_iteratorINSA_10device_ptrIiEEEEEEEE10policy1000El9transposeSF_JPiEEEvT0_iT1_T2_DpNS2_10kernel_argIT3_EE_param_1];
	cvta.to.global.u64 	%rd1, %rd17;
	cvta.to.global.u64 	%rd2, %rd16;
	shl.b32 	%r1, %r41, 7;
	mov.u32 	%r43, %ctaid.x;
	cvt.u64.u32 	%rd18, %r43;
	cvt.s64.s32 	%rd19, %r1;
	mul.lo.s64 	%rd3, %rd19, %rd18;
	sub.s64 	%rd20, %rd15, %rd3;
	min.s64 	%rd21, %rd20, %rd19;
	cvt.u32.u64 	%r2, %rd21;
	shl.b32 	%r3, %r2, 2;
	mov.u32 	%r4, %tid.x;
	shl.b32 	%r216, %r4, 7;
	setp.ge.s32 	%p1, %r216, %r3;
	@%p1 bra 	$L__BB6_3;
	shl.b64 	%rd22, %rd3, 2;
	add.s64 	%rd23, %rd2, %rd22;
	mul.wide.u32 	%rd24, %r4, 128;
	add.s64 	%rd68, %rd23, %rd24;
$L__BB6_2:
	.pragma "nounroll";
	// begin inline asm
	prefetch.global.L2 [%rd68];
	// end inline asm
	add.s32 	%r216, %r216, 16384;
	add.s64 	%rd68, %rd68, 16384;
	setp.lt.s32 	%p2, %r216, %r3;
	@%p2 bra 	$L__BB6_2;
$L__BB6_3:
	shl.b64 	%rd26, %rd3, 2;
	add.s64 	%rd7, %rd2, %rd26;
	add.s64 	%rd8, %rd1, %rd26;
	setp.eq.s32 	%p3, %r1, %r2;
	@%p3 bra 	$L__BB6_45;
	setp.lt.s32 	%p4, %r41, 1;
	@%p4 bra 	$L__BB6_57;
	and.b32  	%r9, %r41, 7;
	setp.lt.u32 	%p5, %r41, 8;
	mov.b32 	%r223, 0;
	@%p5 bra 	$L__BB6_24;
	and.b32  	%r223, %r41, 2147483640;
	mov.b32 	%r219, 0;
$L__BB6_7:
	.pragma "nounroll";
	shl.b32 	%r46, %r219, 7;
	add.s32 	%r20, %r46, %r4;
	setp.ge.s32 	%p6, %r20, %r2;
	@%p6 bra 	$L__BB6_9;
	mul.wide.u32 	%rd27, %r20, 4;
	add.s64 	%rd28, %rd7, %rd27;
	ld.global.u32 	%r47, [%rd28];
	div.s32 	%r48, %r47, %r42;
	mul.lo.s32 	%r49, %r48, %r42;
	sub.s32 	%r50, %r47, %r49;
	mad.lo.s32 	%r51, %r50, %r42, %r48;
	add.s64 	%rd29, %rd8, %rd27;
	st.global.u32 	[%rd29], %r51;
$L__BB6_9:
	add.s32 	%r52, %r20, 128;
	setp.ge.s32 	%p7, %r52, %r2;
	mul.wide.s32 	%rd30, %r52, 4;
	add.s64 	%rd13, %rd7, %rd30;
	add.s64 	%rd14, %rd8, %rd30;
	@%p7 bra 	$L__BB6_11;
	ld.global.u32 	%r53, [%rd13];
	div.s32 	%r54, %r53, %r42;
	mul.lo.s32 	%r55, %r54, %r42;
	sub.s32 	%r56, %r53, %r55;
	mad.lo.s32 	%r57, %r56, %r42, %r54;
	st.global.u32 	[%rd14], %r57;
$L__BB6_11:
	add.s32 	%r58, %r20, 256;
	setp.ge.s32 	%p8, %r58, %r2;
	@%p8 bra 	$L__BB6_13;
	ld.global.u32 	%r59, [%rd13+512];
	div.s32 	%r60, %r59, %r42;
	mul.lo.s32 	%r61, %r60, %r42;
	sub.s32 	%r62, %r59, %r61;
	mad.lo.s32 	%r63, %r62, %r42, %r60;
	st.global.u32 	[%rd14+512], %r63;
$L__BB6_13:
	add.s32 	%r64, %r20, 384;
	setp.ge.s32 	%p9, %r64, %r2;
	@%p9 bra 	$L__BB6_15;
	ld.global.u32 	%r65, [%rd13+1024];
	div.s32 	%r66, %r65, %r42;
	mul.lo.s32 	%r67, %r66, %r42;
	sub.s32 	%r68, %r65, %r67;
	mad.lo.s32 	%r69, %r68, %r42, %r66;
	st.global.u32 	[%rd14+1024], %r69;
$L__BB6_15:
	add.s32 	%r70, %r20, 512;
	setp.ge.s32 	%p10, %r70, %r2;
	@%p10 bra 	$L__BB6_17;
	ld.global.u32 	%r71, [%rd13+1536];
	div.s32 	%r72, %r71, %r42;
	mul.lo.s32 	%r73, %r72, %r42;
	sub.s32 	%r74, %r71, %r73;
	mad.lo.s32 	%r75, %r74, %r42, %r72;
	st.global.u32 	[%rd14+1536], %r75;
$L__BB6_17:
	add.s32 	%r76, %r20, 640;
	setp.ge.s32 	%p11, %r76, %r2;
	@%p11 bra 	$L__BB6_19;
	ld.global.u32 	%r77, [%rd13+2048];
	div.s32 	%r78, %r77, %r42;
	mul.lo.s32 	%r79, %r78, %r42;
	sub.s32 	%r80, %r77, %r79;
	mad.lo.s32 	%r81, %r80, %r42, %r78;
	st.global.u32 	[%rd14+2048], %r81;
$L__BB6_19:
	add.s32 	%r82, %r20, 768;
	setp.ge.s32 	%p12, %r82, %r2;
	@%p12 bra 	$L__BB6_21;
	ld.global.u32 	%r83, [%rd13+2560];
	div.s32 	%r84, %r83, %r42;
	mul.lo.s32 	%r85, %r84, %r42;
	sub.s32 	%r86, %r83, %r85;
	mad.lo.s32 	%r87, %r86, %r42, %r84;
	st.global.u32 	[%rd14+2560], %r87;
$L__BB6_21:
	add.s32 	%r88, %r20, 896;
	setp.ge.s32 	%p13, %r88, %r2;
	@%p13 bra 	$L__BB6_23;
	ld.global.u32 	%r89, [%rd13+3072];
	div.s32 	%r90, %r89, %r42;
	mul.lo.s32 	%r91, %r90, %r42;
	sub.s32 	%r92, %r89, %r91;
	mad.lo.s32 	%r93, %r92, %r42, %r90;
	st.global.u32 	[%rd14+3072], %r93;
$L__BB6_23:
	add.s32 	%r219, %r219, 8;
	setp.eq.s32 	%p14, %r219, %r223;
	@%p14 bra 	$L__BB6_24;
	bra.uni 	$L__BB6_7;
$L__BB6_24:
	setp.eq.s32 	%p15, %r9, 0;
	@%p15 bra 	$L__BB6_57;
	and.b32  	%r29, %r41, 3;
	setp.lt.u32 	%p16, %r9, 4;
	@%p16 bra 	$L__BB6_35;
	shl.b32 	%r94, %r223, 7;
	add.s32 	%r30, %r94, %r4;
	setp.ge.s32 	%p17, %r30, %r2;
	@%p17 bra 	$L__BB6_28;
	mul.wide.s32 	%rd31, %r30, 4;
	add.s64 	%rd32, %rd7, %rd31;
	ld.global.u32 	%r95, [%rd32];
	div.s32 	%r96, %r95, %r42;
	mul.lo.s32 	%r97, %r96, %r42;
	sub.s32 	%r98, %r95, %r97;
	mad.lo.s32 	%r99, %r98, %r42, %r96;
	add.s64 	%rd33, %rd8, %rd31;
	st.global.u32 	[%rd33], %r99;
$L__BB6_28:
	add.s32 	%r31, %r30, 128;
	setp.ge.s32 	%p18, %r31, %r2;
	@%p18 bra 	$L__BB6_30;
	mul.wide.s32 	%rd34, %r31, 4;
	add.s64 	%rd35, %rd7, %rd34;
	ld.global.u32 	%r100, [%rd35];
	div.s32 	%r101, %r100, %r42;
	mul.lo.s32 	%r102, %r101, %r42;
	sub.s32 	%r103, %r100, %r102;
	mad.lo.s32 	%r104, %r103, %r42, %r101;
	add.s64 	%rd36, %rd8, %rd34;
	st.global.u32 	[%rd36], %r104;
$L__BB6_30:
	add.s32 	%r32, %r30, 256;
	setp.ge.s32 	%p19, %r32, %r2;
	@%p19 bra 	$L__BB6_32;
	mul.wide.s32 	%rd37, %r32, 4;
	add.s64 	%rd38, %rd7, %rd37;
	ld.global.u32 	%r105, [%rd38];
	div.s32 	%r106, %r105, %r42;
	mul.lo.s32 	%r107, %r106, %r42;
	sub.s32 	%r108, %r105, %r107;
	mad.lo.s32 	%r109, %r108, %r42, %r106;
	add.s64 	%rd39, %rd8, %rd37;
	st.global.u32 	[%rd39], %r109;
$L__BB6_32:
	add.s32 	%r33, %r30, 384;
	setp.ge.s32 	%p20, %r33, %r2;
	@%p20 bra 	$L__BB6_34;
	mul.wide.s32 	%rd40, %r33, 4;
	add.s64 	%rd41, %rd7, %rd40;
	ld.global.u32 	%r110, [%rd41];
	div.s32 	%r111, %r110, %r42;
	mul.lo.s32 	%r112, %r111, %r42;
	sub.s32 	%r113, %r110, %r112;
	mad.lo.s32 	%r114, %r113, %r42, %r111;
	add.s64 	%rd42, %rd8, %rd40;
	st.global.u32 	[%rd42], %r114;
$L__BB6_34:
	add.s32 	%r223, %r223, 4;
$L__BB6_35:
	setp.eq.s32 	%p21, %r29, 0;
	@%p21 bra 	$L__BB6_57;
	setp.eq.s32 	%p22, %r29, 1;
	@%p22 bra 	$L__BB6_42;
	shl.b32 	%r115, %r223, 7;
	add.s32 	%r36, %r115, %r4;
	setp.ge.s32 	%p23, %r36, %r2;
	@%p23 bra 	$L__BB6_39;
	mul.wide.s32 	%rd43, %r36, 4;
	add.s64 	%rd44, %rd7, %rd43;
	ld.global.u32 	%r116, [%rd44];
	div.s32 	%r117, %r116, %r42;
	mul.lo.s32 	%r118, %r117, %r42;
	sub.s32 	%r119, %r116, %r118;
	mad.lo.s32 	%r120, %r119, %r42, %r117;
	add.s64 	%rd45, %rd8, %rd43;
	st.global.u32 	[%rd45], %r120;
$L__BB6_39:
	add.s32 	%r37, %r36, 128;
	setp.ge.s32 	%p24, %r37, %r2;
	@%p24 bra 	$L__BB6_41;
	mul.wide.s32 	%rd46, %r37, 4;
	add.s64 	%rd47, %rd7, %rd46;
	ld.global.u32 	%r121, [%rd47];
	div.s32 	%r122, %r121, %r42;
	mul.lo.s32 	%r123, %r122, %r42;
	sub.s32 	%r124, %r121, %r123;
	mad.lo.s32 	%r125, %r124, %r42, %r122;
	add.s64 	%rd48, %rd8, %rd46;
	st.global.u32 	[%rd48], %r125;
$L__BB6_41:
	add.s32 	%r223, %r223, 2;
$L__BB6_42:
	and.b32  	%r126, %r41, 1;
	setp.eq.b32 	%p25, %r126, 1;
	not.pred 	%p26, %p25;
	@%p26 bra 	$L__BB6_57;
	shl.b32 	%r127, %r223, 7;
	add.s32 	%r40, %r127, %r4;
	setp.ge.s32 	%p27, %r40, %r2;
	@%p27 bra 	$L__BB6_57;
	mul.wide.s32 	%rd49, %r40, 4;
	add.s64 	%rd50, %rd7, %rd49;
	ld.global.u32 	%r128, [%rd50];
	div.s32 	%r129, %r128, %r42;
	mul.lo.s32 	%r130, %r129, %r42;
	sub.s32 	%r131, %r128, %r130;
	mad.lo.s32 	%r132, %r131, %r42, %r129;
	add.s64 	%rd51, %rd8, %rd49;
	st.global.u32 	[%rd51], %r132;
	bra.uni 	$L__BB6_57;
$L__BB6_45:
	setp.lt.s32 	%p28, %r41, 1;
	@%p28 bra 	$L__BB6_57;
	and.b32  	%r11, %r41, 7;
	setp.lt.u32 	%p29, %r41, 8;
	mov.b32 	%r221, 0;
	@%p29 bra 	$L__BB6_49;
	and.b32  	%r221, %r41, 2147483640;
	neg.s32 	%r218, %r221;
	mul.wide.u32 	%rd52, %r4, 4;
	add.s64 	%rd69, %rd26, %rd52;
	add.s32 	%r217, %r4, 128;
$L__BB6_48:
	.pragma "nounroll";
	mul.wide.s32 	%rd53, %r217, 4;
	add.s64 	%rd54, %rd26, %rd53;
	add.s64 	%rd55, %rd2, %rd69;
	ld.global.u32 	%r134, [%rd55];
	div.s32 	%r135, %r134, %r42;
	mul.lo.s32 	%r136, %r135, %r42;
	sub.s32 	%r137, %r134, %r136;
	mad.lo.s32 	%r138, %r137, %r42, %r135;
	add.s64 	%rd56, %rd1, %rd69;
	st.global.u32 	[%rd56], %r138;
	add.s64 	%rd57, %rd2, %rd54;
	ld.global.u32 	%r139, [%rd57];
	div.s32 	%r140, %r139, %r42;
	mul.lo.s32 	%r141, %r140, %r42;
	sub.s32 	%r142, %r139, %r141;
	mad.lo.s32 	%r143, %r142, %r42, %r140;
	add.s64 	%rd58, %rd1, %rd54;
	st.global.u32 	[%rd58], %r143;
	ld.global.u32 	%r144, [%rd57+512];
	div.s32 	%r145, %r144, %r42;
	mul.lo.s32 	%r146, %r145, %r42;
	sub.s32 	%r147, %r144, %r146;
	mad.lo.s32 	%r148, %r147, %r42, %r145;
	st.global.u32 	[%rd58+512], %r148;
	ld.global.u32 	%r149, [%rd57+1024];
	div.s32 	%r150, %r149, %r42;
	mul.lo.s32 	%r151, %r150, %r42;
	sub.s32 	%r152, %r149, %r151;
	mad.lo.s32 	%r153, %r152, %r42, %r150;
	st.global.u32 	[%rd58+1024], %r153;
	ld.global.u32 	%r154, [%rd57+1536];
	div.s32 	%r155, %r154, %r42;
	mul.lo.s32 	%r156, %r155, %r42;
	sub.s32 	%r157, %r154, %r156;
	mad.lo.s32 	%r158, %r157, %r42, %r155;
	st.global.u32 	[%rd58+1536], %r158;
	ld.global.u32 	%r159, [%rd57+2048];
	div.s32 	%r160, %r159, %r42;
	mul.lo.s32 	%r161, %r160, %r42;
	sub.s32 	%r162, %r159, %r161;
	mad.lo.s32 	%r163, %r162, %r42, %r160;
	st.global.u32 	[%rd58+2048], %r163;
	ld.global.u32 	%r164, [%rd57+2560];
	div.s32 	%r165, %r164, %r42;
	mul.lo.s32 	%r166, %r165, %r42;
	sub.s32 	%r167, %r164, %r166;
	mad.lo.s32 	%r168, %r167, %r42, %r165;
	st.global.u32 	[%rd58+2560], %r168;
	ld.global.u32 	%r169, [%rd57+3072];
	div.s32 	%r170, %r169, %r42;
	mul.lo.s32 	%r171, %r170, %r42;
	sub.s32 	%r172, %r169, %r171;
	mad.lo.s32 	%r173, %r172, %r42, %r170;
	st.global.u32 	[%rd58+3072], %r173;
	add.s32 	%r218, %r218, 8;
	add.s64 	%rd69, %rd69, 4096;
	add.s32 	%r217, %r217, 1024;
	setp.eq.s32 	%p30, %r218, 0;
	@%p30 bra 	$L__BB6_49;
	bra.uni 	$L__BB6_48;
$L__BB6_49:
	setp.eq.s32 	%p31, %r11, 0;
	@%p31 bra 	$L__BB6_57;
	and.b32  	%r23, %r41, 3;
	setp.lt.u32 	%p32, %r11, 4;
	@%p32 bra 	$L__BB6_52;
	shl.b32 	%r174, %r221, 7;
	add.s32 	%r175, %r174, %r4;
	mul.wide.s32 	%rd59, %r175, 4;
	add.s64 	%rd60, %rd7, %rd59;
	ld.global.u32 	%r176, [%rd60];
	div.s32 	%r177, %r176, %r42;
	mul.lo.s32 	%r178, %r177, %r42;
	sub.s32 	%r179, %r176, %r178;
	mad.lo.s32 	%r180, %r179, %r42, %r177;
	add.s64 	%rd61, %rd8, %rd59;
	st.global.u32 	[%rd61], %r180;
	ld.global.u32 	%r181, [%rd60+512];
	div.s32 	%r182, %r181, %r42;
	mul.lo.s32 	%r183, %r182, %r42;
	sub.s32 	%r184, %r181, %r183;
	mad.lo.s32 	%r185, %r184, %r42, %r182;
	st.global.u32 	[%rd61+512], %r185;
	ld.global.u32 	%r186, [%rd60+1024];
	div.s32 	%r187, %r186, %r42;
	mul.lo.s32 	%r188, %r187, %r42;
	sub.s32 	%r189, %r186, %r188;
	mad.lo.s32 	%r190, %r189, %r42, %r187;
	st.global.u32 	[%rd61+1024], %r190;
	ld.global.u32 	%r191, [%rd60+1536];
	div.s32 	%r192, %r191, %r42;
	mul.lo.s32 	%r193, %r192, %r42;
	sub.s32 	%r194, %r191, %r193;
	mad.lo.s32 	%r195, %r194, %r42, %r192;
	st.global.u32 	[%rd61+1536], %r195;
	add.s32 	%r221, %r221, 4;
$L__BB6_52:
	setp.eq.s32 	%p33, %r23, 0;
	@%p33 bra 	$L__BB6_57;
	setp.eq.s32 	%p34, %r23, 1;
	@%p34 bra 	$L__BB6_55;
	shl.b32 	%r196, %r221, 7;
	add.s32 	%r197, %r196, %r4;
	mul.wide.s32 	%rd62, %r197, 4;
	add.s64 	%rd63, %rd7, %rd62;
	ld.global.u32 	%r198, [%rd63];
	div.s32 	%r199, %r198, %r42;
	mul.lo.s32 	%r200, %r199, %r42;
	sub.s32 	%r201, %r198, %r200;
	mad.lo.s32 	%r202, %r201, %r42, %r199;
	add.s64 	%rd64, %rd8, %rd62;
	st.global.u32 	[%rd64], %r202;
	ld.global.u32 	%r203, [%rd63+512];
	div.s32 	%r204, %r203, %r42;
	mul.lo.s32 	%r205, %r204, %r42;
	sub.s32 	%r206, %r203, %r205;
	mad.lo.s32 	%r207, %r206, %r42, %r204;
	st.global.u32 	[%rd64+512], %r207;
	add.s32 	%r221, %r221, 2;
$L__BB6_55:
	and.b32  	%r208, %r41, 1;
	setp.eq.b32 	%p35, %r208, 1;
	not.pred 	%p36, %p35;
	@%p36 bra 	$L__BB6_57;
	shl.b32 	%r209, %r221, 7;
	add.s32 	%r210, %r209, %r4;
	mul.wide.s32 	%rd65, %r210, 4;
	add.s64 	%rd66, %rd7, %rd65;
	ld.global.u32 	%r211, [%rd66];
	div.s32 	%r212, %r211, %r42;
	mul.lo.s32 	%r213, %r212, %r42;
	sub.s32 	%r214, %r211, %r213;
	mad.lo.s32 	%r215, %r214, %r42, %r212;
	add.s64 	%rd67, %rd8, %rd65;
	st.global.u32 	[%rd67], %r215;
$L__BB6_57:
	ret;

}
	// .globl	_ZN3cub18CUB_300001_SM_10006detail9transform16transform_kernelINS2_10policy_hubILb1EN4cuda3std3__45tupleIJN6thrust24THRUST_300001_SM_1000_NS6detail15normal_iteratorINSA_10device_ptrIiEEEESF_EEEE10policy1000Ei9diagCheckSF_JPiSK_EEEvT0_iT1_T2_DpNS2_10kernel_argIT3_EE
.visible .entry _ZN3cub18CUB_300001_SM_10006detail9transform16transform_kernelINS2_10policy_hubILb1EN4cuda3std3__45tupleIJN6thrust24THRUST_300001_SM_1000_NS6detail15normal_iteratorINSA_10device_ptrIiEEEESF_EEEE10policy1000Ei9diagCheckSF_JPiSK_EEEvT0_iT1_T2_DpNS2_10kernel_argIT3_EE(
	.param .u32 _ZN3cub18CUB_300001_SM_10006detail9transform16transform_kernelINS2_10policy_hubILb1EN4cuda3std3__45tupleIJN6thrust24THRUST_300001_SM_1000_NS6detail15normal_iteratorINSA_10device_ptrIiEEEESF_EEEE10policy1000Ei9diagCheckSF_JPiSK_EEEvT0_iT1_T2_DpNS2_10kernel_argIT3_EE_param_0,
	.param .u32 _ZN3cub18CUB_300001_SM_10006detail9transform16transform_kernelINS2_10policy_hubILb1EN4cuda3std3__45tupleIJN6thrust24THRUST_300001_SM_1000_NS6detail15normal_iteratorINSA_10device_ptrIiEEEESF_EEEE10policy1000Ei9diagCheckSF_JPiSK_EEEvT0_iT1_T2_DpNS2_10kernel_argIT3_EE_param_1,
	.param .align 4 .b8 _ZN3cub18CUB_300001_SM_10006detail9transform16transform_kernelINS2_10policy_hubILb1EN4cuda3std3__45tupleIJN6thrust24THRUST_300001_SM_1000_NS6detail15normal_iteratorINSA_10device_ptrIiEEEESF_EEEE10policy1000Ei9diagCheckSF_JPiSK_EEEvT0_iT1_T2_DpNS2_10kernel_argIT3_EE_param_2[8],
	.param .align 8 .b8 _ZN3cub18CUB_300001_SM_10006detail9transform16transform_kernelINS2_10policy_hubILb1EN4cuda3std3__45tupleIJN6thrust24THRUST_300001_SM_1000_NS6detail15normal_iteratorINSA_10device_ptrIiEEEESF_EEEE10policy1000Ei9diagCheckSF_JPiSK_EEEvT0_iT1_T2_DpNS2_10kernel_argIT3_EE_param_3[8],
	.param .align 8 .b8 _ZN3cub18CUB_300001_SM_10006detail9transform16transform_kernelINS2_10policy_hubILb1EN4cuda3std3__45tupleIJN6thrust24THRUST_300001_SM_1000_NS6detail15normal_iteratorINSA_10device_ptrIiEEEESF_EEEE10policy1000Ei9diagCheckSF_JPiSK_EEEvT0_iT1_T2_DpNS2_10kernel_argIT3_EE_param_4[16],
	.param .align 8 .b8 _ZN3cub18CUB_300001_SM_10006detail9transform16transform_kernelINS2_10policy_hubILb1EN4cuda3std3__45tupleIJN6thrust24THRUST_300001_SM_1000_NS6detail15normal_iteratorINSA_10device_ptrIiEEEESF_EEEE10policy1000Ei9diagCheckSF_JPiSK_EEEvT0_iT1_T2_DpNS2_10kernel_argIT3_EE_param_5[16]
)
.maxntid 128
{
	.reg .pred 	%p<128>;
	.reg .b32 	%r<323>;
	.reg .b64 	%rd<97>;

	ld.param.u32 	%r1, [_ZN3cub18CUB_300001_SM_10006detail9transform16transform_kernelINS2_10policy_hubILb1EN4cuda3std3__45tupleIJN6thrust24THRUST_300001_SM_1000_NS6detail15normal_iteratorINSA_10device_ptrIiEEEESF_EEEE10policy1000Ei9diagCheckSF_JPiSK_EEEvT0_iT1_T2_DpNS2_10kernel_argIT3_EE_param_2];
	ld.param.u32 	%r2, [_ZN3cub18CUB_300001_SM_10006detail9transform16transform_kernelINS2_10policy_hubILb1EN4cuda3std3__45tupleIJN6thrust24THRUST_300001_SM_1000_NS6detail15normal_iteratorINSA_10device_ptrIiEEEESF_EEEE10policy1000Ei9diagCheckSF_JPiSK_EEEvT0_iT1_T2_DpNS2_10kernel_argIT3_EE_param_2+4];
	ld.param.u32 	%r47, [_ZN3cub18CUB_300001_SM_10006detail9transform16transform_kernelINS2_10policy_hubILb1EN4cuda3std3__45tupleIJN6thrust24THRUST_300001_SM_1000_NS6detail15normal_iteratorINSA_10device_ptrIiEEEESF_EEEE10policy1000Ei9diagCheckSF_JPiSK_EEEvT0_iT1_T2_DpNS2_10kernel_argIT3_EE_param_0];
	ld.param.u64 	%rd27, [_ZN3cub18CUB_300001_SM_10006detail9transform16transform_kernelINS2_10policy_hubILb1EN4cuda3std3__45tupleIJN6thrust24THRUST_300001_SM_1000_NS6detail15normal_iteratorINSA_10device_ptrIiEEEESF_EEEE10policy1000Ei9diagCheckSF_JPiSK_EEEvT0_iT1_T2_DpNS2_10kernel_argIT3_EE_param_5];
	ld.param.u64 	%rd25, [_ZN3cub18CUB_300001_SM_10006detail9transform16transform_kernelINS2_10policy_hubILb1EN4cuda3std3__45tupleIJN6thrust24THRUST_300001_SM_1000_NS6detail15normal_iteratorINSA_10device_ptrIiEEEESF_EEEE10policy1000Ei9diagCheckSF_JPiSK_EEEvT0_iT1_T2_DpNS2_10kernel_argIT3_EE_param_4];
	ld.param.u64 	%rd29, [_ZN3cub18CUB_300001_SM_10006detail9transform16transform_kernelINS2_10policy_hubILb1EN4cuda3std3__45tupleIJN6thrust24THRUST_300001_SM_1000_NS6detail15normal_iteratorINSA_10device_ptrIiEEEESF_EEEE10policy1000Ei9diagCheckSF_JPiSK_EEEvT0_iT1_T2_DpNS2_10kernel_argIT3_EE_param_3];
	ld.param.u32 	%r46, [_ZN3cub18CUB_300001_SM_10006detail9transform16transform_kernelINS2_10policy_hubILb1EN4cuda3std3__45tupleIJN6thrust24THRUST_300001_SM_1000_NS6detail15normal_iteratorINSA_10device_ptrIiEEEESF_EEEE10policy1000Ei9diagCheckSF_JPiSK_EEEvT0_iT1_T2_DpNS2_10kernel_argIT3_EE_param_1];
	cvta.to.global.u64 	%rd1, %rd29;
	cvta.to.global.u64 	%rd2, %rd25;
	cvta.to.global.u64 	%rd3, %rd27;
	shl.b32 	%r3, %r46, 7;
	mov.u32 	%r48, %ctaid.x;
	mul.lo.s32 	%r4, %r3, %r48;
	sub.s32 	%r5, %r47, %r4;
	min.s32 	%r6, %r3, %r5;
	shl.b32 	%r7, %r6, 2;
	mov.u32 	%r8, %tid.x;
	shl.b32 	%r313, %r8, 7;
	setp.ge.s32 	%p1, %r313, %r7;
	@%p1 bra 	$L__BB7_5;
	mul.wide.u32 	%rd4, %r8, 128;
	add.s64 	%rd30, %rd2, %rd4;
	mul.wide.s32 	%rd5, %r4, 4;
	add.s64 	%rd94, %rd30, %rd5;
	mov.u32 	%r312, %r313;
$L__BB7_2:
	.pragma "nounroll";
	// begin inline asm
	prefetch.global.L2 [%rd94];
	// end inline asm
	add.s32 	%r312, %r312, 16384;
	add.s64 	%rd94, %rd94, 16384;
	setp.lt.s32 	%p2, %r312, %r7;
	@%p2 bra 	$L__BB7_2;
	add.s64 	%rd32, %rd3, %rd4;
	add.s64 	%rd95, %rd32, %rd5;
$L__BB7_4:
	.pragma "nounroll";
	// begin inline asm
	prefetch.global.L2 [%rd95];
	// end inline asm
	add.s32 	%r313, %r313, 16384;
	add.s64 	%rd95, %rd95, 16384;
	setp.lt.s32 	%p3, %r313, %r7;
	@%p3 bra 	$L__BB7_4;
$L__BB7_5:
	mul.wide.s32 	%rd96, %r4, 4;
	add.s64 	%rd12, %rd2, %rd96;
	add.s64 	%rd13, %rd3, %rd96;
	add.s64 	%rd14, %rd1, %rd96;
	setp.gt.s32 	%p4, %r3, %r5;
	@%p4 bra 	$L__BB7_18;
	setp.lt.s32 	%p5, %r46, 1;
	@%p5 bra 	$L__BB7_59;
	setp.lt.u32 	%p6, %r46, 8;
	mov.b32 	%r321, 0;
	@%p6 bra 	$L__BB7_10;
	and.b32  	%r50, %r46, 2147483640;
	neg.s32 	%r315, %r50;
	mul.wide.u32 	%rd35, %r8, 4;
	add.s64 	%rd15, %rd1, %rd35;
	add.s64 	%rd36, %rd96, 1536;
	add.s64 	%rd17, %rd2, %rd36;
	add.s32 	%r314, %r8, 128;
	add.s64 	%rd18, %rd3, %rd36;
	add.s64 	%rd19, %rd1, %rd36;
$L__BB7_9:
	.pragma "nounroll";
	and.b32  	%r321, %r46, 2147483640;
	mul.wide.s32 	%rd37, %r314, 4;
	add.s64 	%rd38, %rd17, %rd37;
	add.s64 	%rd39, %rd18, %rd37;
	add.s64 	%rd40, %rd19, %rd37;
	cvta.to.global.u64 	%rd41, %rd25;
	mul.wide.u32 	%rd42, %r8, 4;
	add.s64 	%rd43, %rd41, %rd42;
	add.s64 	%rd44, %rd43, %rd96;
	ld.global.u32 	%r51, [%rd44];
	cvta.to.global.u64 	%rd45, %rd27;
	add.s64 	%rd46, %rd45, %rd42;
	add.s64 	%rd47, %rd46, %rd96;
	ld.global.u32 	%r53, [%rd47];
	sub.s32 	%r55, %r51, %r1;
	sub.s32 	%r56, %r53, %r2;
	setp.eq.s32 	%p7, %r55, %r56;
	sub.s32 	%r57, %r2, %r53;
	setp.eq.s32 	%p8, %r55, %r57;
	or.pred  	%p9, %p7, %p8;
	selp.u32 	%r58, 1, 0, %p9;
	add.s64 	%rd48, %rd15, %rd96;
	st.global.u32 	[%rd48], %r58;
	ld.global.u32 	%r59, [%rd38+-1536];
	ld.global.u32 	%r61, [%rd39+-1536];
	sub.s32 	%r63, %r59, %r1;
	sub.s32 	%r64, %r61, %r2;
	setp.eq.s32 	%p10, %r63, %r64;
	sub.s32 	%r65, %r2, %r61;
	setp.eq.s32 	%p11, %r63, %r65;
	or.pred  	%p12, %p10, %p11;
	selp.u32 	%r66, 1, 0, %p12;
	st.global.u32 	[%rd40+-1536], %r66;
	ld.global.u32 	%r67, [%rd38+-1024];
	ld.global.u32 	%r69, [%rd39+-1024];
	sub.s32 	%r71, %r67, %r1;
	sub.s32 	%r72, %r69, %r2;
	setp.eq.s32 	%p13, %r71, %r72;
	sub.s32 	%r73, %r2, %r69;
	setp.eq.s32 	%p14, %r71, %r73;
	or.pred  	%p15, %p13, %p14;
	selp.u32 	%r74, 1, 0, %p15;
	st.global.u32 	[%rd40+-1024], %r74;
	ld.global.u32 	%r75, [%rd38+-512];
	ld.global.u32 	%r77, [%rd39+-512];
	sub.s32 	%r79, %r75, %r1;
	sub.s32 	%r80, %r77, %r2;
	setp.eq.s32 	%p16, %r79, %r80;
	sub.s32 	%r81, %r2, %r77;
	setp.eq.s32 	%p17, %r79, %r81;
	or.pred  	%p18, %p16, %p17;
	selp.u32 	%r82, 1, 0, %p18;
	st.global.u32 	[%rd40+-512], %r82;
	ld.global.u32 	%r83, [%rd38];
	ld.global.u32 	%r85, [%rd39];
	sub.s32 	%r87, %r83, %r1;
	sub.s32 	%r88, %r85, %r2;
	setp.eq.s32 	%p19, %r87, %r88;
	sub.s32 	%r89, %r2, %r85;
	setp.eq.s32 	%p20, %r87, %r89;
	or.pred  	%p21, %p19, %p20;
	selp.u32 	%r90, 1, 0, %p21;
	st.global.u32 	[%rd40], %r90;
	ld.global.u32 	%r91, [%rd38+512];
	ld.global.u32 	%r93, [%rd39+512];
	sub.s32 	%r95, %r91, %r1;
	sub.s32 	%r96, %r93, %r2;
	setp.eq.s32 	%p22, %r95, %r96;
	sub.s32 	%r97, %r2, %r93;
	setp.eq.s32 	%p23, %r95, %r97;
	or.pred  	%p24, %p22, %p23;
	selp.u32 	%r98, 1, 0, %p24;
	st.global.u32 	[%rd40+512], %r98;
	ld.global.u32 	%r99, [%rd38+1024];
	ld.global.u32 	%r101, [%rd39+1024];
	sub.s32 	%r103, %r99, %r1;
	sub.s32 	%r104, %r101, %r2;
	setp.eq.s32 	%p25, %r103, %r104;
	sub.s32 	%r105, %r2, %r101;
	setp.eq.s32 	%p26, %r103, %r105;
	or.pred  	%p27, %p25, %p26;
	selp.u32 	%r106, 1, 0, %p27;
	st.global.u32 	[%rd40+1024], %r106;
	ld.global.u32 	%r107, [%rd38+1536];
	ld.global.u32 	%r109, [%rd39+1536];
	sub.s32 	%r111, %r107, %r1;
	sub.s32 	%r112, %r109, %r2;
	setp.eq.s32 	%p28, %r111, %r112;
	sub.s32 	%r113, %r2, %r109;
	setp.eq.s32 	%p29, %r111, %r113;
	or.pred  	%p30, %p28, %p29;
	selp.u32 	%r114, 1, 0, %p30;
	st.global.u32 	[%rd40+1536], %r114;
	add.s32 	%r315, %r315, 8;
	add.s64 	%rd96, %rd96, 4096;
	add.s32 	%r314, %r314, 1024;
	setp.eq.s32 	%p31, %r315, 0;
	@%p31 bra 	$L__BB7_10;
	bra.uni 	$L__BB7_9;
$L__BB7_10:
	and.b32  	%r40, %r46, 7;
	setp.eq.s32 	%p32, %r40, 0;
	@%p32 bra 	$L__BB7_59;
	and.b32  	%r41, %r46, 3;
	setp.lt.u32 	%p33, %r40, 4;
	@%p33 bra 	$L__BB7_13;
	shl.b32 	%r115, %r321, 7;
	add.s32 	%r116, %r115, %r8;
	mul.wide.s32 	%rd49, %r116, 4;
	add.s64 	%rd50, %rd12, %rd49;
	ld.global.u32 	%r117, [%rd50];
	add.s64 	%rd51, %rd13, %rd49;
	ld.global.u32 	%r119, [%rd51];
	sub.s32 	%r121, %r117, %r1;
	sub.s32 	%r122, %r119, %r2;
	setp.eq.s32 	%p34, %r121, %r122;
	sub.s32 	%r123, %r2, %r119;
	setp.eq.s32 	%p35, %r121, %r123;
	or.pred  	%p36, %p34, %p35;
	selp.u32 	%r124, 1, 0, %p36;
	add.s64 	%rd52, %rd14, %rd49;
	st.global.u32 	[%rd52], %r124;
	ld.global.u32 	%r125, [%rd50+512];
	ld.global.u32 	%r127, [%rd51+512];
	sub.s32 	%r129, %r125, %r1;
	sub.s32 	%r130, %r127, %r2;
	setp.eq.s32 	%p37, %r129, %r130;
	sub.s32 	%r131, %r2, %r127;
	setp.eq.s32 	%p38, %r129, %r131;
	or.pred  	%p39, %p37, %p38;
	selp.u32 	%r132, 1, 0, %p39;
	st.global.u32 	[%rd52+512], %r132;
	ld.global.u32 	%r133, [%rd50+1024];
	ld.global.u32 	%r135, [%rd51+1024];
	sub.s32 	%r137, %r133, %r1;
	sub.s32 	%r138, %r135, %r2;
	setp.eq.s32 	%p40, %r137, %r138;
	sub.s32 	%r139, %r2, %r135;
	setp.eq.s32 	%p41, %r137, %r139;
	or.pred  	%p42, %p40, %p41;
	selp.u32 	%r140, 1, 0, %p42;
	st.global.u32 	[%rd52+1024], %r140;
	ld.global.u32 	%r141, [%rd50+1536];
	ld.global.u32 	%r143, [%rd51+1536];
	sub.s32 	%r145, %r141, %r1;
	sub.s32 	%r146, %r143, %r2;
	setp.eq.s32 	%p43, %r145, %r146;
	sub.s32 	%r147, %r2, %r143;
	setp.eq.s32 	%p44, %r145, %r147;
	or.pred  	%p45, %p43, %p44;
	selp.u32 	%r148, 1, 0, %p45;
	st.global.u32 	[%rd52+1536], %r148;
	add.s32 	%r321, %r321, 4;
$L__BB7_13:
	setp.eq.s32 	%p46, %r41, 0;
	@%p46 bra 	$L__BB7_59;
	setp.eq.s32 	%p47, %r41, 1;
	@%p47 bra 	$L__BB7_16;
	shl.b32 	%r149, %r321, 7;
	add.s32 	%r150, %r149, %r8;
	mul.wide.s32 	%rd53, %r150, 4;
	add.s64 	%rd54, %rd12, %rd53;
	ld.global.u32 	%r151, [%rd54];
	add.s64 	%rd55, %rd13, %rd53;
	ld.global.u32 	%r153, [%rd55];
	sub.s32 	%r155, %r151, %r1;
	sub.s32 	%r156, %r153, %r2;
	setp.eq.s32 	%p48, %r155, %r156;
	sub.s32 	%r157, %r2, %r153;
	setp.eq.s32 	%p49, %r155, %r157;
	or.pred  	%p50, %p48, %p49;
	selp.u32 	%r158, 1, 0, %p50;
	add.s64 	%rd56, %rd14, %rd53;
	st.global.u32 	[%rd56], %r158;
	ld.global.u32 	%r159, [%rd54+512];
	ld.global.u32 	%r161, [%rd55+512];
	sub.s32 	%r163, %r159, %r1;
	sub.s32 	%r164, %r161, %r2;
	setp.eq.s32 	%p51, %r163, %r164;
	sub.s32 	%r165, %r2, %r161;
	setp.eq.s32 	%p52, %r163, %r165;
	or.pred  	%p53, %p51, %p52;
	selp.u32 	%r166, 1, 0, %p53;
	st.global.u32 	[%rd56+512], %r166;
	add.s32 	%r321, %r321, 2;
$L__BB7_16:
	and.b32  	%r167, %r46, 1;
	setp.eq.b32 	%p54, %r167, 1;
	not.pred 	%p55, %p54;
	@%p55 bra 	$L__BB7_59;
	shl.b32 	%r168, %r321, 7;
	add.s32 	%r169, %r168, %r8;
	mul.wide.s32 	%rd57, %r169, 4;
	add.s64 	%rd58, %rd12, %rd57;
	ld.global.u32 	%r170, [%rd58];
	add.s64 	%rd59, %rd13, %rd57;
	ld.global.u32 	%r172, [%rd59];
	sub.s32 	%r174, %r170, %r1;
	sub.s32 	%r175, %r172, %r2;
	setp.eq.s32 	%p56, %r174, %r175;
	sub.s32 	%r176, %r2, %r172;
	setp.eq.s32 	%p57, %r174, %r176;
	or.pred  	%p58, %p56, %p57;
	selp.u32 	%r177, 1, 0, %p58;
	add.s64 	%rd60, %rd14, %rd57;
	st.global.u32 	[%rd60], %r177;
	bra.uni 	$L__BB7_59;
$L__BB7_18:
	setp.lt.s32 	%p59, %r46, 1;
	@%p59 bra 	$L__BB7_59;
	and.b32  	%r16, %r46, 7;
	setp.lt.u32 	%p60, %r46, 8;
	mov.b32 	%r317, 0;
	@%p60 bra 	$L__BB7_38;
	and.b32  	%r317, %r46, 2147483640;
	mov.b32 	%r316, 0;
$L__BB7_21:
	.pragma "nounroll";
	shl.b32 	%r180, %r316, 7;
	add.s32 	%r24, %r180, %r8;
	setp.ge.s32 	%p61, %r24, %r6;
	@%p61 bra 	$L__BB7_23;
	mul.wide.u32 	%rd61, %r24, 4;
	add.s64 	%rd62, %rd12, %rd61;
	ld.global.u32 	%r181, [%rd62];
	add.s64 	%rd63, %rd13, %rd61;
	ld.global.u32 	%r183, [%rd63];
	sub.s32 	%r185, %r181, %r1;
	sub.s32 	%r186, %r183, %r2;
	setp.eq.s32 	%p62, %r185, %r186;
	sub.s32 	%r187, %r2, %r183;
	setp.eq.s32 	%p63, %r185, %r187;
	or.pred  	%p64, %p62, %p63;
	selp.u32 	%r188, 1, 0, %p64;
	add.s64 	%rd64, %rd14, %rd61;
	st.global.u32 	[%rd64], %r188;
$L__BB7_23:
	add.s32 	%r189, %r24, 128;
	setp.ge.s32 	%p65, %r189, %r6;
	mul.wide.s32 	%rd65, %r189, 4;
	add.s64 	%rd22, %rd12, %rd65;
	add.s64 	%rd23, %rd13, %rd65;
	add.s64 	%rd24, %rd14, %rd65;
	@%p65 bra 	$L__BB7_25;
	ld.global.u32 	%r190, [%rd22];
	ld.global.u32 	%r192, [%rd23];
	sub.s32 	%r194, %r190, %r1;
	sub.s32 	%r195, %r192, %r2;
	setp.eq.s32 	%p66, %r194, %r195;
	sub.s32 	%r196, %r2, %r192;
	setp.eq.s32 	%p67, %r194, %r196;
	or.pred  	%p68, %p66, %p67;
	selp.u32 	%r197, 1, 0, %p68;
	st.global.u32 	[%rd24], %r197;
$L__BB7_25:
	add.s32 	%r198, %r24, 256;
	setp.ge.s32 	%p69, %r198, %r6;
	@%p69 bra 	$L__BB7_27;
	ld.global.u32 	%r199, [%rd22+512];
	ld.global.u32 	%r201, [%rd23+512];
	sub.s32 	%r203, %r199, %r1;
	sub.s32 	%r204, %r201, %r2;
	setp.eq.s32 	%p70, %r203, %r204;
	sub.s32 	%r205, %r2, %r201;
	setp.eq.s32 	%p71, %r203, %r205;
	or.pred  	%p72, %p70, %p71;
	selp.u32 	%r206, 1, 0, %p72;
	st.global.u32 	[%rd24+512], %r206;
$L__BB7_27:
	add.s32 	%r207, %r24, 384;
	setp.ge.s32 	%p73, %r207, %r6;
	@%p73 bra 	$L__BB7_29;
	ld.global.u32 	%r208, [%rd22+1024];
	ld.global.u32 	%r210, [%rd23+1024];
	sub.s32 	%r212, %r208, %r1;
	sub.s32 	%r213, %r210, %r2;
	setp.eq.s32 	%p74, %r212, %r213;
	sub.s32 	%r214, %r2, %r210;
	setp.eq.s32 	%p75, %r212, %r214;
	or.pred  	%p76, %p74, %p75;
	selp.u32 	%r215, 1, 0, %p76;
	st.global.u32 	[%rd24+1024], %r215;
$L__BB7_29:
	add.s32 	%r216, %r24, 512;
	setp.ge.s32 	%p77, %r216, %r6;
	@%p77 bra 	$L__BB7_31;
	ld.global.u32 	%r217, [%rd22+1536];
	ld.global.u32 	%r219, [%rd23+1536];
	sub.s32 	%r221, %r217, %r1;
	sub.s32 	%r222, %r219, %r2;
	setp.eq.s32 	%p78, %r221, %r222;
	sub.s32 	%r223, %r2, %r219;
	setp.eq.s32 	%p79, %r221, %r223;
	or.pred  	%p80, %p78, %p79;
	selp.u32 	%r224, 1, 0, %p80;
	st.global.u32 	[%rd24+1536], %r224;
$L__BB7_31:
	add.s32 	%r225, %r24, 640;
	setp.ge.s32 	%p81, %r225, %r6;
	@%p81 bra 	$L__BB7_33;
	ld.global.u32 	%r226, [%rd22+2048];
	ld.global.u32 	%r228, [%rd23+2048];
	sub.s32 	%r230, %r226, %r1;
	sub.s32 	%r231, %r228, %r2;
	setp.eq.s32 	%p82, %r230, %r231;
	sub.s32 	%r232, %r2, %r228;
	setp.eq.s32 	%p83, %r230, %r232;
	or.pred  	%p84, %p82, %p83;
	selp.u32 	%r233, 1, 0, %p84;
	st.global.u32 	[%rd24+2048], %r233;
$L__BB7_33:
	add.s32 	%r234, %r24, 768;
	setp.ge.s32 	%p85, %r234, %r6;
	@%p85 bra 	$L__BB7_35;
	ld.global.u32 	%r235, [%rd22+2560];
	ld.global.u32 	%r237, [%rd23+2560];
	sub.s32 	%r239, %r235, %r1;
	sub.s32 	%r240, %r237, %r2;
	setp.eq.s32 	%p86, %r239, %r240;
	sub.s32 	%r241, %r2, %r237;
	setp.eq.s32 	%p87, %r239, %r241;
	or.pred  	%p88, %p86, %p87;
	selp.u32 	%r242, 1, 0, %p88;
	st.global.u32 	[%rd24+2560], %r242;
$L__BB7_35:
	add.s32 	%r243, %r24, 896;
	setp.ge.s32 	%p89, %r243, %r6;
	@%p89 bra 	$L__BB7_37;
	ld.global.u32 	%r244, [%rd22+3072];
	ld.global.u32 	%r246, [%rd23+3072];
	sub.s32 	%r248, %r244, %r1;
	sub.s32 	%r249, %r246, %r2;
	setp.eq.s32 	%p90, %r248, %r249;
	sub.s32 	%r250, %r2, %r246;
	setp.eq.s32 	%p91, %r248, %r250;
	or.pred  	%p92, %p90, %p91;
	selp.u32 	%r251, 1, 0, %p92;
	st.global.u32 	[%rd24+3072], %r251;
$L__BB7_37:
	add.s32 	%r316, %r316, 8;
	setp.ne.s32 	%p93, %r316, %r317;
	@%p93 bra 	$L__BB7_21;
$L__BB7_38:
	setp.eq.s32 	%p94, %r16, 0;
	@%p94 bra 	$L__BB7_59;
	and.b32  	%r27, %r46, 3;
	setp.lt.u32 	%p95, %r16, 4;
	@%p95 bra 	$L__BB7_49;
	shl.b32 	%r252, %r317, 7;
	add.s32 	%r28, %r252, %r8;
	setp.ge.s32 	%p96, %r28, %r6;
	@%p96 bra 	$L__BB7_42;
	mul.wide.s32 	%rd66, %r28, 4;
	add.s64 	%rd67, %rd12, %rd66;
	ld.global.u32 	%r253, [%rd67];
	add.s64 	%rd68, %rd13, %rd66;
	ld.global.u32 	%r255, [%rd68];
	sub.s32 	%r257, %r253, %r1;
	sub.s32 	%r258, %r255, %r2;
	setp.eq.s32 	%p97, %r257, %r258;
	sub.s32 	%r259, %r2, %r255;
	setp.eq.s32 	%p98, %r257, %r259;
	or.pred  	%p99, %p97, %p98;
	selp.u32 	%r260, 1, 0, %p99;
	add.s64 	%rd69, %rd14, %rd66;
	st.global.u32 	[%rd69], %r260;
$L__BB7_42:
	add.s32 	%r29, %r28, 128;
	setp.ge.s32 	%p100, %r29, %r6;
	@%p100 bra 	$L__BB7_44;
	mul.wide.s32 	%rd70, %r29, 4;
	add.s64 	%rd71, %rd12, %rd70;
	ld.global.u32 	%r261, [%rd71];
	add.s64 	%rd72, %rd13, %rd70;
	ld.global.u32 	%r263, [%rd72];
	sub.s32 	%r265, %r261, %r1;
	sub.s32 	%r266, %r263, %r2;
	setp.eq.s32 	%p101, %r265, %r266;
	sub.s32 	%r267, %r2, %r263;
	setp.eq.s32 	%p102, %r265, %r267;
	or.pred  	%p103, %p101, %p102;
	selp.u32 	%r268, 1, 0, %p103;
	add.s64 	%rd73, %rd14, %rd70;
	st.global.u32 	[%rd73], %r268;
$L__BB7_44:
	add.s32 	%r30, %r28, 256;
	setp.ge.s32 	%p104, %r30, %r6;
	@%p104 bra 	$L__BB7_46;
	mul.wide.s32 	%rd74, %r30, 4;
	add.s64 	%rd75, %rd12, %rd74;
	ld.global.u32 	%r269, [%rd75];
	add.s64 	%rd76, %rd13, %rd74;
	ld.global.u32 	%r271, [%rd76];
	sub.s32 	%r273, %r269, %r1;
	sub.s32 	%r274, %r271, %r2;
	setp.eq.s32 	%p105, %r273, %r274;
	sub.s32 	%r275, %r2, %r271;
	setp.eq.s32 	%p106, %r273, %r275;
	or.pred  	%p107, %p105, %p106;
	selp.u32 	%r276, 1, 0, %p107;
	add.s64 	%rd77, %rd14, %rd74;
	st.global.u32 	[%rd77], %r276;
$L__BB7_46:
	add.s32 	%r31, %r28, 384;
	setp.ge.s32 	%p108, %r31, %r6;
	@%p108 bra 	$L__BB7_48;
	mul.wide.s32 	%rd78, %r31, 4;
	add.s64 	%rd79, %rd12, %rd78;
	ld.global.u32 	%r277, [%rd79];
	add.s64 	%rd80, %rd13, %rd78;
	ld.global.u32 	%r279, [%rd80];
	sub.s32 	%r281, %r277, %r1;
	sub.s32 	%r282, %r279, %r2;
	setp.eq.s32 	%p109, %r281, %r282;
	sub.s32 	%r283, %r2, %r279;
	setp.eq.s32 	%p110, %r281, %r283;
	or.pred  	%p111, %p109, %p110;
	selp.u32 	%r284, 1, 0, %p111;
	add.s64 	%rd81, %rd14, %rd78;
	st.global.u32 	[%rd81], %r284;
$L__BB7_48:
	add.s32 	%r317, %r317, 4;
$L__BB7_49:
	setp.eq.s32 	%p112, %r27, 0;
	@%p112 bra 	$L__BB7_59;
	setp.eq.s32 	%p113, %r27, 1;
	@%p113 bra 	$L__BB7_56;
	shl.b32 	%r285, %r317, 7;
	add.s32 	%r34, %r285, %r8;
	setp.ge.s32 	%p114, %r34, %r6;
	@%p114 bra 	$L__BB7_53;
	mul.wide.s32 	%rd82, %r34, 4;
	add.s64 	%rd83, %rd12, %rd82;
	ld.global.u32 	%r286, [%rd83];
	add.s64 	%rd84, %rd13, %rd82;
	ld.global.u32 	%r288, [%rd84];
	sub.s32 	%r290, %r286, %r1;
	sub.s32 	%r291, %r288, %r2;
	setp.eq.s32 	%p115, %r290, %r291;
	sub.s32 	%r292, %r2, %r288;
	setp.eq.s32 	%p116, %r290, %r292;
	or.pred  	%p117, %p115, %p116;
	selp.u32 	%r293, 1, 0, %p117;
	add.s64 	%rd85, %rd14, %rd82;
	st.global.u32 	[%rd85], %r293;
$L__BB7_53:
	add.s32 	%r35, %r34, 128;
	setp.ge.s32 	%p118, %r35, %r6;
	@%p118 bra 	$L__BB7_55;
	mul.wide.s32 	%rd86, %r35, 4;
	add.s64 	%rd87, %rd12, %rd86;
	ld.global.u32 	%r294, [%rd87];
	add.s64 	%rd88, %rd13, %rd86;
	ld.global.u32 	%r296, [%rd88];
	sub.s32 	%r298, %r294, %r1;
	sub.s32 	%r299, %r296, %r2;
	setp.eq.s32 	%p119, %r298, %r299;
	sub.s32 	%r300, %r2, %r296;
	setp.eq.s32 	%p120, %r298, %r300;
	or.pred  	%p121, %p119, %p120;
	selp.u32 	%r301, 1, 0, %p121;
	add.s64 	%rd89, %rd14, %rd86;
	st.global.u32 	[%rd89], %r301;
$L__BB7_55:
	add.s32 	%r317, %r317, 2;
$L__BB7_56:
	and.b32  	%r302, %r46, 1;
	setp.eq.b32 	%p122, %r302, 1;
	not.pred 	%p123, %p122;
	@%p123 bra 	$L__BB7_59;
	shl.b32 	%r303, %r317, 7;
	add.s32 	%r38, %r303, %r8;
	setp.ge.s32 	%p124, %r38, %r6;
	@%p124 bra 	$L__BB7_59;
	mul.wide.s32 	%rd90, %r38, 4;
	add.s64 	%rd91, %rd12, %rd90;
	ld.global.u32 	%r304, [%rd91];
	add.s64 	%rd92, %rd13, %rd90;
	ld.global.u32 	%r306, [%rd92];
	sub.s32 	%r308, %r304, %r1;
	sub.s32 	%r309, %r306, %r2;
	setp.eq.s32 	%p125, %r308, %r309;
	sub.s32 	%r310, %r2, %r306;
	setp.eq.s32 	%p126, %r308, %r310;
	or.pred  	%p127, %p125, %p126;
	selp.u32 	%r311, 1, 0, %p127;
	add.s64 	%rd93, %rd14, %rd90;
	st.global.u32 	[%rd93], %r311;
$L__BB7_59:
	ret;

}
	// .globl	_ZN3cub18CUB_300001_SM_10006detail9transform16transform_kernelINS2_10policy_hubILb1EN4cuda3std3__45tupleIJN6thrust24THRUST_300001_SM_1000_NS6detail15normal_iteratorINSA_10device_ptrIiEEEESF_EEEE10policy1000El9diagCheckSF_JPiSK_EEEvT0_iT1_T2_DpNS2_10kernel_argIT3_EE
.visible .entry _ZN3cub18CUB_300001_SM_10006detail9transform16transform_kernelINS2_10policy_hubILb1EN4cuda3std3__45tupleIJN6thrust24THRUST_300001_SM_1000_NS6detail15normal_iteratorINSA_10device_ptrIiEEEESF_EEEE10policy1000El9diagCheckSF_JPiSK_EEEvT0_iT1_T2_DpNS2_10kernel_argIT3_EE(
	.param .u64 _ZN3cub18CUB_300001_SM_10006detail9transform16transform_kernelINS2_10policy_hubILb1EN4cuda3std3__45tupleIJN6thrust24THRUST_300001_SM_1000_NS6detail15normal_iteratorINSA_10device_ptrIiEEEESF_EEEE10policy1000El9diagCheckSF_JPiSK_EEEvT0_iT1_T2_DpNS2_10kernel_argIT3_EE_param_0,
	.param .u32 _ZN3cub18CUB_300001_SM_10006detail9transform16transform_kernelINS2_10policy_hubILb1EN4cuda3std3__45tupleIJN6thrust24THRUST_300001_SM_1000_NS6detail15normal_iteratorINSA_10device_ptrIiEEEESF_EEEE10policy1000El9diagCheckSF_JPiSK_EEEvT0_iT1_T2_DpNS2_10kernel_argIT3_EE_param_1,
	.param .align 4 .b8 _ZN3cub18CUB_300001_SM_10006detail9transform16transform_kernelINS2_10policy_hubILb1EN4cuda3std3__45tupleIJN6thrust24THRUST_300001_SM_1000_NS6detail15normal_iteratorINSA_10device_ptrIiEEEESF_EEEE10policy1000El9diagCheckSF_JPiSK_EEEvT0_iT1_T2_DpNS2_10kernel_argIT3_EE_param_2[8],
	.param .align 8 .b8 _ZN3cub18CUB_300001_SM_10006detail9transform16transform_kernelINS2_10policy_hubILb1EN4cuda3std3__45tupleIJN6thrust24THRUST_300001_SM_1000_NS6detail15normal_iteratorINSA_10device_ptrIiEEEESF_EEEE10policy1000El9diagCheckSF_JPiSK_EEEvT0_iT1_T2_DpNS2_10kernel_argIT3_EE_param_3[8],
	.param .align 8 .b8 _ZN3cub18CUB_300001_SM_10006detail9transform16transform_kernelINS2_10policy_hubILb1EN4cuda3std3__45tupleIJN6thrust24THRUST_300001_SM_1000_NS6detail15normal_iteratorINSA_10device_ptrIiEEEESF_EEEE10policy1000El9diagCheckSF_JPiSK_EEEvT0_iT1_T2_DpNS2_10kernel_argIT3_EE_param_4[16],
	.param .align 8 .b8 _ZN3cub18CUB_300001_SM_10006detail9transform16transform_kernelINS2_10policy_hubILb1EN4cuda3std3__45tupleIJN6thrust24THRUST_300001_SM_1000_NS6detail15normal_iteratorINSA_10device_ptrIiEEEESF_EEEE10policy1000El9diagCheckSF_JPiSK_EEEvT0_iT1_T2_DpNS2_10kernel_argIT3_EE_param_5[16]
)
.maxntid 128
{
	.reg .pred 	%p<128>;
	.reg .b32 	%r<320>;
	.reg .b64 	%rd<103>;

	ld.param.u32 	%r1, [_ZN3cub18CUB_300001_SM_10006detail9transform16transform_kernelINS2_10policy_hubILb1EN4cuda3std3__45tupleIJN6thrust24THRUST_300001_SM_1000_NS6detail15normal_iteratorINSA_10device_ptrIiEEEESF_EEEE10policy1000El9diagCheckSF_JPiSK_EEEvT0_iT1_T2_DpNS2_10kernel_argIT3_EE_param_2];
	ld.param.u32 	%r2, [_ZN3cub18CUB_300001_SM_10006detail9transform16transform_kernelINS2_10policy_hubILb1EN4cuda3std3__45tupleIJN6thrust24THRUST_300001_SM_1000_NS6detail15normal_iteratorINSA_10device_ptrIiEEEESF_EEEE10policy1000El9diagCheckSF_JPiSK_EEEvT0_iT1_T2_DpNS2_10kernel_argIT3_EE_param_2+4];
	ld.param.u64 	%rd30, [_ZN3cub18CUB_300001_SM_10006detail9transform16transform_kernelINS2_10policy_hubILb1EN4cuda3std3__45tupleIJN6thrust24THRUST_300001_SM_1000_NS6detail15normal_iteratorINSA_10device_ptrIiEEEESF_EEEE10policy1000El9diagCheckSF_JPiSK_EEEvT0_iT1_T2_DpNS2_10kernel_argIT3_EE_param_0];
	ld.param.u64 	%rd28, [_ZN3cub18CUB_300001_SM_10006detail9transform16transform_kernelINS2_10policy_hubILb1EN4cuda3std3__45tupleIJN6thrust24THRUST_300001_SM_1000_NS6detail15normal_iteratorINSA_10device_ptrIiEEEESF_EEEE10policy1000El9diagCheckSF_JPiSK_EEEvT0_iT1_T2_DpNS2_10kernel_argIT3_EE_param_5];
	ld.param.u64 	%rd26, [_ZN3cub18CUB_300001_SM_10006detail9transform16transform_kernelINS2_10policy_hubILb1EN4cuda3std3__45tupleIJN6thrust24THRUST_300001_SM_1000_NS6detail15normal_iteratorINSA_10device_ptrIiEEEESF_EEEE10policy1000El9diagCheckSF_JPiSK_EEEvT0_iT1_T2_DpNS2_10kernel_argIT3_EE_param_4];
	ld.param.u64 	%rd31, [_ZN3cub18CUB_300001_SM_10006detail9transform16transform_kernelINS2_10policy_hubILb1EN4cuda3std3__45tupleIJN6thrust24THRUST_300001_SM_1000_NS6detail15normal_iteratorINSA_10device_ptrIiEEEESF_EEEE10policy1000El9diagCheckSF_JPiSK_EEEvT0_iT1_T2_DpNS2_10kernel_argIT3_EE_param_3];
	ld.param.u32 	%r44, [_ZN3cub18CUB_300001_SM_10006detail9transform16transform_kernelINS2_10policy_hubILb1EN4cuda3std3__45tupleIJN6thrust24THRUST_300001_SM_1000_NS6detail15normal_iteratorINSA_10device_ptrIiEEEESF_EEEE10policy1000El9diagCheckSF_JPiSK_EEEvT0_iT1_T2_DpNS2_10kernel_argIT3_EE_param_1];
	cvta.to.global.u64 	%rd1, %rd31;
	cvta.to.global.u64 	%rd2, %rd26;
	cvta.to.global.u64 	%rd3, %rd28;
	shl.b32 	%r3, %r44, 7;
	mov.u32 	%r45, %ctaid.x;
	cvt.u64.u32 	%rd32, %r45;
	cvt.s64.s32 	%rd33, %r3;
	mul.lo.s64 	%rd4, %rd33, %rd32;
	sub.s64 	%rd34, %rd30, %rd4;
	min.s64 	%rd35, %rd34, %rd33;
	cvt.u32.u64 	%r4, %rd35;
	shl.b32 	%r5, %r4, 2;
	mov.u32 	%r6, %tid.x;
	shl.b32 	%r310, %r6, 7;
	setp.ge.s32 	%p1, %r310, %r5;
	@%p1 bra 	$L__BB8_5;
	shl.b64 	%rd5, %rd4, 2;
	add.s64 	%rd36, %rd2, %rd5;
	mul.wide.u32 	%rd6, %r6, 128;
	add.s64 	%rd100, %rd36, %rd6;
	mov.u32 	%r309, %r310;
$L__BB8_2:
	.pragma "nounroll";
	// begin inline asm
	prefetch.global.L2 [%rd100];
	// end inline asm
	add.s32 	%r309, %r309, 16384;
	add.s64 	%rd100, %rd100, 16384;
	setp.lt.s32 	%p2, %r309, %r5;
	@%p2 bra 	$L__BB8_2;
	add.s64 	%rd38, %rd3, %rd5;
	add.s64 	%rd101, %rd38, %rd6;
$L__BB8_4:
	.pragma "nounroll";
	// begin inline asm
	prefetch.global.L2 [%rd101];
	// end inline asm
	add.s32 	%r310, %r310, 16384;
	add.s64 	%rd101, %rd101, 16384;
	setp.lt.s32 	%p3, %r310, %r5;
	@%p3 bra 	$L__BB8_4;
$L__BB8_5:
	shl.b64 	%rd40, %rd4, 2;
	add.s64 	%rd13, %rd2, %rd40;
	add.s64 	%rd14, %rd3, %rd40;
	add.s64 	%rd15, %rd1, %rd40;
	setp.eq.s32 	%p4, %r3, %r4;
	@%p4 bra 	$L__BB8_47;
	setp.lt.s32 	%p5, %r44, 1;
	@%p5 bra 	$L__BB8_59;
	and.b32  	%r12, %r44, 7;
	setp.lt.u32 	%p6, %r44, 8;
	mov.b32 	%r317, 0;
	@%p6 bra 	$L__BB8_26;
	and.b32  	%r317, %r44, 2147483640;
	mov.b32 	%r313, 0;
$L__BB8_9:
	.pragma "nounroll";
	shl.b32 	%r48, %r313, 7;
	add.s32 	%r22, %r48, %r6;
	setp.ge.s32 	%p7, %r22, %r4;
	@%p7 bra 	$L__BB8_11;
	mul.wide.u32 	%rd41, %r22, 4;
	add.s64 	%rd42, %rd13, %rd41;
	ld.global.u32 	%r49, [%rd42];
	add.s64 	%rd43, %rd14, %rd41;
	ld.global.u32 	%r51, [%rd43];
	sub.s32 	%r53, %r49, %r1;
	sub.s32 	%r54, %r51, %r2;
	setp.eq.s32 	%p8, %r53, %r54;
	sub.s32 	%r55, %r2, %r51;
	setp.eq.s32 	%p9, %r53, %r55;
	or.pred  	%p10, %p8, %p9;
	selp.u32 	%r56, 1, 0, %p10;
	add.s64 	%rd44, %rd15, %rd41;
	st.global.u32 	[%rd44], %r56;
$L__BB8_11:
	add.s32 	%r57, %r22, 128;
	setp.ge.s32 	%p11, %r57, %r4;
	mul.wide.s32 	%rd45, %r57, 4;
	add.s64 	%rd23, %rd13, %rd45;
	add.s64 	%rd24, %rd14, %rd45;
	add.s64 	%rd25, %rd15, %rd45;
	@%p11 bra 	$L__BB8_13;
	ld.global.u32 	%r58, [%rd23];
	ld.global.u32 	%r60, [%rd24];
	sub.s32 	%r62, %r58, %r1;
	sub.s32 	%r63, %r60, %r2;
	setp.eq.s32 	%p12, %r62, %r63;
	sub.s32 	%r64, %r2, %r60;
	setp.eq.s32 	%p13, %r62, %r64;
	or.pred  	%p14, %p12, %p13;
	selp.u32 	%r65, 1, 0, %p14;
	st.global.u32 	[%rd25], %r65;
$L__BB8_13:
	add.s32 	%r66, %r22, 256;
	setp.ge.s32 	%p15, %r66, %r4;
	@%p15 bra 	$L__BB8_15;
	ld.global.u32 	%r67, [%rd23+512];
	ld.global.u32 	%r69, [%rd24+512];
	sub.s32 	%r71, %r67, %r1;
	sub.s32 	%r72, %r69, %r2;
	setp.eq.s32 	%p16, %r71, %r72;
	sub.s32 	%r73, %r2, %r69;
	setp.eq.s32 	%p17, %r71, %r73;
	or.pred  	%p18, %p16, %p17;
	selp.u32 	%r74, 1, 0, %p18;
	st.global.u32 	[%rd25+512], %r74;
$L__BB8_15:
	add.s32 	%r75, %r22, 384;
	setp.ge.s32 	%p19, %r75, %r4;
	@%p19 bra 	$L__BB8_17;
	ld.global.u32 	%r76, [%rd23+1024];
	ld.global.u32 	%r78, [%rd24+1024];
	sub.s32 	%r80, %r76, %r1;
	sub.s32 	%r81, %r78, %r2;
	setp.eq.s32 	%p20, %r80, %r81;
	sub.s32 	%r82, %r2, %r78;
	setp.eq.s32 	%p21, %r80, %r82;
	or.pred  	%p22, %p20, %p21;
	selp.u32 	%r83, 1, 0, %p22;
	st.global.u32 	[%rd25+1024], %r83;
$L__BB8_17:
	add.s32 	%r84, %r22, 512;
	setp.ge.s32 	%p23, %r84, %r4;
	@%p23 bra 	$L__BB8_19;
	ld.global.u32 	%r85, [%rd23+1536];
	ld.global.u32 	%r87, [%rd24+1536];
	sub.s32 	%r89, %r85, %r1;
	sub.s32 	%r90, %r87, %r2;
	setp.eq.s32 	%p24, %r89, %r90;
	sub.s32 	%r91, %r2, %r87;
	setp.eq.s32 	%p25, %r89, %r91;
	or.pred  	%p26, %p24, %p25;
	selp.u32 	%r92, 1, 0, %p26;
	st.global.u32 	[%rd25+1536], %r92;
$L__BB8_19:
	add.s32 	%r93, %r22, 640;
	setp.ge.s32 	%p27, %r93, %r4;
	@%p27 bra 	$L__BB8_21;
	ld.global.u32 	%r94, [%rd23+2048];
	ld.global.u32 	%r96, [%rd24+2048];
	sub.s32 	%r98, %r94, %r1;
	sub.s32 	%r99, %r96, %r2;
	setp.eq.s32 	%p28, %r98, %r99;
	sub.s32 	%r100, %r2, %r96;
	setp.eq.s32 	%p29, %r98, %r100;
	or.pred  	%p30, %p28, %p29;
	selp.u32 	%r101, 1, 0, %p30;
	st.global.u32 	[%rd25+2048], %r101;
$L__BB8_21:
	add.s32 	%r102, %r22, 768;
	setp.ge.s32 	%p31, %r102, %r4;
	@%p31 bra 	$L__BB8_23;
	ld.global.u32 	%r103, [%rd23+2560];
	ld.global.u32 	%r105, [%rd24+2560];
	sub.s32 	%r107, %r103, %r1;
	sub.s32 	%r108, %r105, %r2;
	setp.eq.s32 	%p32, %r107, %r108;
	sub.s32 	%r109, %r2, %r105;
	setp.eq.s32 	%p33, %r107, %r109;
	or.pred  	%p34, %p32, %p33;
	selp.u32 	%r110, 1, 0, %p34;
	st.global.u32 	[%rd25+2560], %r110;
$L__BB8_23:
	add.s32 	%r111, %r22, 896;
	setp.ge.s32 	%p35, %r111, %r4;
	@%p35 bra 	$L__BB8_25;
	ld.global.u32 	%r112, [%rd23+3072];
	ld.global.u32 	%r114, [%rd24+3072];
	sub.s32 	%r116, %r112, %r1;
	sub.s32 	%r117, %r114, %r2;
	setp.eq.s32 	%p36, %r116, %r117;
	sub.s32 	%r118, %r2, %r114;
	setp.eq.s32 	%p37, %r116, %r118;
	or.pred  	%p38, %p36, %p37;
	selp.u32 	%r119, 1, 0, %p38;
	st.global.u32 	[%rd25+3072], %r119;
$L__BB8_25:
	add.s32 	%r313, %r313, 8;
	setp.eq.s32 	%p39, %r313, %r317;
	@%p39 bra 	$L__BB8_26;
	bra.uni 	$L__BB8_9;
$L__BB8_26:
	setp.eq.s32 	%p40, %r12, 0;
	@%p40 bra 	$L__BB8_59;
	and.b32  	%r32, %r44, 3;
	setp.lt.u32 	%p41, %r12, 4;
	@%p41 bra 	$L__BB8_37;
	shl.b32 	%r120, %r317, 7;
	add.s32 	%r33, %r120, %r6;
	setp.ge.s32 	%p42, %r33, %r4;
	@%p42 bra 	$L__BB8_30;
	mul.wide.s32 	%rd46, %r33, 4;
	add.s64 	%rd47, %rd13, %rd46;
	ld.global.u32 	%r121, [%rd47];
	add.s64 	%rd48, %rd14, %rd46;
	ld.global.u32 	%r123, [%rd48];
	sub.s32 	%r125, %r121, %r1;
	sub.s32 	%r126, %r123, %r2;
	setp.eq.s32 	%p43, %r125, %r126;
	sub.s32 	%r127, %r2, %r123;
	setp.eq.s32 	%p44, %r125, %r127;
	or.pred  	%p45, %p43, %p44;
	selp.u32 	%r128, 1, 0, %p45;
	add.s64 	%rd49, %rd15, %rd46;
	st.global.u32 	[%rd49], %r128;
$L__BB8_30:
	add.s32 	%r34, %r33, 128;
	setp.ge.s32 	%p46, %r34, %r4;
	@%p46 bra 	$L__BB8_32;
	mul.wide.s32 	%rd50, %r34, 4;
	add.s64 	%rd51, %rd13, %rd50;
	ld.global.u32 	%r129, [%rd51];
	add.s64 	%rd52, %rd14, %rd50;
	ld.global.u32 	%r131, [%rd52];
	sub.s32 	%r133, %r129, %r1;
	sub.s32 	%r134, %r131, %r2;
	setp.eq.s32 	%p47, %r133, %r134;
	sub.s32 	%r135, %r2, %r131;
	setp.eq.s32 	%p48, %r133, %r135;
	or.pred  	%p49, %p47, %p48;
	selp.u32 	%r136, 1, 0, %p49;
	add.s64 	%rd53, %rd15, %rd50;
	st.global.u32 	[%rd53], %r136;
$L__BB8_32:
	add.s32 	%r35, %r33, 256;
	setp.ge.s32 	%p50, %r35, %r4;
	@%p50 bra 	$L__BB8_34;
	mul.wide.s32 	%rd54, %r35, 4;
	add.s64 	%rd55, %rd13, %rd54;
	ld.global.u32 	%r137, [%rd55];
	add.s64 	%rd56, %rd14, %rd54;
	ld.global.u32 	%r139, [%rd56];
	sub.s32 	%r141, %r137, %r1;
	sub.s32 	%r142, %r139, %r2;
	setp.eq.s32 	%p51, %r141, %r142;
	sub.s32 	%r143, %r2, %r139;
	setp.eq.s32 	%p52, %r141, %r143;
	or.pred  	%p53, %p51, %p52;
	selp.u32 	%r144, 1, 0, %p53;
	add.s64 	%rd57, %rd15, %rd54;
	st.global.u32 	[%rd57], %r144;
$L__BB8_34:
	add.s32 	%r36, %r33, 384;
	setp.ge.s32 	%p54, %r36, %r4;
	@%p54 bra 	$L__BB8_36;
	mul.wide.s32 	%rd58, %r36, 4;
	add.s64 	%rd59, %rd13, %rd58;
	ld.global.u32 	%r145, [%rd59];
	add.s64 	%rd60, %rd14, %rd58;
	ld.global.u32 	%r147, [%rd60];
	sub.s32 	%r149, %r145, %r1;
	sub.s32 	%r150, %r147, %r2;
	setp.eq.s32 	%p55, %r149, %r150;
	sub.s32 	%r151, %r2, %r147;
	setp.eq.s32 	%p56, %r149, %r151;
	or.pred  	%p57, %p55, %p56;
	selp.u32 	%r152, 1, 0, %p57;
	add.s64 	%rd61, %rd15, %rd58;
	st.global.u32 	[%rd61], %r152;
$L__BB8_36:
	add.s32 	%r317, %r317, 4;
$L__BB8_37:
	setp.eq.s32 	%p58, %r32, 0;
	@%p58 bra 	$L__BB8_59;
	setp.eq.s32 	%p59, %r32, 1;
	@%p59 bra 	$L__BB8_44;
	shl.b32 	%r153, %r317, 7;
	add.s32 	%r39, %r153, %r6;
	setp.ge.s32 	%p60, %r39, %r4;
	@%p60 bra 	$L__BB8_41;
	mul.wide.s32 	%rd62, %r39, 4;
	add.s64 	%rd63, %rd13, %rd62;
	ld.global.u32 	%r154, [%rd63];
	add.s64 	%rd64, %rd14, %rd62;
	ld.global.u32 	%r156, [%rd64];
	sub.s32 	%r158, %r154, %r1;
	sub.s32 	%r159, %r156, %r2;
	setp.eq.s32 	%p61, %r158, %r159;
	sub.s32 	%r160, %r2, %r156;
	setp.eq.s32 	%p62, %r158, %r160;
	or.pred  	%p63, %p61, %p62;
	selp.u32 	%r161, 1, 0, %p63;
	add.s64 	%rd65, %rd15, %rd62;
	st.global.u32 	[%rd65], %r161;
$L__BB8_41:
	add.s32 	%r40, %r39, 128;
	setp.ge.s32 	%p64, %r40, %r4;
	@%p64 bra 	$L__BB8_43;
	mul.wide.s32 	%rd66, %r40, 4;
	add.s64 	%rd67, %rd13, %rd66;
	ld.global.u32 	%r162, [%rd67];
	add.s64 	%rd68, %rd14, %rd66;
	ld.global.u32 	%r164, [%rd68];
	sub.s32 	%r166, %r162, %r1;
	sub.s32 	%r167, %r164, %r2;
	setp.eq.s32 	%p65, %r166, %r167;
	sub.s32 	%r168, %r2, %r164;
	setp.eq.s32 	%p66, %r166, %r168;
	or.pred  	%p67, %p65, %p66;
	selp.u32 	%r169, 1, 0, %p67;
	add.s64 	%rd69, %rd15, %rd66;
	st.global.u32 	[%rd69], %r169;
$L__BB8_43:
	add.s32 	%r317, %r317, 2;
$L__BB8_44:
	and.b32  	%r170, %r44, 1;
	setp.eq.b32 	%p68, %r170, 1;
	not.pred 	%p69, %p68;
	@%p69 bra 	$L__BB8_59;
	shl.b32 	%r171, %r317, 7;
	add.s32 	%r43, %r171, %r6;
	setp.ge.s32 	%p70, %r43, %r4;
	@%p70 bra 	$L__BB8_59;
	mul.wide.s32 	%rd70, %r43, 4;
	add.s64 	%rd71, %rd13, %rd70;
	ld.global.u32 	%r172, [%rd71];
	add.s64 	%rd72, %rd14, %rd70;
	ld.global.u32 	%r174, [%rd72];
	sub.s32 	%r176, %r172, %r1;
	sub.s32 	%r177, %r174, %r2;
	setp.eq.s32 	%p71, %r176, %r177;
	sub.s32 	%r178, %r2, %r174;
	setp.eq.s32 	%p72, %r176, %r178;
	or.pred  	%p73, %p71, %p72;
	selp.u32 	%r179, 1, 0, %p73;
	add.s64 	%rd73, %rd15, %rd70;
	st.global.u32 	[%rd73], %r179;
	bra.uni 	$L__BB8_59;
$L__BB8_47:
	setp.lt.s32 	%p74, %r44, 1;
	@%p74 bra 	$L__BB8_59;
	setp.lt.u32 	%p75, %r44, 8;
	mov.b32 	%r315, 0;
	@%p75 bra 	$L__BB8_51;
	and.b32  	%r315, %r44, 2147483640;
	neg.s32 	%r312, %r315;
	mul.wide.u32 	%rd74, %r6, 4;
	add.s64 	%rd16, %rd1, %rd74;
	shl.b64 	%rd102, %rd4, 2;
	add.s64 	%rd75, %rd102, 1536;
	add.s64 	%rd18, %rd2, %rd75;
	add.s32 	%r311, %r6, 128;
	add.s64 	%rd19, %rd3, %rd75;
	add.s64 	%rd20, %rd1, %rd75;
$L__BB8_50:
	.pragma "nounroll";
	mul.wide.s32 	%rd76, %r311, 4;
	add.s64 	%rd77, %rd18, %rd76;
	add.s64 	%rd78, %rd19, %rd76;
	add.s64 	%rd79, %rd20, %rd76;
	cvta.to.global.u64 	%rd80, %rd26;
	mul.wide.u32 	%rd81, %r6, 4;
	add.s64 	%rd82, %rd80, %rd81;
	add.s64 	%rd83, %rd82, %rd102;
	ld.global.u32 	%r182, [%rd83];
	cvta.to.global.u64 	%rd84, %rd28;
	add.s64 	%rd85, %rd84, %rd81;
	add.s64 	%rd86, %rd85, %rd102;
	ld.global.u32 	%r184, [%rd86];
	sub.s32 	%r186, %r182, %r1;
	sub.s32 	%r187, %r184, %r2;
	setp.eq.s32 	%p76, %r186, %r187;
	sub.s32 	%r188, %r2, %r184;
	setp.eq.s32 	%p77, %r186, %r188;
	or.pred  	%p78, %p76, %p77;
	selp.u32 	%r189, 1, 0, %p78;
	add.s64 	%rd87, %rd16, %rd102;
	st.global.u32 	[%rd87], %r189;
	ld.global.u32 	%r190, [%rd77+-1536];
	ld.global.u32 	%r192, [%rd78+-1536];
	sub.s32 	%r194, %r190, %r1;
	sub.s32 	%r195, %r192, %r2;
	setp.eq.s32 	%p79, %r194, %r195;
	sub.s32 	%r196, %r2, %r192;
	setp.eq.s32 	%p80, %r194, %r196;
	or.pred  	%p81, %p79, %p80;
	selp.u32 	%r197, 1, 0, %p81;
	st.global.u32 	[%rd79+-1536], %r197;
	ld.global.u32 	%r198, [%rd77+-1024];
	ld.global.u32 	%r200, [%rd78+-1024];
	sub.s32 	%r202, %r198, %r1;
	sub.s32 	%r203, %r200, %r2;
	setp.eq.s32 	%p82, %r202, %r203;
	sub.s32 	%r204, %r2, %r200;
	setp.eq.s32 	%p83, %r202, %r204;
	or.pred  	%p84, %p82, %p83;
	selp.u32 	%r205, 1, 0, %p84;
	st.global.u32 	[%rd79+-1024], %r205;
	ld.global.u32 	%r206, [%rd77+-512];
	ld.global.u32 	%r208, [%rd78+-512];
	sub.s32 	%r210, %r206, %r1;
	sub.s32 	%r211, %r208, %r2;
	setp.eq.s32 	%p85, %r210, %r211;
	sub.s32 	%r212, %r2, %r208;
	setp.eq.s32 	%p86, %r210, %r212;
	or.pred  	%p87, %p85, %p86;
	selp.u32 	%r213, 1, 0, %p87;
	st.global.u32 	[%rd79+-512], %r213;
	ld.global.u32 	%r214, [%rd77];
	ld.global.u32 	%r216, [%rd78];
	sub.s32 	%r218, %r214, %r1;
	sub.s32 	%r219, %r216, %r2;
	setp.eq.s32 	%p88, %r218, %r219;
	sub.s32 	%r220, %r2, %r216;
	setp.eq.s32 	%p89, %r218, %r220;
	or.pred  	%p90, %p88, %p89;
	selp.u32 	%r221, 1, 0, %p90;
	st.global.u32 	[%rd79], %r221;
	ld.global.u32 	%r222, [%rd77+512];
	ld.global.u32 	%r224, [%rd78+512];
	sub.s32 	%r226, %r222, %r1;
	sub.s32 	%r227, %r224, %r2;
	setp.eq.s32 	%p91, %r226, %r227;
	sub.s32 	%r228, %r2, %r224;
	setp.eq.s32 	%p92, %r226, %r228;
	or.pred  	%p93, %p91, %p92;
	selp.u32 	%r229, 1, 0, %p93;
	st.global.u32 	[%rd79+512], %r229;
	ld.global.u32 	%r230, [%rd77+1024];
	ld.global.u32 	%r232, [%rd78+1024];
	sub.s32 	%r234, %r230, %r1;
	sub.s32 	%r235, %r232, %r2;
	setp.eq.s32 	%p94, %r234, %r235;
	sub.s32 	%r236, %r2, %r232;
	setp.eq.s32 	%p95, %r234, %r236;
	or.pred  	%p96, %p94, %p95;
	selp.u32 	%r237, 1, 0, %p96;
	st.global.u32 	[%rd79+1024], %r237;
	ld.global.u32 	%r238, [%rd77+1536];
	ld.global.u32 	%r240, [%rd78+1536];
	sub.s32 	%r242, %r238, %r1;
	sub.s32 	%r243, %r240, %r2;
	setp.eq.s32 	%p97, %r242, %r243;
	sub.s32 	%r244, %r2, %r240;
	setp.eq.s32 	%p98, %r242, %r244;
	or.pred  	%p99, %p97, %p98;
	selp.u32 	%r245, 1, 0, %p99;
	st.global.u32 	[%rd79+1536], %r245;
	add.s32 	%r312, %r312, 8;
	add.s64 	%rd102, %rd102, 4096;
	add.s32 	%r311, %r311, 1024;
	setp.eq.s32 	%p100, %r312, 0;
	@%p100 bra 	$L__BB8_51;
	bra.uni 	$L__BB8_50;
$L__BB8_51:
	and.b32  	%r25, %r44, 7;
	setp.eq.s32 	%p101, %r25, 0;
	@%p101 bra 	$L__BB8_59;
	and.b32  	%r26, %r44, 3;
	setp.lt.u32 	%p102, %r25, 4;
	@%p102 bra 	$L__BB8_54;
	shl.b32 	%r246, %r315, 7;
	add.s32 	%r247, %r246, %r6;
	mul.wide.s32 	%rd88, %r247, 4;
	add.s64 	%rd89, %rd13, %rd88;
	ld.global.u32 	%r248, [%rd89];
	add.s64 	%rd90, %rd14, %rd88;
	ld.global.u32 	%r250, [%rd90];
	sub.s32 	%r252, %r248, %r1;
	sub.s32 	%r253, %r250, %r2;
	setp.eq.s32 	%p103, %r252, %r253;
	sub.s32 	%r254, %r2, %r250;
	setp.eq.s32 	%p104, %r252, %r254;
	or.pred  	%p105, %p103, %p104;
	selp.u32 	%r255, 1, 0, %p105;
	add.s64 	%rd91, %rd15, %rd88;
	st.global.u32 	[%rd91], %r255;
	ld.global.u32 	%r256, [%rd89+512];
	ld.global.u32 	%r258, [%rd90+512];
	sub.s32 	%r260, %r256, %r1;
	sub.s32 	%r261, %r258, %r2;
	setp.eq.s32 	%p106, %r260, %r261;
	sub.s32 	%r262, %r2, %r258;
	setp.eq.s32 	%p107, %r260, %r262;
	or.pred  	%p108, %p106, %p107;
	selp.u32 	%r263, 1, 0, %p108;
	st.global.u32 	[%rd91+512], %r263;
	ld.global.u32 	%r264, [%rd89+1024];
	ld.global.u32 	%r266, [%rd90+1024];
	sub.s32 	%r268, %r264, %r1;
	sub.s32 	%r269, %r266, %r2;
	setp.eq.s32 	%p109, %r268, %r269;
	sub.s32 	%r270, %r2, %r266;
	setp.eq.s32 	%p110, %r268, %r270;
	or.pred  	%p111, %p109, %p110;
	selp.u32 	%r271, 1, 0, %p111;
	st.global.u32 	[%rd91+1024], %r271;
	ld.global.u32 	%r272, [%rd89+1536];
	ld.global.u32 	%r274, [%rd90+1536];
	sub.s32 	%r276, %r272, %r1;
	sub.s32 	%r277, %r274, %r2;
	setp.eq.s32 	%p112, %r276, %r277;
	sub.s32 	%r278, %r2, %r274;
	setp.eq.s32 	%p113, %r276, %r278;
	or.pred  	%p114, %p112, %p113;
	selp.u32 	%r279, 1, 0, %p114;
	st.global.u32 	[%rd91+1536], %r279;
	add.s32 	%r315, %r315, 4;
$L__BB8_54:
	setp.eq.s32 	%p115, %r26, 0;
	@%p115 bra 	$L__BB8_59;
	setp.eq.s32 	%p116, %r26, 1;
	@%p116 bra 	$L__BB8_57;
	shl.b32 	%r280, %r315, 7;
	add.s32 	%r281, %r280, %r6;
	mul.wide.s32 	%rd92, %r281, 4;
	add.s64 	%rd93, %rd13, %rd92;
	ld.global.u32 	%r282, [%rd93];
	add.s64 	%rd94, %rd14, %rd92;
	ld.global.u32 	%r284, [%rd94];
	sub.s32 	%r286, %r282, %r1;
	sub.s32 	%r287, %r284, %r2;
	setp.eq.s32 	%p117, %r286, %r287;
	sub.s32 	%r288, %r2, %r284;
	setp.eq.s32 	%p118, %r286, %r288;
	or.pred  	%p119, %p117, %p118;
	selp.u32 	%r289, 1, 0, %p119;
	add.s64 	%rd95, %rd15, %rd92;
	st.global.u32 	[%rd95], %r289;
	ld.global.u32 	%r290, [%rd93+512];
	ld.global.u32 	%r292, [%rd94+512];
	sub.s32 	%r294, %r290, %r1;
	sub.s32 	%r295, %r292, %r2;
	setp.eq.s32 	%p120, %r294, %r295;
	sub.s32 	%r296, %r2, %r292;
	setp.eq.s32 	%p121, %r294, %r296;
	or.pred  	%p122, %p120, %p121;
	selp.u32 	%r297, 1, 0, %p122;
	st.global.u32 	[%rd95+512], %r297;
	add.s32 	%r315, %r315, 2;
$L__BB8_57:
	and.b32  	%r298, %r44, 1;
	setp.eq.b32 	%p123, %r298, 1;
	not.pred 	%p124, %p123;
	@%p124 bra 	$L__BB8_59;
	shl.b32 	%r299, %r315, 7;
	add.s32 	%r300, %r299, %r6;
	mul.wide.s32 	%rd96, %r300, 4;
	add.s64 	%rd97, %rd13, %rd96;
	ld.global.u32 	%r301, [%rd97];
	add.s64 	%rd98, %rd14, %rd96;
	ld.global.u32 	%r303, [%rd98];
	sub.s32 	%r305, %r301, %r1;
	sub.s32 	%r306, %r303, %r2;
	setp.eq.s32 	%p125, %r305, %r306;
	sub.s32 	%r307, %r2, %r303;
	setp.eq.s32 	%p126, %r305, %r307;
	or.pred  	%p127, %p125, %p126;
	selp.u32 	%r308, 1, 0, %p127;
	add.s64 	%rd99, %rd15, %rd96;
	st.global.u32 	[%rd99], %r308;
$L__BB8_59:
	ret;

}
	// .globl	_ZN3cub18CUB_300001_SM_10006detail6reduce28DeviceReduceSingleTileKernelINS2_10policy_hubIijN4cuda3std3__44plusIiEEE10Policy1000EN6thrust24THRUST_300001_SM_1000_NS6detail15normal_iteratorINSD_10device_ptrIiEEEEPijS9_iiNS7_10__identityEEEvT0_T1_T2_T3_T4_T6_
.visible .entry _ZN3cub18CUB_300001_SM_10006detail6reduce28DeviceReduceSingleTileKernelINS2_10policy_hubIijN4cuda3std3__44plusIiEEE10Policy1000EN6thrust24THRUST_300001_SM_1000_NS6detail15normal_iteratorINSD_10device_ptrIiEEEEPijS9_iiNS7_10__identityEEEvT0_T1_T2_T3_T4_T6_(
	.param .align 8 .b8 _ZN3cub18CUB_300001_SM_10006detail6reduce28DeviceReduceSingleTileKernelINS2_10policy_hubIijN4cuda3std3__44plusIiEEE10Policy1000EN6thrust24THRUST_300001_SM_1000_NS6detail15normal_iteratorINSD_10device_ptrIiEEEEPijS9_iiNS7_10__identityEEEvT0_T1_T2_T3_T4_T6__param_0[8],
	.param .u64 .ptr .align 1 _ZN3cub18CUB_300001_SM_10006detail6reduce28DeviceReduceSingleTileKernelINS2_10policy_hubIijN4cuda3std3__44plusIiEEE10Policy1000EN6thrust24THRUST_300001_SM_1000_NS6detail15normal_iteratorINSD_10device_ptrIiEEEEPijS9_iiNS7_10__identityEEEvT0_T1_T2_T3_T4_T6__param_1,
	.param .u32 _ZN3cub18CUB_300001_SM_10006detail6reduce28DeviceReduceSingleTileKernelINS2_10policy_hubIijN4cuda3std3__44plusIiEEE10Policy1000EN6thrust24THRUST_300001_SM_1000_NS6detail15normal_iteratorINSD_10device_ptrIiEEEEPijS9_iiNS7_10__identityEEEvT0_T1_T2_T3_T4_T6__param_2,
	.param .align 1 .b8 _ZN3cub18CUB_300001_SM_10006detail6reduce28DeviceReduceSingleTileKernelINS2_10policy_hubIijN4cuda3std3__44plusIiEEE10Policy1000EN6thrust24THRUST_300001_SM_1000_NS6detail15normal_iteratorINSD_10device_ptrIiEEEEPijS9_iiNS7_10__identityEEEvT0_T1_T2_T3_T4_T6__param_3[1],
	.param .u32 _ZN3cub18CUB_300001_SM_10006detail6reduce28DeviceReduceSingleTileKernelINS2_10policy_hubIijN4cuda3std3__44plusIiEEE10Policy1000EN6thrust24THRUST_300001_SM_1000_NS6detail15normal_iteratorINSD_10device_ptrIiEEEEPijS9_iiNS7_10__identityEEEvT0_T1_T2_T3_T4_T6__param_4,
	.param .align 1 .b8 _ZN3cub18CUB_300001_SM_10006detail6reduce28DeviceReduceSingleTileKernelINS2_10policy_hubIijN4cuda3std3__44plusIiEEE10Policy1000EN6thrust24THRUST_300001_SM_1000_NS6detail15normal_iteratorINSD_10device_ptrIiEEEEPijS9_iiNS7_10__identityEEEvT0_T1_T2_T3_T4_T6__param_5[1]
)
.maxntid 256
.minnctapersm 1
{
	.reg .pred 	%p<59>;
	.reg .b32 	%r<511>;
	.reg .b64 	%rd<84>;
	// demoted variable
	.shared .align 4 .b8 _ZZN3cub18CUB_300001_SM_10006detail6reduce28DeviceReduceSingleTileKernelINS2_10policy_hubIijN4cuda3std3__44plusIiEEE10Policy1000EN6thrust24THRUST_300001_SM_1000_NS6detail15normal_iteratorINSD_10device_ptrIiEEEEPijS9_iiNS7_10__identityEEEvT0_T1_T2_T3_T4_T6_E12temp_storage[44];
	ld.param.u64 	%rd9, [_ZN3cub18CUB_300001_SM_10006detail6reduce28DeviceReduceSingleTileKernelINS2_10policy_hubIijN4cuda3std3__44plusIiEEE10Policy1000EN6thrust24THRUST_300001_SM_1000_NS6detail15normal_iteratorINSD_10device_ptrIiEEEEPijS9_iiNS7_10__identityEEEvT0_T1_T2_T3_T4_T6__param_0];
	ld.param.u64 	%rd10, [_ZN3cub18CUB_300001_SM_10006detail6reduce28DeviceReduceSingleTileKernelINS2_10policy_hubIijN4cuda3std3__44plusIiEEE10Policy1000EN6thrust24THRUST_300001_SM_1000_NS6detail15normal_iteratorINSD_10device_ptrIiEEEEPijS9_iiNS7_10__identityEEEvT0_T1_T2_T3_T4_T6__param_1];
	ld.param.u32 	%r90, [_ZN3cub18CUB_300001_SM_10006detail6reduce28DeviceReduceSingleTileKernelINS2_10policy_hubIijN4cuda3std3__44plusIiEEE10Policy1000EN6thrust24THRUST_300001_SM_1000_NS6detail15normal_iteratorINSD_10device_ptrIiEEEEPijS9_iiNS7_10__identityEEEvT0_T1_T2_T3_T4_T6__param_2];
	ld.param.u32 	%r91, [_ZN3cub18CUB_300001_SM_10006detail6reduce28DeviceReduceSingleTileKernelINS2_10policy_hubIijN4cuda3std3__44plusIiEEE10Policy1000EN6thrust24THRUST_300001_SM_1000_NS6detail15normal_iteratorINSD_10device_ptrIiEEEEPijS9_iiNS7_10__identityEEEvT0_T1_T2_T3_T4_T6__param_4];
	cvta.to.global.u64 	%rd1, %rd10;
	setp.ne.s32 	%p1, %r90, 0;
	@%p1 bra 	$L__BB9_3;
	mov.u32 	%r471, %tid.x;
	setp.ne.s32 	%p58, %r471, 0;
	@%p58 bra 	$L__BB9_52;
	st.global.u32 	[%rd1], %r91;
	bra.uni 	$L__BB9_52;
$L__BB9_3:
	cvta.to.global.u64 	%rd2, %rd9;
	setp.gt.u32 	%p2, %r90, 4095;
	@%p2 bra 	$L__BB9_28;
	mov.u32 	%r1, %tid.x;
	setp.ge.u32 	%p24, %r1, %r90;
	mov.b32 	%r488, 0;
	mov.u32 	%r478, %r1;
	@%p24 bra 	$L__BB9_6;
	mul.wide.u32 	%rd73, %r1, 4;
	add.s64 	%rd74, %rd2, %rd73;
	ld.global.u32 	%r488, [%rd74];
	add.s32 	%r478, %r1, 256;
$L__BB9_6:
	setp.ge.u32 	%p25, %r478, %r90;
	@%p25 bra 	$L__BB9_19;
	not.b32 	%r298, %r478;
	add.s32 	%r299, %r90, %r298;
	shr.u32 	%r300, %r299, 8;
	add.s32 	%r6, %r300, 1;
	and.b32  	%r7, %r6, 15;
	setp.lt.u32 	%p26, %r299, 3840;
	@%p26 bra 	$L__BB9_10;
	and.b32  	%r301, %r6, 33554416;
	neg.s32 	%r474, %r301;
	mul.wide.u32 	%rd75, %r478, 4;
	add.s64 	%rd76, %rd75, %rd2;
	add.s64 	%rd82, %rd76, 8192;
$L__BB9_9:
	.pragma "nounroll";
	ld.global.u32 	%r302, [%rd82+-8192];
	add.s32 	%r303, %r302, %r488;
	ld.global.u32 	%r304, [%rd82+-7168];
	add.s32 	%r305, %r304, %r303;
	ld.global.u32 	%r306, [%rd82+-6144];
	add.s32 	%r307, %r306, %r305;
	ld.global.u32 	%r308, [%rd82+-5120];
	add.s32 	%r309, %r308, %r307;
	ld.global.u32 	%r310, [%rd82+-4096];
	add.s32 	%r311, %r310, %r309;
	ld.global.u32 	%r312, [%rd82+-3072];
	add.s32 	%r313, %r312, %r311;
	ld.global.u32 	%r314, [%rd82+-2048];
	add.s32 	%r315, %r314, %r313;
	ld.global.u32 	%r316, [%rd82+-1024];
	add.s32 	%r317, %r316, %r315;
	ld.global.u32 	%r318, [%rd82];
	add.s32 	%r319, %r318, %r317;
	ld.global.u32 	%r320, [%rd82+1024];
	add.s32 	%r321, %r320, %r319;
	ld.global.u32 	%r322, [%rd82+2048];
	add.s32 	%r323, %r322, %r321;
	ld.global.u32 	%r324, [%rd82+3072];
	add.s32 	%r325, %r324, %r323;
	ld.global.u32 	%r326, [%rd82+4096];
	add.s32 	%r327, %r326, %r325;
	ld.global.u32 	%r328, [%rd82+5120];
	add.s32 	%r329, %r328, %r327;
	ld.global.u32 	%r330, [%rd82+6144];
	add.s32 	%r331, %r330, %r329;
	ld.global.u32 	%r332, [%rd82+7168];
	add.s32 	%r488, %r332, %r331;
	add.s32 	%r478, %r478, 4096;
	add.s32 	%r474, %r474, 16;
	add.s64 	%rd82, %rd82, 16384;
	setp.ne.s32 	%p27, %r474, 0;
	@%p27 bra 	$L__BB9_9;
$L__BB9_10:
	setp.eq.s32 	%p28, %r7, 0;
	@%p28 bra 	$L__BB9_19;
	and.b32  	%r18, %r6, 7;
	setp.lt.u32 	%p29, %r7, 8;
	@%p29 bra 	$L__BB9_13;
	mul.wide.u32 	%rd77, %r478, 4;
	add.s64 	%rd78, %rd2, %rd77;
	ld.global.u32 	%r334, [%rd78];
	add.s32 	%r335, %r334, %r488;
	ld.global.u32 	%r336, [%rd78+1024];
	add.s32 	%r337, %r336, %r335;
	ld.global.u32 	%r338, [%rd78+2048];
	add.s32 	%r339, %r338, %r337;
	ld.global.u32 	%r340, [%rd78+3072];
	add.s32 	%r341, %r340, %r339;
	ld.global.u32 	%r342, [%rd78+4096];
	add.s32 	%r343, %r342, %r341;
	ld.global.u32 	%r344, [%rd78+5120];
	add.s32 	%r345, %r344, %r343;
	ld.global.u32 	%r346, [%rd78+6144];
	add.s32 	%r347, %r346, %r345;
	ld.global.u32 	%r348, [%rd78+7168];
	add.s32 	%r488, %r348, %r347;
	add.s32 	%r478, %r478, 2048;
$L__BB9_13:
	setp.eq.s32 	%p30, %r18, 0;
	@%p30 bra 	$L__BB9_19;
	and.b32  	%r24, %r6, 3;
	setp.lt.u32 	%p31, %r18, 4;
	@%p31 bra 	$L__BB9_16;
	mul.wide.u32 	%rd79, %r478, 4;
	add.s64 	%rd80, %rd2, %rd79;
	ld.global.u32 	%r350, [%rd80];
	add.s32 	%r351, %r350, %r488;
	ld.global.u32 	%r352, [%rd80+1024];
	add.s32 	%r353, %r352, %r351;
	ld.global.u32 	%r354, [%rd80+2048];
	add.s32 	%r355, %r354, %r353;
	ld.global.u32 	%r356, [%rd80+3072];
	add.s32 	%r488, %r356, %r355;
	add.s32 	%r478, %r478, 1024;
$L__BB9_16:
	setp.eq.s32 	%p32, %r24, 0;
	@%p32 bra 	$L__BB9_19;
	mul.wide.u32 	%rd81, %r478, 4;
	add.s64 	%rd83, %rd2, %rd81;
	neg.s32 	%r486, %r24;
$L__BB9_18:
	.pragma "nounroll";
	ld.global.u32 	%r357, [%rd83];
	add.s32 	%r488, %r357, %r488;
	add.s64 	%rd83, %rd83, 1024;
	add.s32 	%r486, %r486, 1;
	setp.ne.s32 	%p33, %r486, 0;
	@%p33 bra 	$L__BB9_18;
$L__BB9_19:
	setp.lt.u32 	%p34, %r90, 256;
	@%p34 bra 	$L__BB9_24;
	// begin inline asm
	mov.u32 %r421, %laneid;
	// end inline asm
	mov.b32 	%r424, 1;
	mov.b32 	%r445, 31;
	mov.b32 	%r446, -1;
	// begin inline asm
	shfl.sync.down.b32 %r422, %r488, %r424, %r445, %r446;
	// end inline asm
	setp.gt.s32 	%p50, %r421, 30;
	selp.b32 	%r447, 0, %r422, %p50;
	add.s32 	%r428, %r447, %r488;
	mov.b32 	%r429, 2;
	// begin inline asm
	shfl.sync.down.b32 %r427, %r428, %r429, %r445, %r446;
	// end inline asm
	setp.gt.s32 	%p51, %r421, 29;
	selp.b32 	%r448, 0, %r427, %p51;
	add.s32 	%r433, %r428, %r448;
	mov.b32 	%r434, 4;
	// begin inline asm
	shfl.sync.down.b32 %r432, %r433, %r434, %r445, %r446;
	// end inline asm
	setp.gt.s32 	%p52, %r421, 27;
	selp.b32 	%r449, 0, %r432, %p52;
	add.s32 	%r438, %r433, %r449;
	mov.b32 	%r439, 8;
	// begin inline asm
	shfl.sync.down.b32 %r437, %r438, %r439, %r445, %r446;
	// end inline asm
	setp.gt.s32 	%p53, %r421, 23;
	selp.b32 	%r450, 0, %r437, %p53;
	add.s32 	%r443, %r438, %r450;
	mov.b32 	%r444, 16;
	// begin inline asm
	shfl.sync.down.b32 %r442, %r443, %r444, %r445, %r446;
	// end inline asm
	setp.gt.s32 	%p54, %r421, 15;
	selp.b32 	%r451, 0, %r442, %p54;
	add.s32 	%r510, %r443, %r451;
	setp.ne.s32 	%p55, %r421, 0;
	@%p55 bra 	$L__BB9_22;
	shr.u32 	%r452, %r1, 3;
	and.b32  	%r453, %r452, 124;
	mov.u32 	%r454, _ZZN3cub18CUB_300001_SM_10006detail6reduce28DeviceReduceSingleTileKernelINS2_10policy_hubIijN4cuda3std3__44plusIiEEE10Policy1000EN6thrust24THRUST_300001_SM_1000_NS6detail15normal_iteratorINSD_10device_ptrIiEEEEPijS9_iiNS7_10__identityEEEvT0_T1_T2_T3_T4_T6_E12temp_storage;
	add.s32 	%r455, %r454, %r453;
	st.shared.u32 	[%r455+8], %r510;
$L__BB9_22:
	bar.sync 	0;
	setp.ne.s32 	%p56, %r1, 0;
	@%p56 bra 	$L__BB9_50;
	ld.shared.u32 	%r456, [_ZZN3cub18CUB_300001_SM_10006detail6reduce28DeviceReduceSingleTileKernelINS2_10policy_hubIijN4cuda3std3__44plusIiEEE10Policy1000EN6thrust24THRUST_300001_SM_1000_NS6detail15normal_iteratorINSD_10device_ptrIiEEEEPijS9_iiNS7_10__identityEEEvT0_T1_T2_T3_T4_T6_E12temp_storage+12];
	add.s32 	%r457, %r456, %r510;
	ld.shared.u32 	%r458, [_ZZN3cub18CUB_300001_SM_10006detail6reduce28DeviceReduceSingleTileKernelINS2_10policy_hubIijN4cuda3std3__44plusIiEEE10Policy1000EN6thrust24THRUST_300001_SM_1000_NS6detail15normal_iteratorINSD_10device_ptrIiEEEEPijS9_iiNS7_10__identityEEEvT0_T1_T2_T3_T4_T6_E12temp_storage+16];
	add.s32 	%r459, %r457, %r458;
	ld.shared.u32 	%r460, [_ZZN3cub18CUB_300001_SM_10006detail6reduce28DeviceReduceSingleTileKernelINS2_10policy_hubIijN4cuda3std3__44plusIiEEE10Policy1000EN6thrust24THRUST_300001_SM_1000_NS6detail15normal_iteratorINSD_10device_ptrIiEEEEPijS9_iiNS7_10__identityEEEvT0_T1_T2_T3_T4_T6_E12temp_storage+20];
	add.s32 	%r461, %r459, %r460;
	ld.shared.u32 	%r462, [_ZZN3cub18CUB_300001_SM_10006detail6reduce28DeviceReduceSingleTileKernelINS2_10policy_hubIijN4cuda3std3__44plusIiEEE10Policy1000EN6thrust24THRUST_300001_SM_1000_NS6detail15normal_iteratorINSD_10device_ptrIiEEEEPijS9_iiNS7_10__identityEEEvT0_T1_T2_T3_T4_T6_E12temp_storage+24];
	add.s32 	%r463, %r461, %r462;
	ld.shared.u32 	%r464, [_ZZN3cub18CUB_300001_SM_10006detail6reduce28DeviceReduceSingleTileKernelINS2_10policy_hubIijN4cuda3std3__44plusIiEEE10Policy1000EN6thrust24THRUST_300001_SM_1000_NS6detail15normal_iteratorINSD_10device_ptrIiEEEEPijS9_iiNS7_10__identityEEEvT0_T1_T2_T3_T4_T6_E12temp_storage+28];
	add.s32 	%r465, %r463, %r464;
	ld.shared.u32 	%r466, [_ZZN3cub18CUB_300001_SM_10006detail6reduce28DeviceReduceSingleTileKernelINS2_10policy_hubIijN4cuda3std3__44plusIiEEE10Policy1000EN6thrust24THRUST_300001_SM_1000_NS6detail15normal_iteratorINSD_10device_ptrIiEEEEPijS9_iiNS7_10__identityEEEvT0_T1_T2_T3_T4_T6_E12temp_storage+32];
	add.s32 	%r467, %r465, %r466;
	ld.shared.u32 	%r468, [_ZZN3cub18CUB_300001_SM_10006detail6reduce28DeviceReduceSingleTileKernelINS2_10policy_hubIijN4cuda3std3__44plusIiEEE10Policy1000EN6thrust24THRUST_300001_SM_1000_NS6detail15normal_iteratorINSD_10device_ptrIiEEEEPijS9_iiNS7_10__identityEEEvT0_T1_T2_T3_T4_T6_E12temp_storage+36];
	add.s32 	%r510, %r467, %r468;
	bra.uni 	$L__BB9_50;
$L__BB9_24:
	// begin inline asm
	mov.u32 %r358, %laneid;
	// end inline asm
	and.b32  	%r384, %r1, 992;
	add.s32 	%r385, %r384, 32;
	setp.gt.u32 	%p35, %r385, %r90;
	not.b32 	%r386, %r384;
	add.s32 	%r387, %r90, %r386;
	selp.b32 	%r382, %r387, 31, %p35;
	mov.b32 	%r361, 1;
	mov.b32 	%r383, -1;
	// begin inline asm
	shfl.sync.down.b32 %r359, %r488, %r361, %r382, %r383;
	// end inline asm
	setp.lt.s32 	%p36, %r358, %r382;
	selp.b32 	%r388, %r359, 0, %p36;
	add.s32 	%r365, %r388, %r488;
	mov.b32 	%r366, 2;
	// begin inline asm
	shfl.sync.down.b32 %r364, %r365, %r366, %r382, %r383;
	// end inline asm
	add.s32 	%r389, %r358, 2;
	setp.gt.s32 	%p37, %r389, %r382;
	selp.b32 	%r390, 0, %r364, %p37;
	add.s32 	%r370, %r365, %r390;
	mov.b32 	%r371, 4;
	// begin inline asm
	shfl.sync.down.b32 %r369, %r370, %r371, %r382, %r383;
	// end inline asm
	add.s32 	%r391, %r358, 4;
	setp.gt.s32 	%p38, %r391, %r382;
	selp.b32 	%r392, 0, %r369, %p38;
	add.s32 	%r375, %r370, %r392;
	mov.b32 	%r376, 8;
	// begin inline asm
	shfl.sync.down.b32 %r374, %r375, %r376, %r382, %r383;
	// end inline asm
	add.s32 	%r393, %r358, 8;
	setp.gt.s32 	%p39, %r393, %r382;
	selp.b32 	%r394, 0, %r374, %p39;
	add.s32 	%r380, %r375, %r394;
	mov.b32 	%r381, 16;
	// begin inline asm
	shfl.sync.down.b32 %r379, %r380, %r381, %r382, %r383;
	// end inline asm
	add.s32 	%r395, %r358, 16;
	setp.gt.s32 	%p40, %r395, %r382;
	selp.b32 	%r396, 0, %r379, %p40;
	add.s32 	%r510, %r380, %r396;
	setp.ne.s32 	%p41, %r358, 0;
	@%p41 bra 	$L__BB9_26;
	shr.u32 	%r397, %r1, 3;
	and.b32  	%r398, %r397, 124;
	mov.u32 	%r399, _ZZN3cub18CUB_300001_SM_10006detail6reduce28DeviceReduceSingleTileKernelINS2_10policy_hubIijN4cuda3std3__44plusIiEEE10Policy1000EN6thrust24THRUST_300001_SM_1000_NS6detail15normal_iteratorINSD_10device_ptrIiEEEEPijS9_iiNS7_10__identityEEEvT0_T1_T2_T3_T4_T6_E12temp_storage;
	add.s32 	%r400, %r399, %r398;
	st.shared.u32 	[%r400+8], %r510;
$L__BB9_26:
	bar.sync 	0;
	setp.ne.s32 	%p42, %r1, 0;
	@%p42 bra 	$L__BB9_50;
	setp.gt.u32 	%p43, %r90, 32;
	ld.shared.u32 	%r401, [_ZZN3cub18CUB_300001_SM_10006detail6reduce28DeviceReduceSingleTileKernelINS2_10policy_hubIijN4cuda3std3__44plusIiEEE10Policy1000EN6thrust24THRUST_300001_SM_1000_NS6detail15normal_iteratorINSD_10device_ptrIiEEEEPijS9_iiNS7_10__identityEEEvT0_T1_T2_T3_T4_T6_E12temp_storage+12];
	selp.b32 	%r402, %r401, 0, %p43;
	add.s32 	%r403, %r402, %r510;
	setp.gt.u32 	%p44, %r90, 64;
	ld.shared.u32 	%r404, [_ZZN3cub18CUB_300001_SM_10006detail6reduce28DeviceReduceSingleTileKernelINS2_10policy_hubIijN4cuda3std3__44plusIiEEE10Policy1000EN6thrust24THRUST_300001_SM_1000_NS6detail15normal_iteratorINSD_10device_ptrIiEEEEPijS9_iiNS7_10__identityEEEvT0_T1_T2_T3_T4_T6_E12temp_storage+16];
	selp.b32 	%r405, %r404, 0, %p44;
	add.s32 	%r406, %r403, %r405;
	setp.gt.u32 	%p45, %r90, 96;
	ld.shared.u32 	%r407, [_ZZN3cub18CUB_300001_SM_10006detail6reduce28DeviceReduceSingleTileKernelINS2_10policy_hubIijN4cuda3std3__44plusIiEEE10Policy1000EN6thrust24THRUST_300001_SM_1000_NS6detail15normal_iteratorINSD_10device_ptrIiEEEEPijS9_iiNS7_10__identityEEEvT0_T1_T2_T3_T4_T6_E12temp_storage+20];
	selp.b32 	%r408, %r407, 0, %p45;
	add.s32 	%r409, %r406, %r408;
	setp.gt.u32 	%p46, %r90, 128;
	ld.shared.u32 	%r410, [_ZZN3cub18CUB_300001_SM_10006detail6reduce28DeviceReduceSingleTileKernelINS2_10policy_hubIijN4cuda3std3__44plusIiEEE10Policy1000EN6thrust24THRUST_300001_SM_1000_NS6detail15normal_iteratorINSD_10device_ptrIiEEEEPijS9_iiNS7_10__identityEEEvT0_T1_T2_T3_T4_T6_E12temp_storage+24];
	selp.b32 	%r411, %r410, 0, %p46;
	add.s32 	%r412, %r409, %r411;
	setp.gt.u32 	%p47, %r90, 160;
	ld.shared.u32 	%r413, [_ZZN3cub18CUB_300001_SM_10006detail6reduce28DeviceReduceSingleTileKernelINS2_10policy_hubIijN4cuda3std3__44plusIiEEE10Policy1000EN6thrust24THRUST_300001_SM_1000_NS6detail15normal_iteratorINSD_10device_ptrIiEEEEPijS9_iiNS7_10__identityEEEvT0_T1_T2_T3_T4_T6_E12temp_storage+28];
	selp.b32 	%r414, %r413, 0, %p47;
	add.s32 	%r415, %r412, %r414;
	setp.gt.u32 	%p48, %r90, 192;
	ld.shared.u32 	%r416, [_ZZN3cub18CUB_300001_SM_10006detail6reduce28DeviceReduceSingleTileKernelINS2_10policy_hubIijN4cuda3std3__44plusIiEEE10Policy1000EN6thrust24THRUST_300001_SM_1000_NS6detail15normal_iteratorINSD_10device_ptrIiEEEEPijS9_iiNS7_10__identityEEEvT0_T1_T2_T3_T4_T6_E12temp_storage+32];
	selp.b32 	%r417, %r416, 0, %p48;
	add.s32 	%r418, %r415, %r417;
	setp.gt.u32 	%p49, %r90, 224;
	ld.shared.u32 	%r419, [_ZZN3cub18CUB_300001_SM_10006detail6reduce28DeviceReduceSingleTileKernelINS2_10policy_hubIijN4cuda3std3__44plusIiEEE10Policy1000EN6thrust24THRUST_300001_SM_1000_NS6detail15normal_iteratorINSD_10device_ptrIiEEEEPijS9_iiNS7_10__identityEEEvT0_T1_T2_T3_T4_T6_E12temp_storage+36];
	selp.b32 	%r420, %r419, 0, %p49;
	add.s32 	%r510, %r418, %r420;
	bra.uni 	$L__BB9_50;
$L__BB9_28:
	mov.u32 	%r40, %tid.x;
	mul.wide.u32 	%rd11, %r40, 4;
	add.s64 	%rd12, %rd2, %rd11;
	ld.global.u32 	%r93, [%rd12];
	ld.global.u32 	%r94, [%rd12+1024];
	ld.global.u32 	%r95, [%rd12+2048];
	ld.global.u32 	%r96, [%rd12+3072];
	ld.global.u32 	%r97, [%rd12+4096];
	ld.global.u32 	%r98, [%rd12+5120];
	ld.global.u32 	%r99, [%rd12+6144];
	ld.global.u32 	%r100, [%rd12+7168];
	ld.global.u32 	%r101, [%rd12+8192];
	ld.global.u32 	%r102, [%rd12+9216];
	ld.global.u32 	%r103, [%rd12+10240];
	ld.global.u32 	%r104, [%rd12+11264];
	ld.global.u32 	%r105, [%rd12+12288];
	ld.global.u32 	%r106, [%rd12+13312];
	ld.global.u32 	%r107, [%rd12+14336];
	ld.global.u32 	%r108, [%rd12+15360];
	add.s32 	%r109, %r94, %r93;
	add.s32 	%r110, %r95, %r109;
	add.s32 	%r111, %r96, %r110;
	add.s32 	%r112, %r97, %r111;
	add.s32 	%r113, %r98, %r112;
	add.s32 	%r114, %r99, %r113;
	add.s32 	%r115, %r100, %r114;
	add.s32 	%r116, %r101, %r115;
	add.s32 	%r117, %r102, %r116;
	add.s32 	%r118, %r103, %r117;
	add.s32 	%r119, %r104, %r118;
	add.s32 	%r120, %r105, %r119;
	add.s32 	%r121, %r106, %r120;
	add.s32 	%r122, %r107, %r121;
	add.s32 	%r509, %r108, %r122;
	add.s32 	%r42, %r90, -4096;
	setp.lt.u32 	%p3, %r42, 4096;
	mov.b32 	%r492, 4096;
	@%p3 bra 	$L__BB9_32;
	mov.b32 	%r492, 4096;
$L__BB9_30:
	add.s32 	%r124, %r40, %r492;
	mul.wide.u32 	%rd13, %r124, 4;
	add.s64 	%rd14, %rd2, %rd13;
	ld.global.u32 	%r125, [%rd14];
	ld.global.u32 	%r126, [%rd14+1024];
	ld.global.u32 	%r127, [%rd14+2048];
	ld.global.u32 	%r128, [%rd14+3072];
	ld.global.u32 	%r129, [%rd14+4096];
	ld.global.u32 	%r130, [%rd14+5120];
	ld.global.u32 	%r131, [%rd14+6144];
	ld.global.u32 	%r132, [%rd14+7168];
	ld.global.u32 	%r133, [%rd14+8192];
	ld.global.u32 	%r134, [%rd14+9216];
	ld.global.u32 	%r135, [%rd14+10240];
	ld.global.u32 	%r136, [%rd14+11264];
	ld.global.u32 	%r137, [%rd14+12288];
	ld.global.u32 	%r138, [%rd14+13312];
	ld.global.u32 	%r139, [%rd14+14336];
	ld.global.u32 	%r140, [%rd14+15360];
	add.s32 	%r141, %r125, %r509;
	add.s32 	%r142, %r126, %r141;
	add.s32 	%r143, %r127, %r142;
	add.s32 	%r144, %r128, %r143;
	add.s32 	%r145, %r129, %r144;
	add.s32 	%r146, %r130, %r145;
	add.s32 	%r147, %r131, %r146;
	add.s32 	%r148, %r132, %r147;
	add.s32 	%r149, %r133, %r148;
	add.s32 	%r150, %r134, %r149;
	add.s32 	%r151, %r135, %r150;
	add.s32 	%r152, %r136, %r151;
	add.s32 	%r153, %r137, %r152;
	add.s32 	%r154, %r138, %r153;
	add.s32 	%r155, %r139, %r154;
	add.s32 	%r509, %r140, %r155;
	sub.s32 	%r156, %r90, %r492;
	setp.lt.u32 	%p4, %r156, 4096;
	@%p4 bra 	$L__BB9_46;
	add.s32 	%r492, %r492, 4096;
	setp.le.u32 	%p5, %r492, %r42;
	@%p5 bra 	$L__BB9_30;
$L__BB9_32:
	setp.le.u32 	%p6, %r90, %r492;
	sub.s32 	%r157, %r90, %r492;
	setp.ge.s32 	%p7, %r40, %r157;
	or.pred  	%p8, %p6, %p7;
	@%p8 bra 	$L__BB9_46;
	not.b32 	%r160, %r40;
	add.s32 	%r161, %r90, %r160;
	sub.s32 	%r162, %r161, %r492;
	shr.u32 	%r163, %r162, 8;
	add.s32 	%r49, %r163, 1;
	and.b32  	%r50, %r49, 15;
	setp.lt.u32 	%p9, %r162, 3840;
	mov.u32 	%r501, %r40;
	@%p9 bra 	$L__BB9_37;
	or.b32  	%r495, %r40, 2048;
	add.s32 	%r494, %r40, %r492;
	and.b32  	%r164, %r49, 33554416;
	neg.s32 	%r493, %r164;
$L__BB9_35:
	.pragma "nounroll";
	mul.wide.u32 	%rd15, %r494, 4;
	add.s64 	%rd16, %rd2, %rd15;
	ld.global.u32 	%r165, [%rd16];
	add.s32 	%r166, %r165, %r509;
	add.s32 	%r167, %r494, 256;
	mul.wide.u32 	%rd17, %r167, 4;
	add.s64 	%rd18, %rd2, %rd17;
	ld.global.u32 	%r168, [%rd18];
	add.s32 	%r169, %r168, %r166;
	add.s32 	%r170, %r494, 512;
	mul.wide.u32 	%rd19, %r170, 4;
	add.s64 	%rd20, %rd2, %rd19;
	ld.global.u32 	%r171, [%rd20];
	add.s32 	%r172, %r171, %r169;
	add.s32 	%r173, %r494, 768;
	mul.wide.u32 	%rd21, %r173, 4;
	add.s64 	%rd22, %rd2, %rd21;
	ld.global.u32 	%r174, [%rd22];
	add.s32 	%r175, %r174, %r172;
	add.s32 	%r176, %r494, 1024;
	mul.wide.u32 	%rd23, %r176, 4;
	add.s64 	%rd24, %rd2, %rd23;
	ld.global.u32 	%r177, [%rd24];
	add.s32 	%r178, %r177, %r175;
	add.s32 	%r179, %r494, 1280;
	mul.wide.u32 	%rd25, %r179, 4;
	add.s64 	%rd26, %rd2, %rd25;
	ld.global.u32 	%r180, [%rd26];
	add.s32 	%r181, %r180, %r178;
	add.s32 	%r182, %r494, 1536;
	mul.wide.u32 	%rd27, %r182, 4;
	add.s64 	%rd28, %rd2, %rd27;
	ld.global.u32 	%r183, [%rd28];
	add.s32 	%r184, %r183, %r181;
	add.s32 	%r185, %r494, 1792;
	mul.wide.u32 	%rd29, %r185, 4;
	add.s64 	%rd30, %rd2, %rd29;
	ld.global.u32 	%r186, [%rd30];
	add.s32 	%r187, %r186, %r184;
	add.s32 	%r188, %r494, 2048;
	mul.wide.u32 	%rd31, %r188, 4;
	add.s64 	%rd32, %rd2, %rd31;
	ld.global.u32 	%r189, [%rd32];
	add.s32 	%r190, %r189, %r187;
	add.s32 	%r191, %r494, 2304;
	mul.wide.u32 	%rd33, %r191, 4;
	add.s64 	%rd34, %rd2, %rd33;
	ld.global.u32 	%r192, [%rd34];
	add.s32 	%r193, %r192, %r190;
	add.s32 	%r194, %r494, 2560;
	mul.wide.u32 	%rd35, %r194, 4;
	add.s64 	%rd36, %rd2, %rd35;
	ld.global.u32 	%r195, [%rd36];
	add.s32 	%r196, %r195, %r193;
	add.s32 	%r197, %r494, 2816;
	mul.wide.u32 	%rd37, %r197, 4;
	add.s64 	%rd38, %rd2, %rd37;
	ld.global.u32 	%r198, [%rd38];
	add.s32 	%r199, %r198, %r196;
	add.s32 	%r200, %r494, 3072;
	mul.wide.u32 	%rd39, %r200, 4;
	add.s64 	%rd40, %rd2, %rd39;
	ld.global.u32 	%r201, [%rd40];
	add.s32 	%r202, %r201, %r199;
	add.s32 	%r203, %r494, 3328;
	mul.wide.u32 	%rd41, %r203, 4;
	add.s64 	%rd42, %rd2, %rd41;
	ld.global.u32 	%r204, [%rd42];
	add.s32 	%r205, %r204, %r202;
	add.s32 	%r206, %r494, 3584;
	mul.wide.u32 	%rd43, %r206, 4;
	add.s64 	%rd44, %rd2, %rd43;
	ld.global.u32 	%r207, [%rd44];
	add.s32 	%r208, %r207, %r205;
	add.s32 	%r209, %r494, 3840;
	mul.wide.u32 	%rd45, %r209, 4;
	add.s64 	%rd46, %rd2, %rd45;
	ld.global.u32 	%r210, [%rd46];
	add.s32 	%r509, %r210, %r208;
	add.s32 	%r495, %r495, 4096;
	add.s32 	%r494, %r494, 4096;
	add.s32 	%r493, %r493, 16;
	setp.ne.s32 	%p10, %r493, 0;
	@%p10 bra 	$L__BB9_35;
	add.s32 	%r501, %r495, -2048;
$L__BB9_37:
	setp.eq.s32 	%p11, %r50, 0;
	@%p11 bra 	$L__BB9_46;
	and.b32  	%r66, %r49, 7;
	setp.lt.u32 	%p12, %r50, 8;
	@%p12 bra 	$L__BB9_40;
	add.s32 	%r212, %r501, %r492;
	mul.wide.u32 	%rd47, %r212, 4;
	add.s64 	%rd48, %rd2, %rd47;
	ld.global.u32 	%r213, [%rd48];
	add.s32 	%r214, %r213, %r509;
	add.s32 	%r215, %r212, 256;
	mul.wide.u32 	%rd49, %r215, 4;
	add.s64 	%rd50, %rd2, %rd49;
	ld.global.u32 	%r216, [%rd50];
	add.s32 	%r217, %r216, %r214;
	add.s32 	%r218, %r212, 512;
	mul.wide.u32 	%rd51, %r218, 4;
	add.s64 	%rd52, %rd2, %rd51;
	ld.global.u32 	%r219, [%rd52];
	add.s32 	%r220, %r219, %r217;
	add.s32 	%r221, %r212, 768;
	mul.wide.u32 	%rd53, %r221, 4;
	add.s64 	%rd54, %rd2, %rd53;
	ld.global.u32 	%r222, [%rd54];
	add.s32 	%r223, %r222, %r220;
	add.s32 	%r224, %r212, 1024;
	mul.wide.u32 	%rd55, %r224, 4;
	add.s64 	%rd56, %rd2, %rd55;
	ld.global.u32 	%r225, [%rd56];
	add.s32 	%r226, %r225, %r223;
	add.s32 	%r227, %r212, 1280;
	mul.wide.u32 	%rd57, %r227, 4;
	add.s64 	%rd58, %rd2, %rd57;
	ld.global.u32 	%r228, [%rd58];
	add.s32 	%r229, %r228, %r226;
	add.s32 	%r230, %r212, 1536;
	mul.wide.u32 	%rd59, %r230, 4;
	add.s64 	%rd60, %rd2, %rd59;
	ld.global.u32 	%r231, [%rd60];
	add.s32 	%r232, %r231, %r229;
	add.s32 	%r233, %r212, 1792;
	mul.wide.u32 	%rd61, %r233, 4;
	add.s64 	%rd62, %rd2, %rd61;
	ld.global.u32 	%r234, [%rd62];
	add.s32 	%r509, %r234, %r232;
	add.s32 	%r501, %r501, 2048;
$L__BB9_40:
	setp.eq.s32 	%p13, %r66, 0;
	@%p13 bra 	$L__BB9_46;
	and.b32  	%r72, %r49, 3;
	setp.lt.u32 	%p14, %r66, 4;
	@%p14 bra 	$L__BB9_43;
	add.s32 	%r236, %r501, %r492;
	mul.wide.u32 	%rd63, %r236, 4;
	add.s64 	%rd64, %rd2, %rd63;
	ld.global.u32 	%r237, [%rd64];
	add.s32 	%r238, %r237, %r509;
	add.s32 	%r239, %r236, 256;
	mul.wide.u32 	%rd65, %r239, 4;
	add.s64 	%rd66, %rd2, %rd65;
	ld.global.u32 	%r240, [%rd66];
	add.s32 	%r241, %r240, %r238;
	add.s32 	%r242, %r236, 512;
	mul.wide.u32 	%rd67, %r242, 4;
	add.s64 	%rd68, %rd2, %rd67;
	ld.global.u32 	%r243, [%rd68];
	add.s32 	%r244, %r243, %r241;
	add.s32 	%r245, %r236, 768;
	mul.wide.u32 	%rd69, %r245, 4;
	add.s64 	%rd70, %rd2, %rd69;
	ld.global.u32 	%r246, [%rd70];
	add.s32 	%r509, %r246, %r244;
	add.s32 	%r501, %r501, 1024;
$L__BB9_43:
	setp.eq.s32 	%p15, %r72, 0;
	@%p15 bra 	$L__BB9_46;
	add.s32 	%r507, %r501, %r492;
	neg.s32 	%r506, %r72;
$L__BB9_45:
	.pragma "nounroll";
	mul.wide.u32 	%rd71, %r507, 4;
	add.s64 	%rd72, %rd2, %rd71;
	ld.global.u32 	%r247, [%rd72];
	add.s32 	%r509, %r247, %r509;
	add.s32 	%r507, %r507, 256;
	add.s32 	%r506, %r506, 1;
	setp.ne.s32 	%p16, %r506, 0;
	@%p16 bra 	$L__BB9_45;
$L__BB9_46:
	// begin inline asm
	mov.u32 %r248, %laneid;
	// end inline asm
	mov.b32 	%r251, 1;
	mov.b32 	%r272, 31;
	mov.b32 	%r273, -1;
	// begin inline asm
	shfl.sync.down.b32 %r249, %r509, %r251, %r272, %r273;
	// end inline asm
	setp.gt.s32 	%p17, %r248, 30;
	selp.b32 	%r274, 0, %r249, %p17;
	add.s32 	%r255, %r274, %r509;
	mov.b32 	%r256, 2;
	// begin inline asm
	shfl.sync.down.b32 %r254, %r255, %r256, %r272, %r273;
	// end inline asm
	setp.gt.s32 	%p18, %r248, 29;
	selp.b32 	%r275, 0, %r254, %p18;
	add.s32 	%r260, %r255, %r275;
	mov.b32 	%r261, 4;
	// begin inline asm
	shfl.sync.down.b32 %r259, %r260, %r261, %r272, %r273;
	// end inline asm
	setp.gt.s32 	%p19, %r248, 27;
	selp.b32 	%r276, 0, %r259, %p19;
	add.s32 	%r265, %r260, %r276;
	mov.b32 	%r266, 8;
	// begin inline asm
	shfl.sync.down.b32 %r264, %r265, %r266, %r272, %r273;
	// end inline asm
	setp.gt.s32 	%p20, %r248, 23;
	selp.b32 	%r277, 0, %r264, %p20;
	add.s32 	%r270, %r265, %r277;
	mov.b32 	%r271, 16;
	// begin inline asm
	shfl.sync.down.b32 %r269, %r270, %r271, %r272, %r273;
	// end inline asm
	setp.gt.s32 	%p21, %r248, 15;
	selp.b32 	%r278, 0, %r269, %p21;
	add.s32 	%r510, %r270, %r278;
	setp.ne.s32 	%p22, %r248, 0;
	@%p22 bra 	$L__BB9_48;
	shr.u32 	%r279, %r40, 3;
	and.b32  	%r280, %r279, 124;
	mov.u32 	%r281, _ZZN3cub18CUB_300001_SM_10006detail6reduce28DeviceReduceSingleTileKernelINS2_10policy_hubIijN4cuda3std3__44plusIiEEE10Policy1000EN6thrust24THRUST_300001_SM_1000_NS6detail15normal_iteratorINSD_10device_ptrIiEEEEPijS9_iiNS7_10__identityEEEvT0_T1_T2_T3_T4_T6_E12temp_storage;
	add.s32 	%r282, %r281, %r280;
	st.shared.u32 	[%r282+8], %r510;
$L__BB9_48:
	bar.sync 	0;
	setp.ne.s32 	%p23, %r40, 0;
	@%p23 bra 	$L__BB9_50;
	ld.shared.u32 	%r283, [_ZZN3cub18CUB_300001_SM_10006detail6reduce28DeviceReduceSingleTileKernelINS2_10policy_hubIijN4cuda3std3__44plusIiEEE10Policy1000EN6thrust24THRUST_300001_SM_1000_NS6detail15normal_iteratorINSD_10device_ptrIiEEEEPijS9_iiNS7_10__identityEEEvT0_T1_T2_T3_T4_T6_E12temp_storage+12];
	add.s32 	%r284, %r283, %r510;
	ld.shared.u32 	%r285, [_ZZN3cub18CUB_300001_SM_10006detail6reduce28DeviceReduceSingleTileKernelINS2_10policy_hubIijN4cuda3std3__44plusIiEEE10Policy1000EN6thrust24THRUST_300001_SM_1000_NS6detail15normal_iteratorINSD_10device_ptrIiEEEEPijS9_iiNS7_10__identityEEEvT0_T1_T2_T3_T4_T6_E12temp_storage+16];
	add.s32 	%r286, %r284, %r285;
	ld.shared.u32 	%r287, [_ZZN3cub18CUB_300001_SM_10006detail6reduce28DeviceReduceSingleTileKernelINS2_10policy_hubIijN4cuda3std3__44plusIiEEE10Policy1000EN6thrust24THRUST_300001_SM_1000_NS6detail15normal_iteratorINSD_10device_ptrIiEEEEPijS9_iiNS7_10__identityEEEvT0_T1_T2_T3_T4_T6_E12temp_storage+20];
	add.s32 	%r288, %r286, %r287;
	ld.shared.u32 	%r289, [_ZZN3cub18CUB_300001_SM_10006detail6reduce28DeviceReduceSingleTileKernelINS2_10policy_hubIijN4cuda3std3__44plusIiEEE10Policy1000EN6thrust24THRUST_300001_SM_1000_NS6detail15normal_iteratorINSD_10device_ptrIiEEEEPijS9_iiNS7_10__identityEEEvT0_T1_T2_T3_T4_T6_E12temp_storage+24];
	add.s32 	%r290, %r288, %r289;
	ld.shared.u32 	%r291, [_ZZN3cub18CUB_300001_SM_10006detail6reduce28DeviceReduceSingleTileKernelINS2_10policy_hubIijN4cuda3std3__44plusIiEEE10Policy1000EN6thrust24THRUST_300001_SM_1000_NS6detail15normal_iteratorINSD_10device_ptrIiEEEEPijS9_iiNS7_10__identityEEEvT0_T1_T2_T3_T4_T6_E12temp_storage+28];
	add.s32 	%r292, %r290, %r291;
	ld.shared.u32 	%r293, [_ZZN3cub18CUB_300001_SM_10006detail6reduce28DeviceReduceSingleTileKernelINS2_10policy_hubIijN4cuda3std3__44plusIiEEE10Policy1000EN6thrust24THRUST_300001_SM_1000_NS6detail15normal_iteratorINSD_10device_ptrIiEEEEPijS9_iiNS7_10__identityEEEvT0_T1_T2_T3_T4_T6_E12temp_storage+32];
	add.s32 	%r294, %r292, %r293;
	ld.shared.u32 	%r295, [_ZZN3cub18CUB_300001_SM_10006detail6reduce28DeviceReduceSingleTileKernelINS2_10policy_hubIijN4cuda3std3__44plusIiEEE10Policy1000EN6thrust24THRUST_300001_SM_1000_NS6detail15normal_iteratorINSD_10device_ptrIiEEEEPijS9_iiNS7_10__identityEEEvT0_T1_T2_T3_T4_T6_E12temp_storage+36];
	add.s32 	%r510, %r294, %r295;
$L__BB9_50:
	mov.u32 	%r469, %tid.x;
	setp.ne.s32 	%p57, %r469, 0;
	@%p57 bra 	$L__BB9_52;
	add.s32 	%r470, %r510, %r91;
	st.global.u32 	[%rd1], %r470;
$L__BB9_52:
	ret;

}
	// .globl	_ZN3cub18CUB_300001_SM_10006detail6reduce18DeviceReduceKernelINS2_10policy_hubIijN4cuda3std3__44plusIiEEE10Policy1000EN6thrust24THRUST_300001_SM_1000_NS6detail15normal_iteratorINSD_10device_ptrIiEEEEjS9_iNS7_10__identityEEEvT0_PT3_T1_NS0_13GridEvenShareISN_EET2_T4_
.visible .entry _ZN3cub18CUB_300001_SM_10006detail6reduce18DeviceReduceKernelINS2_10policy_hubIijN4cuda3std3__44plusIiEEE10Policy1000EN6thrust24THRUST_300001_SM_1000_NS6detail15normal_iteratorINSD_10device_ptrIiEEEEjS9_iNS7_10__identityEEEvT0_PT3_T1_NS0_13GridEvenShareISN_EET2_T4_(
	.param .align 8 .b8 _ZN3cub18CUB_300001_SM_10006detail6reduce18DeviceReduceKernelINS2_10policy_hubIijN4cuda3std3__44plusIiEEE10Policy1000EN6thrust24THRUST_300001_SM_1000_NS6detail15normal_iteratorINSD_10device_ptrIiEEEEjS9_iNS7_10__identityEEEvT0_PT3_T1_NS0_13GridEvenShareISN_EET2_T4__param_0[8],
	.param .u64 .ptr .align 1 _ZN3cub18CUB_300001_SM_10006detail6reduce18DeviceReduceKernelINS2_10policy_hubIijN4cuda3std3__44plusIiEEE10Policy1000EN6thrust24THRUST_300001_SM_1000_NS6detail15normal_iteratorINSD_10device_ptrIiEEEEjS9_iNS7_10__identityEEEvT0_PT3_T1_NS0_13GridEvenShareISN_EET2_T4__param_1,
	.param .u32 _ZN3cub18CUB_300001_SM_10006detail6reduce18DeviceReduceKernelINS2_10policy_hubIijN4cuda3std3__44plusIiEEE10Policy1000EN6thrust24THRUST_300001_SM_1000_NS6detail15normal_iteratorINSD_10device_ptrIiEEEEjS9_iNS7_10__identityEEEvT0_PT3_T1_NS0_13GridEvenShareISN_EET2_T4__param_2,
	.param .align 4 .b8 _ZN3cub18CUB_300001_SM_10006detail6reduce18DeviceReduceKernelINS2_10policy_hubIijN4cuda3std3__44plusIiEEE10Policy1000EN6thrust24THRUST_300001_SM_1000_NS6detail15normal_iteratorINSD_10device_ptrIiEEEEjS9_iNS7_10__identityEEEvT0_PT3_T1_NS0_13GridEvenShareISN_EET2_T4__param_3[40],
	.param .align 1 .b8 _ZN3cub18CUB_300001_SM_10006detail6reduce18DeviceReduceKernelINS2_10policy_hubIijN4cuda3std3__44plusIiEEE10Policy1000EN6thrust24THRUST_300001_SM_1000_NS6detail15normal_iteratorINSD_10device_ptrIiEEEEjS9_iNS7_10__identityEEEvT0_PT3_T1_NS0_13GridEvenShareISN_EET2_T4__param_4[1],
	.param .align 1 .b8 _ZN3cub18CUB_300001_SM_10006detail6reduce18DeviceReduceKernelINS2_10policy_hubIijN4cuda3std3__44plusIiEEE10Policy1000EN6thrust24THRUST_300001_SM_1000_NS6detail15normal_iteratorINSD_10device_ptrIiEEEEjS9_iNS7_10__identityEEEvT0_PT3_T1_NS0_13GridEvenShareISN_EET2_T4__param_5[1]
)
.maxntid 256
{
	.reg .pred 	%p<57>;
	.reg .b16 	%rs<4>;
	.reg .b32 	%r<575>;
	.reg .b64 	%rd<130>;
	// demoted variable
	.shared .align 4 .b8 _ZZN3cub18CUB_300001_SM_10006detail6reduce18DeviceReduceKernelINS2_10policy_hubIijN4cuda3std3__44plusIiEEE10Policy1000EN6thrust24THRUST_300001_SM_1000_NS6detail15normal_iteratorINSD_10device_ptrIiEEEEjS9_iNS7_10__identityEEEvT0_PT3_T1_NS0_13GridEvenShareISN_EET2_T4_E12temp_storage[44];
	ld.param.u32 	%r1, [_ZN3cub18CUB_300001_SM_10006detail6reduce18DeviceReduceKernelINS2_10policy_hubIijN4cuda3std3__44plusIiEEE10Policy1000EN6thrust24THRUST_300001_SM_1000_NS6detail15normal_iteratorINSD_10device_ptrIiEEEEjS9_iNS7_10__identityEEEvT0_PT3_T1_NS0_13GridEvenShareISN_EET2_T4__param_3+20];
	ld.param.u32 	%r2, [_ZN3cub18CUB_300001_SM_10006detail6reduce18DeviceReduceKernelINS2_10policy_hubIijN4cuda3std3__44plusIiEEE10Policy1000EN6thrust24THRUST_300001_SM_1000_NS6detail15normal_iteratorINSD_10device_ptrIiEEEEjS9_iNS7_10__identityEEEvT0_PT3_T1_NS0_13GridEvenShareISN_EET2_T4__param_3+24];
	ld.param.u64 	%rd3, [_ZN3cub18CUB_300001_SM_10006detail6reduce18DeviceReduceKernelINS2_10policy_hubIijN4cuda3std3__44plusIiEEE10Policy1000EN6thrust24THRUST_300001_SM_1000_NS6detail15normal_iteratorINSD_10device_ptrIiEEEEjS9_iNS7_10__identityEEEvT0_PT3_T1_NS0_13GridEvenShareISN_EET2_T4__param_0];
	cvta.to.global.u64 	%rd1, %rd3;
	mov.u32 	%r3, %ctaid.x;
	shl.b32 	%r4, %r2, 12;
	shl.b32 	%r556, %r3, 12;
	sub.s32 	%r6, %r1, %r556;
	setp.gt.u32 	%p1, %r6, 4095;
	@%p1 bra 	$L__BB10_26;
	mov.u32 	%r7, %tid.x;
	setp.ge.u32 	%p23, %r7, %r6;
	mov.b32 	%r550, 0;
	mov.u32 	%r539, %r7;
	@%p23 bra 	$L__BB10_3;
	add.s32 	%r330, %r556, %r7;
	mul.wide.u32 	%rd66, %r330, 4;
	add.s64 	%rd67, %rd1, %rd66;
	ld.global.u32 	%r550, [%rd67];
	add.s32 	%r539, %r7, 256;
$L__BB10_3:
	setp.ge.u32 	%p24, %r539, %r6;
	@%p24 bra 	$L__BB10_17;
	not.b32 	%r332, %r539;
	add.s32 	%r333, %r1, %r332;
	sub.s32 	%r334, %r333, %r556;
	shr.u32 	%r335, %r334, 8;
	add.s32 	%r12, %r335, 1;
	and.b32  	%r13, %r12, 15;
	setp.lt.u32 	%p25, %r334, 3840;
	@%p25 bra 	$L__BB10_8;
	or.b32  	%r536, %r539, 2048;
	add.s32 	%r535, %r539, %r556;
	and.b32  	%r336, %r12, 33554416;
	neg.s32 	%r534, %r336;
$L__BB10_6:
	.pragma "nounroll";
	mul.wide.u32 	%rd68, %r535, 4;
	add.s64 	%rd69, %rd1, %rd68;
	ld.global.u32 	%r337, [%rd69];
	add.s32 	%r338, %r337, %r550;
	add.s32 	%r339, %r535, 256;
	mul.wide.u32 	%rd70, %r339, 4;
	add.s64 	%rd71, %rd1, %rd70;
	ld.global.u32 	%r340, [%rd71];
	add.s32 	%r341, %r340, %r338;
	add.s32 	%r342, %r535, 512;
	mul.wide.u32 	%rd72, %r342, 4;
	add.s64 	%rd73, %rd1, %rd72;
	ld.global.u32 	%r343, [%rd73];
	add.s32 	%r344, %r343, %r341;
	add.s32 	%r345, %r535, 768;
	mul.wide.u32 	%rd74, %r345, 4;
	add.s64 	%rd75, %rd1, %rd74;
	ld.global.u32 	%r346, [%rd75];
	add.s32 	%r347, %r346, %r344;
	add.s32 	%r348, %r535, 1024;
	mul.wide.u32 	%rd76, %r348, 4;
	add.s64 	%rd77, %rd1, %rd76;
	ld.global.u32 	%r349, [%rd77];
	add.s32 	%r350, %r349, %r347;
	add.s32 	%r351, %r535, 1280;
	mul.wide.u32 	%rd78, %r351, 4;
	add.s64 	%rd79, %rd1, %rd78;
	ld.global.u32 	%r352, [%rd79];
	add.s32 	%r353, %r352, %r350;
	add.s32 	%r354, %r535, 1536;
	mul.wide.u32 	%rd80, %r354, 4;
	add.s64 	%rd81, %rd1, %rd80;
	ld.global.u32 	%r355, [%rd81];
	add.s32 	%r356, %r355, %r353;
	add.s32 	%r357, %r535, 1792;
	mul.wide.u32 	%rd82, %r357, 4;
	add.s64 	%rd83, %rd1, %rd82;
	ld.global.u32 	%r358, [%rd83];
	add.s32 	%r359, %r358, %r356;
	add.s32 	%r360, %r535, 2048;
	mul.wide.u32 	%rd84, %r360, 4;
	add.s64 	%rd85, %rd1, %rd84;
	ld.global.u32 	%r361, [%rd85];
	add.s32 	%r362, %r361, %r359;
	add.s32 	%r363, %r535, 2304;
	mul.wide.u32 	%rd86, %r363, 4;
	add.s64 	%rd87, %rd1, %rd86;
	ld.global.u32 	%r364, [%rd87];
	add.s32 	%r365, %r364, %r362;
	add.s32 	%r366, %r535, 2560;
	mul.wide.u32 	%rd88, %r366, 4;
	add.s64 	%rd89, %rd1, %rd88;
	ld.global.u32 	%r367, [%rd89];
	add.s32 	%r368, %r367, %r365;
	add.s32 	%r369, %r535, 2816;
	mul.wide.u32 	%rd90, %r369, 4;
	add.s64 	%rd91, %rd1, %rd90;
	ld.global.u32 	%r370, [%rd91];
	add.s32 	%r371, %r370, %r368;
	add.s32 	%r372, %r535, 3072;
	mul.wide.u32 	%rd92, %r372, 4;
	add.s64 	%rd93, %rd1, %rd92;
	ld.global.u32 	%r373, [%rd93];
	add.s32 	%r374, %r373, %r371;
	add.s32 	%r375, %r535, 3328;
	mul.wide.u32 	%rd94, %r375, 4;
	add.s64 	%rd95, %rd1, %rd94;
	ld.global.u32 	%r376, [%rd95];
	add.s32 	%r377, %r376, %r374;
	add.s32 	%r378, %r535, 3584;
	mul.wide.u32 	%rd96, %r378, 4;
	add.s64 	%rd97, %rd1, %rd96;
	ld.global.u32 	%r379, [%rd97];
	add.s32 	%r380, %r379, %r377;
	add.s32 	%r381, %r535, 3840;
	mul.wide.u32 	%rd98, %r381, 4;
	add.s64 	%rd99, %rd1, %rd98;
	ld.global.u32 	%r382, [%rd99];
	add.s32 	%r550, %r382, %r380;
	add.s32 	%r536, %r536, 4096;
	add.s32 	%r535, %r535, 4096;
	add.s32 	%r534, %r534, 16;
	setp.ne.s32 	%p26, %r534, 0;
	@%p26 bra 	$L__BB10_6;
	add.s32 	%r539, %r536, -2048;
$L__BB10_8:
	setp.eq.s32 	%p27, %r13, 0;
	@%p27 bra 	$L__BB10_17;
	and.b32  	%r29, %r12, 7;
	setp.lt.u32 	%p28, %r13, 8;
	@%p28 bra 	$L__BB10_11;
	add.s32 	%r384, %r556, %r539;
	mul.wide.u32 	%rd100, %r384, 4;
	add.s64 	%rd101, %rd1, %rd100;
	ld.global.u32 	%r385, [%rd101];
	add.s32 	%r386, %r385, %r550;
	add.s32 	%r387, %r384, 256;
	mul.wide.u32 	%rd102, %r387, 4;
	add.s64 	%rd103, %rd1, %rd102;
	ld.global.u32 	%r388, [%rd103];
	add.s32 	%r389, %r388, %r386;
	add.s32 	%r390, %r384, 512;
	mul.wide.u32 	%rd104, %r390, 4;
	add.s64 	%rd105, %rd1, %rd104;
	ld.global.u32 	%r391, [%rd105];
	add.s32 	%r392, %r391, %r389;
	add.s32 	%r393, %r384, 768;
	mul.wide.u32 	%rd106, %r393, 4;
	add.s64 	%rd107, %rd1, %rd106;
	ld.global.u32 	%r394, [%rd107];
	add.s32 	%r395, %r394, %r392;
	add.s32 	%r396, %r384, 1024;
	mul.wide.u32 	%rd108, %r396, 4;
	add.s64 	%rd109, %rd1, %rd108;
	ld.global.u32 	%r397, [%rd109];
	add.s32 	%r398, %r397, %r395;
	add.s32 	%r399, %r384, 1280;
	mul.wide.u32 	%rd110, %r399, 4;
	add.s64 	%rd111, %rd1, %rd110;
	ld.global.u32 	%r400, [%rd111];
	add.s32 	%r401, %r400, %r398;
	add.s32 	%r402, %r384, 1536;
	mul.wide.u32 	%rd112, %r402, 4;
	add.s64 	%rd113, %rd1, %rd112;
	ld.global.u32 	%r403, [%rd113];
	add.s32 	%r404, %r403, %r401;
	add.s32 	%r405, %r384, 1792;
	mul.wide.u32 	%rd114, %r405, 4;
	add.s64 	%rd115, %rd1, %rd114;
	ld.global.u32 	%r406, [%rd115];
	add.s32 	%r550, %r406, %r404;
	add.s32 	%r539, %r539, 2048;
$L__BB10_11:
	setp.eq.s32 	%p29, %r29, 0;
	@%p29 bra 	$L__BB10_17;
	and.b32  	%r35, %r12, 3;
	setp.lt.u32 	%p30, %r29, 4;
	@%p30 bra 	$L__BB10_14;
	add.s32 	%r408, %r556, %r539;
	mul.wide.u32 	%rd116, %r408, 4;
	add.s64 	%rd117, %rd1, %rd116;
	ld.global.u32 	%r409, [%rd117];
	add.s32 	%r410, %r409, %r550;
	add.s32 	%r411, %r408, 256;
	mul.wide.u32 	%rd118, %r411, 4;
	add.s64 	%rd119, %rd1, %rd118;
	ld.global.u32 	%r412, [%rd119];
	add.s32 	%r413, %r412, %r410;
	add.s32 	%r414, %r408, 512;
	mul.wide.u32 	%rd120, %r414, 4;
	add.s64 	%rd121, %rd1, %rd120;
	ld.global.u32 	%r415, [%rd121];
	add.s32 	%r416, %r415, %r413;
	add.s32 	%r417, %r408, 768;
	mul.wide.u32 	%rd122, %r417, 4;
	add.s64 	%rd123, %rd1, %rd122;
	ld.global.u32 	%r418, [%rd123];
	add.s32 	%r550, %r418, %r416;
	add.s32 	%r539, %r539, 1024;
$L__BB10_14:
	setp.eq.s32 	%p31, %r35, 0;
	@%p31 bra 	$L__BB10_17;
	add.s32 	%r548, %r539, %r556;
	neg.s32 	%r547, %r35;
$L__BB10_16:
	.pragma "nounroll";
	mul.wide.u32 	%rd124, %r548, 4;
	add.s64 	%rd125, %rd1, %rd124;
	ld.global.u32 	%r419, [%rd125];
	add.s32 	%r550, %r419, %r550;
	add.s32 	%r548, %r548, 256;
	add.s32 	%r547, %r547, 1;
	setp.ne.s32 	%p32, %r547, 0;
	@%p32 bra 	$L__BB10_16;
$L__BB10_17:
	setp.lt.u32 	%p33, %r6, 256;
	@%p33 bra 	$L__BB10_22;
	// begin inline asm
	mov.u32 %r483, %laneid;
	// end inline asm
	mov.b32 	%r486, 1;
	mov.b32 	%r507, 31;
	mov.b32 	%r508, -1;
	// begin inline asm
	shfl.sync.down.b32 %r484, %r550, %r486, %r507, %r508;
	// end inline asm
	setp.gt.s32 	%p49, %r483, 30;
	selp.b32 	%r509, 0, %r484, %p49;
	add.s32 	%r490, %r509, %r550;
	mov.b32 	%r491, 2;
	// begin inline asm
	shfl.sync.down.b32 %r489, %r490, %r491, %r507, %r508;
	// end inline asm
	setp.gt.s32 	%p50, %r483, 29;
	selp.b32 	%r510, 0, %r489, %p50;
	add.s32 	%r495, %r490, %r510;
	mov.b32 	%r496, 4;
	// begin inline asm
	shfl.sync.down.b32 %r494, %r495, %r496, %r507, %r508;
	// end inline asm
	setp.gt.s32 	%p51, %r483, 27;
	selp.b32 	%r511, 0, %r494, %p51;
	add.s32 	%r500, %r495, %r511;
	mov.b32 	%r501, 8;
	// begin inline asm
	shfl.sync.down.b32 %r499, %r500, %r501, %r507, %r508;
	// end inline asm
	setp.gt.s32 	%p52, %r483, 23;
	selp.b32 	%r512, 0, %r499, %p52;
	add.s32 	%r505, %r500, %r512;
	mov.b32 	%r506, 16;
	// begin inline asm
	shfl.sync.down.b32 %r504, %r505, %r506, %r507, %r508;
	// end inline asm
	setp.gt.s32 	%p53, %r483, 15;
	selp.b32 	%r513, 0, %r504, %p53;
	add.s32 	%r574, %r505, %r513;
	setp.ne.s32 	%p54, %r483, 0;
	@%p54 bra 	$L__BB10_20;
	shr.u32 	%r514, %r7, 3;
	and.b32  	%r515, %r514, 124;
	mov.u32 	%r516, _ZZN3cub18CUB_300001_SM_10006detail6reduce18DeviceReduceKernelINS2_10policy_hubIijN4cuda3std3__44plusIiEEE10Policy1000EN6thrust24THRUST_300001_SM_1000_NS6detail15normal_iteratorINSD_10device_ptrIiEEEEjS9_iNS7_10__identityEEEvT0_PT3_T1_NS0_13GridEvenShareISN_EET2_T4_E12temp_storage;
	add.s32 	%r517, %r516, %r515;
	st.shared.u32 	[%r517+8], %r574;
$L__BB10_20:
	bar.sync 	0;
	setp.ne.s32 	%p55, %r7, 0;
	@%p55 bra 	$L__BB10_48;
	ld.shared.u32 	%r518, [_ZZN3cub18CUB_300001_SM_10006detail6reduce18DeviceReduceKernelINS2_10policy_hubIijN4cuda3std3__44plusIiEEE10Policy1000EN6thrust24THRUST_300001_SM_1000_NS6detail15normal_iteratorINSD_10device_ptrIiEEEEjS9_iNS7_10__identityEEEvT0_PT3_T1_NS0_13GridEvenShareISN_EET2_T4_E12temp_storage+12];
	add.s32 	%r519, %r518, %r574;
	ld.shared.u32 	%r520, [_ZZN3cub18CUB_300001_SM_10006detail6reduce18DeviceReduceKernelINS2_10policy_hubIijN4cuda3std3__44plusIiEEE10Policy1000EN6thrust24THRUST_300001_SM_1000_NS6detail15normal_iteratorINSD_10device_ptrIiEEEEjS9_iNS7_10__identityEEEvT0_PT3_T1_NS0_13GridEvenShareISN_EET2_T4_E12temp_storage+16];
	add.s32 	%r521, %r519, %r520;
	ld.shared.u32 	%r522, [_ZZN3cub18CUB_300001_SM_10006detail6reduce18DeviceReduceKernelINS2_10policy_hubIijN4cuda3std3__44plusIiEEE10Policy1000EN6thrust24THRUST_300001_SM_1000_NS6detail15normal_iteratorINSD_10device_ptrIiEEEEjS9_iNS7_10__identityEEEvT0_PT3_T1_NS0_13GridEvenShareISN_EET2_T4_E12temp_storage+20];
	add.s32 	%r523, %r521, %r522;
	ld.shared.u32 	%r524, [_ZZN3cub18CUB_300001_SM_10006detail6reduce18DeviceReduceKernelINS2_10policy_hubIijN4cuda3std3__44plusIiEEE10Policy1000EN6thrust24THRUST_300001_SM_1000_NS6detail15normal_iteratorINSD_10device_ptrIiEEEEjS9_iNS7_10__identityEEEvT0_PT3_T1_NS0_13GridEvenShareISN_EET2_T4_E12temp_storage+24];
	add.s32 	%r525, %r523, %r524;
	ld.shared.u32 	%r526, [_ZZN3cub18CUB_300001_SM_10006detail6reduce18DeviceReduceKernelINS2_10policy_hubIijN4cuda3std3__44plusIiEEE10Policy1000EN6thrust24THRUST_300001_SM_1000_NS6detail15normal_iteratorINSD_10device_ptrIiEEEEjS9_iNS7_10__identityEEEvT0_PT3_T1_NS0_13GridEvenShareISN_EET2_T4_E12temp_storage+28];
	add.s32 	%r527, %r525, %r526;
	ld.shared.u32 	%r528, [_ZZN3cub18CUB_300001_SM_10006detail6reduce18DeviceReduceKernelINS2_10policy_hubIijN4cuda3std3__44plusIiEEE10Policy1000EN6thrust24THRUST_300001_SM_1000_NS6detail15normal_iteratorINSD_10device_ptrIiEEEEjS9_iNS7_10__identityEEEvT0_PT3_T1_NS0_13GridEvenShareISN_EET2_T4_E12temp_storage+32];
	add.s32 	%r529, %r527, %r528;
	ld.shared.u32 	%r530, [_ZZN3cub18CUB_300001_SM_10006detail6reduce18DeviceReduceKernelINS2_10policy_hubIijN4cuda3std3__44plusIiEEE10Policy1000EN6thrust24THRUST_300001_SM_1000_NS6detail15normal_iteratorINSD_10device_ptrIiEEEEjS9_iNS7_10__identityEEEvT0_PT3_T1_NS0_13GridEvenShareISN_EET2_T4_E12temp_storage+36];
	add.s32 	%r574, %r529, %r530;
	bra.uni 	$L__BB10_48;
$L__BB10_22:
	// begin inline asm
	mov.u32 %r420, %laneid;
	// end inline asm
	and.b32  	%r446, %r7, 992;
	add.s32 	%r447, %r446, 32;
	setp.gt.u32 	%p34, %r447, %r6;
	not.b32 	%r448, %r446;
	add.s32 	%r449, %r6, %r448;
	selp.b32 	%r444, %r449, 31, %p34;
	mov.b32 	%r423, 1;
	mov.b32 	%r445, -1;
	// begin inline asm
	shfl.sync.down.b32 %r421, %r550, %r423, %r444, %r445;
	// end inline asm
	setp.lt.s32 	%p35, %r420, %r444;
	selp.b32 	%r450, %r421, 0, %p35;
	add.s32 	%r427, %r450, %r550;
	mov.b32 	%r428, 2;
	// begin inline asm
	shfl.sync.down.b32 %r426, %r427, %r428, %r444, %r445;
	// end inline asm
	add.s32 	%r451, %r420, 2;
	setp.gt.s32 	%p36, %r451, %r444;
	selp.b32 	%r452, 0, %r426, %p36;
	add.s32 	%r432, %r427, %r452;
	mov.b32 	%r433, 4;
	// begin inline asm
	shfl.sync.down.b32 %r431, %r432, %r433, %r444, %r445;
	// end inline asm
	add.s32 	%r453, %r420, 4;
	setp.gt.s32 	%p37, %r453, %r444;
	selp.b32 	%r454, 0, %r431, %p37;
	add.s32 	%r437, %r432, %r454;
	mov.b32 	%r438, 8;
	// begin inline asm
	shfl.sync.down.b32 %r436, %r437, %r438, %r444, %r445;
	// end inline asm
	add.s32 	%r455, %r420, 8;
	setp.gt.s32 	%p38, %r455, %r444;
	selp.b32 	%r456, 0, %r436, %p38;
	add.s32 	%r442, %r437, %r456;
	mov.b32 	%r443, 16;
	// begin inline asm
	shfl.sync.down.b32 %r441, %r442, %r443, %r444, %r445;
	// end inline asm
	add.s32 	%r457, %r420, 16;
	setp.gt.s32 	%p39, %r457, %r444;
	selp.b32 	%r458, 0, %r441, %p39;
	add.s32 	%r574, %r442, %r458;
	setp.ne.s32 	%p40, %r420, 0;
	@%p40 bra 	$L__BB10_24;
	shr.u32 	%r459, %r7, 3;
	and.b32  	%r460, %r459, 124;
	mov.u32 	%r461, _ZZN3cub18CUB_300001_SM_10006detail6reduce18DeviceReduceKernelINS2_10policy_hubIijN4cuda3std3__44plusIiEEE10Policy1000EN6thrust24THRUST_300001_SM_1000_NS6detail15normal_iteratorINSD_10device_ptrIiEEEEjS9_iNS7_10__identityEEEvT0_PT3_T1_NS0_13GridEvenShareISN_EET2_T4_E12temp_storage;
	add.s32 	%r462, %r461, %r460;
	st.shared.u32 	[%r462+8], %r574;
$L__BB10_24:
	bar.sync 	0;
	setp.ne.s32 	%p41, %r7, 0;
	@%p41 bra 	$L__BB10_48;
	setp.gt.u32 	%p42, %r6, 32;
	ld.shared.u32 	%r463, [_ZZN3cub18CUB_300001_SM_10006detail6reduce18DeviceReduceKernelINS2_10policy_hubIijN4cuda3std3__44plusIiEEE10Policy1000EN6thrust24THRUST_300001_SM_1000_NS6detail15normal_iteratorINSD_10device_ptrIiEEEEjS9_iNS7_10__identityEEEvT0_PT3_T1_NS0_13GridEvenShareISN_EET2_T4_E12temp_storage+12];
	selp.b32 	%r464, %r463, 0, %p42;
	add.s32 	%r465, %r464, %r574;
	setp.gt.u32 	%p43, %r6, 64;
	ld.shared.u32 	%r466, [_ZZN3cub18CUB_300001_SM_10006detail6reduce18DeviceReduceKernelINS2_10policy_hubIijN4cuda3std3__44plusIiEEE10Policy1000EN6thrust24THRUST_300001_SM_1000_NS6detail15normal_iteratorINSD_10device_ptrIiEEEEjS9_iNS7_10__identityEEEvT0_PT3_T1_NS0_13GridEvenShareISN_EET2_T4_E12temp_storage+16];
	selp.b32 	%r467, %r466, 0, %p43;
	add.s32 	%r468, %r465, %r467;
	setp.gt.u32 	%p44, %r6, 96;
	ld.shared.u32 	%r469, [_ZZN3cub18CUB_300001_SM_10006detail6reduce18DeviceReduceKernelINS2_10policy_hubIijN4cuda3std3__44plusIiEEE10Policy1000EN6thrust24THRUST_300001_SM_1000_NS6detail15normal_iteratorINSD_10device_ptrIiEEEEjS9_iNS7_10__identityEEEvT0_PT3_T1_NS0_13GridEvenShareISN_EET2_T4_E12temp_storage+20];
	selp.b32 	%r470, %r469, 0, %p44;
	add.s32 	%r471, %r468, %r470;
	setp.gt.u32 	%p45, %r6, 128;
	ld.shared.u32 	%r472, [_ZZN3cub18CUB_300001_SM_10006detail6reduce18DeviceReduceKernelINS2_10policy_hubIijN4cuda3std3__44plusIiEEE10Policy1000EN6thrust24THRUST_300001_SM_1000_NS6detail15normal_iteratorINSD_10device_ptrIiEEEEjS9_iNS7_10__identityEEEvT0_PT3_T1_NS0_13GridEvenShareISN_EET2_T4_E12temp_storage+24];
	selp.b32 	%r473, %r472, 0, %p45;
	add.s32 	%r474, %r471, %r473;
	setp.gt.u32 	%p46, %r6, 160;
	ld.shared.u32 	%r475, [_ZZN3cub18CUB_300001_SM_10006detail6reduce18DeviceReduceKernelINS2_10policy_hubIijN4cuda3std3__44plusIiEEE10Policy1000EN6thrust24THRUST_300001_SM_1000_NS6detail15normal_iteratorINSD_10device_ptrIiEEEEjS9_iNS7_10__identityEEEvT0_PT3_T1_NS0_13GridEvenShareISN_EET2_T4_E12temp_storage+28];
	selp.b32 	%r476, %r475, 0, %p46;
	add.s32 	%r477, %r474, %r476;
	setp.gt.u32 	%p47, %r6, 192;
	ld.shared.u32 	%r478, [_ZZN3cub18CUB_300001_SM_10006detail6reduce18DeviceReduceKernelINS2_10policy_hubIijN4cuda3std3__44plusIiEEE10Policy1000EN6thrust24THRUST_300001_SM_1000_NS6detail15normal_iteratorINSD_10device_ptrIiEEEEjS9_iNS7_10__identityEEEvT0_PT3_T1_NS0_13GridEvenShareISN_EET2_T4_E12temp_storage+32];
	selp.b32 	%r479, %r478, 0, %p47;
	add.s32 	%r480, %r477, %r479;
	setp.gt.u32 	%p48, %r6, 224;
	ld.shared.u32 	%r481, [_ZZN3cub18CUB_300001_SM_10006detail6reduce18DeviceReduceKernelINS2_10policy_hubIijN4cuda3std3__44plusIiEEE10Policy1000EN6thrust24THRUST_300001_SM_1000_NS6detail15normal_iteratorINSD_10device_ptrIiEEEEjS9_iNS7_10__identityEEEvT0_PT3_T1_NS0_13GridEvenShareISN_EET2_T4_E12temp_storage+36];
	selp.b32 	%r482, %r481, 0, %p48;
	add.s32 	%r574, %r480, %r482;
	bra.uni 	$L__BB10_48;
$L__BB10_26:
	mov.u32 	%r54, %tid.x;
	add.s32 	%r110, %r54, %r556;
	mul.wide.u32 	%rd4, %r110, 4;
	add.s64 	%rd5, %rd1, %rd4;
	ld.global.u32 	%r111, [%rd5];
	ld.global.u32 	%r112, [%rd5+1024];
	ld.global.u32 	%r113, [%rd5+2048];
	ld.global.u32 	%r114, [%rd5+3072];
	ld.global.u32 	%r115, [%rd5+4096];
	ld.global.u32 	%r116, [%rd5+5120];
	ld.global.u32 	%r117, [%rd5+6144];
	ld.global.u32 	%r118, [%rd5+7168];
	ld.global.u32 	%r119, [%rd5+8192];
	ld.global.u32 	%r120, [%rd5+9216];
	ld.global.u32 	%r121, [%rd5+10240];
	ld.global.u32 	%r122, [%rd5+11264];
	ld.global.u32 	%r123, [%rd5+12288];
	ld.global.u32 	%r124, [%rd5+13312];
	ld.global.u32 	%r125, [%rd5+14336];
	ld.global.u32 	%r126, [%rd5+15360];
	add.s32 	%r127, %r112, %r111;
	add.s32 	%r128, %r113, %r127;
	add.s32 	%r129, %r114, %r128;
	add.s32 	%r130, %r115, %r129;
	add.s32 	%r131, %r116, %r130;
	add.s32 	%r132, %r117, %r131;
	add.s32 	%r133, %r118, %r132;
	add.s32 	%r134, %r119, %r133;
	add.s32 	%r135, %r120, %r134;
	add.s32 	%r136, %r121, %r135;
	add.s32 	%r137, %r122, %r136;
	add.s32 	%r138, %r123, %r137;
	add.s32 	%r139, %r124, %r138;
	add.s32 	%r140, %r125, %r139;
	add.s32 	%r573, %r126, %r140;
	setp.lt.u32 	%p2, %r6, %r4;
	@%p2 bra 	$L__BB10_44;
	add.s32 	%r56, %r4, %r556;
	not.b32 	%r142, %r54;
	add.s32 	%r143, %r142, %r1;
	sub.s32 	%r144, %r143, %r4;
	sub.s32 	%r552, %r144, %r556;
	add.s32 	%r145, %r56, %r54;
	add.s32 	%r551, %r145, 2048;
	mov.b32 	%r554, 0;
	mov.u32 	%r553, %r56;
$L__BB10_28:
	add.s32 	%r556, %r556, %r4;
	add.s32 	%r147, %r1, -4096;
	setp.gt.u32 	%p3, %r556, %r147;
	@%p3 bra 	$L__BB10_30;
	add.s32 	%r148, %r54, %r556;
	mul.wide.u32 	%rd6, %r148, 4;
	add.s64 	%rd7, %rd1, %rd6;
	ld.global.u32 	%r149, [%rd7];
	ld.global.u32 	%r150, [%rd7+1024];
	ld.global.u32 	%r151, [%rd7+2048];
	ld.global.u32 	%r152, [%rd7+3072];
	ld.global.u32 	%r153, [%rd7+4096];
	ld.global.u32 	%r154, [%rd7+5120];
	ld.global.u32 	%r155, [%rd7+6144];
	ld.global.u32 	%r156, [%rd7+7168];
	ld.global.u32 	%r157, [%rd7+8192];
	ld.global.u32 	%r158, [%rd7+9216];
	ld.global.u32 	%r159, [%rd7+10240];
	ld.global.u32 	%r160, [%rd7+11264];
	ld.global.u32 	%r161, [%rd7+12288];
	ld.global.u32 	%r162, [%rd7+13312];
	ld.global.u32 	%r163, [%rd7+14336];
	ld.global.u32 	%r164, [%rd7+15360];
	add.s32 	%r165, %r149, %r573;
	add.s32 	%r166, %r150, %r165;
	add.s32 	%r167, %r151, %r166;
	add.s32 	%r168, %r152, %r167;
	add.s32 	%r169, %r153, %r168;
	add.s32 	%r170, %r154, %r169;
	add.s32 	%r171, %r155, %r170;
	add.s32 	%r172, %r156, %r171;
	add.s32 	%r173, %r157, %r172;
	add.s32 	%r174, %r158, %r173;
	add.s32 	%r175, %r159, %r174;
	add.s32 	%r176, %r160, %r175;
	add.s32 	%r177, %r161, %r176;
	add.s32 	%r178, %r162, %r177;
	add.s32 	%r179, %r163, %r178;
	add.s32 	%r573, %r164, %r179;
	sub.s32 	%r180, %r1, %r556;
	setp.lt.u32 	%p4, %r180, %r4;
	add.s32 	%r554, %r554, 1;
	add.s32 	%r553, %r553, %r4;
	sub.s32 	%r552, %r552, %r4;
	add.s32 	%r551, %r551, %r4;
	@%p4 bra 	$L__BB10_44;
	bra.uni 	$L__BB10_28;
$L__BB10_30:
	setp.le.u32 	%p5, %r1, %r556;
	sub.s32 	%r182, %r1, %r556;
	setp.ge.s32 	%p6, %r54, %r182;
	or.pred  	%p7, %p5, %p6;
	@%p7 bra 	$L__BB10_44;
	not.b32 	%r185, %r54;
	add.s32 	%r186, %r1, %r185;
	sub.s32 	%r187, %r186, %r56;
	mul.lo.s32 	%r188, %r2, %r554;
	shl.b32 	%r189, %r188, 12;
	sub.s32 	%r190, %r187, %r189;
	shr.u32 	%r191, %r190, 8;
	add.s32 	%r71, %r191, 1;
	and.b32  	%r72, %r71, 15;
	setp.lt.u32 	%p8, %r190, 3840;
	mov.u32 	%r565, %r54;
	@%p8 bra 	$L__BB10_35;
	or.b32  	%r559, %r54, 2048;
	shr.u32 	%r192, %r552, 8;
	add.s32 	%r193, %r192, 1;
	and.b32  	%r194, %r193, 33554416;
	neg.s32 	%r557, %r194;
$L__BB10_33:
	.pragma "nounroll";
	add.s32 	%r195, %r551, -2048;
	mul.wide.u32 	%rd8, %r195, 4;
	add.s64 	%rd9, %rd1, %rd8;
	ld.global.u32 	%r196, [%rd9];
	add.s32 	%r197, %r196, %r573;
	add.s32 	%r198, %r551, -1792;
	mul.wide.u32 	%rd10, %r198, 4;
	add.s64 	%rd11, %rd1, %rd10;
	ld.global.u32 	%r199, [%rd11];
	add.s32 	%r200, %r199, %r197;
	add.s32 	%r201, %r551, -1536;
	mul.wide.u32 	%rd12, %r201, 4;
	add.s64 	%rd13, %rd1, %rd12;
	ld.global.u32 	%r202, [%rd13];
	add.s32 	%r203, %r202, %r200;
	add.s32 	%r204, %r551, -1280;
	mul.wide.u32 	%rd14, %r204, 4;
	add.s64 	%rd15, %rd1, %rd14;
	ld.global.u32 	%r205, [%rd15];
	add.s32 	%r206, %r205, %r203;
	add.s32 	%r207, %r551, -1024;
	mul.wide.u32 	%rd16, %r207, 4;
	add.s64 	%rd17, %rd1, %rd16;
	ld.global.u32 	%r208, [%rd17];
	add.s32 	%r209, %r208, %r206;
	add.s32 	%r210, %r551, -768;
	mul.wide.u32 	%rd18, %r210, 4;
	add.s64 	%rd19, %rd1, %rd18;
	ld.global.u32 	%r211, [%rd19];
	add.s32 	%r212, %r211, %r209;
	add.s32 	%r213, %r551, -512;
	mul.wide.u32 	%rd20, %r213, 4;
	add.s64 	%rd21, %rd1, %rd20;
	ld.global.u32 	%r214, [%rd21];
	add.s32 	%r215, %r214, %r212;
	add.s32 	%r216, %r551, 1792;
	add.s32 	%r217, %r551, -256;
	mul.wide.u32 	%rd22, %r217, 4;
	add.s64 	%rd23, %rd1, %rd22;
	ld.global.u32 	%r218, [%rd23];
	add.s32 	%r219, %r218, %r215;
	mul.wide.u32 	%rd24, %r551, 4;
	add.s64 	%rd25, %rd1, %rd24;
	ld.global.u32 	%r220, [%rd25];
	add.s32 	%r221, %r220, %r219;
	add.s32 	%r222, %r551, 256;
	mul.wide.u32 	%rd26, %r222, 4;
	add.s64 	%rd27, %rd1, %rd26;
	ld.global.u32 	%r223, [%rd27];
	add.s32 	%r224, %r223, %r221;
	add.s32 	%r225, %r551, 512;
	mul.wide.u32 	%rd28, %r225, 4;
	add.s64 	%rd29, %rd1, %rd28;
	ld.global.u32 	%r226, [%rd29];
	add.s32 	%r227, %r226, %r224;
	add.s32 	%r228, %r551, 768;
	mul.wide.u32 	%rd30, %r228, 4;
	add.s64 	%rd31, %rd1, %rd30;
	ld.global.u32 	%r229, [%rd31];
	add.s32 	%r230, %r229, %r227;
	add.s32 	%r231, %r551, 1024;
	mul.wide.u32 	%rd32, %r231, 4;
	add.s64 	%rd33, %rd1, %rd32;
	ld.global.u32 	%r232, [%rd33];
	add.s32 	%r233, %r232, %r230;
	add.s32 	%r234, %r551, 1280;
	mul.wide.u32 	%rd34, %r234, 4;
	add.s64 	%rd35, %rd1, %rd34;
	ld.global.u32 	%r235, [%rd35];
	add.s32 	%r236, %r235, %r233;
	add.s32 	%r237, %r551, 1536;
	mul.wide.u32 	%rd36, %r237, 4;
	add.s64 	%rd37, %rd1, %rd36;
	ld.global.u32 	%r238, [%rd37];
	add.s32 	%r239, %r238, %r236;
	mul.wide.u32 	%rd38, %r216, 4;
	add.s64 	%rd39, %rd1, %rd38;
	ld.global.u32 	%r240, [%rd39];
	add.s32 	%r573, %r240, %r239;
	add.s32 	%r559, %r559, 4096;
	add.s32 	%r551, %r551, 4096;
	add.s32 	%r557, %r557, 16;
	setp.ne.s32 	%p9, %r557, 0;
	@%p9 bra 	$L__BB10_33;
	add.s32 	%r565, %r559, -2048;
$L__BB10_35:
	setp.eq.s32 	%p10, %r72, 0;
	@%p10 bra 	$L__BB10_44;
	and.b32  	%r87, %r71, 7;
	setp.lt.u32 	%p11, %r72, 8;
	@%p11 bra 	$L__BB10_38;
	add.s32 	%r242, %r565, %r556;
	mul.wide.u32 	%rd40, %r242, 4;
	add.s64 	%rd41, %rd1, %rd40;
	ld.global.u32 	%r243, [%rd41];
	add.s32 	%r244, %r243, %r573;
	add.s32 	%r245, %r242, 256;
	mul.wide.u32 	%rd42, %r245, 4;
	add.s64 	%rd43, %rd1, %rd42;
	ld.global.u32 	%r246, [%rd43];
	add.s32 	%r247, %r246, %r244;
	add.s32 	%r248, %r242, 512;
	mul.wide.u32 	%rd44, %r248, 4;
	add.s64 	%rd45, %rd1, %rd44;
	ld.global.u32 	%r249, [%rd45];
	add.s32 	%r250, %r249, %r247;
	add.s32 	%r251, %r242, 768;
	mul.wide.u32 	%rd46, %r251, 4;
	add.s64 	%rd47, %rd1, %rd46;
	ld.global.u32 	%r252, [%rd47];
	add.s32 	%r253, %r252, %r250;
	add.s32 	%r254, %r242, 1024;
	mul.wide.u32 	%rd48, %r254, 4;
	add.s64 	%rd49, %rd1, %rd48;
	ld.global.u32 	%r255, [%rd49];
	add.s32 	%r256, %r255, %r253;
	add.s32 	%r257, %r242, 1280;
	mul.wide.u32 	%rd50, %r257, 4;
	add.s64 	%rd51, %rd1, %rd50;
	ld.global.u32 	%r258, [%rd51];
	add.s32 	%r259, %r258, %r256;
	add.s32 	%r260, %r242, 1536;
	mul.wide.u32 	%rd52, %r260, 4;
	add.s64 	%rd53, %rd1, %rd52;
	ld.global.u32 	%r261, [%rd53];
	add.s32 	%r262, %r261, %r259;
	add.s32 	%r263, %r242, 1792;
	mul.wide.u32 	%rd54, %r263, 4;
	add.s64 	%rd55, %rd1, %rd54;
	ld.global.u32 	%r264, [%rd55];
	add.s32 	%r573, %r264, %r262;
	add.s32 	%r565, %r565, 2048;
$L__BB10_38:
	setp.eq.s32 	%p12, %r87, 0;
	@%p12 bra 	$L__BB10_44;
	setp.lt.u32 	%p13, %r87, 4;
	@%p13 bra 	$L__BB10_41;
	add.s32 	%r266, %r565, %r556;
	mul.wide.u32 	%rd56, %r266, 4;
	add.s64 	%rd57, %rd1, %rd56;
	ld.global.u32 	%r267, [%rd57];
	add.s32 	%r268, %r267, %r573;
	add.s32 	%r269, %r266, 256;
	mul.wide.u32 	%rd58, %r269, 4;
	add.s64 	%rd59, %rd1, %rd58;
	ld.global.u32 	%r270, [%rd59];
	add.s32 	%r271, %r270, %r268;
	add.s32 	%r272, %r266, 512;
	mul.wide.u32 	%rd60, %r272, 4;
	add.s64 	%rd61, %rd1, %rd60;
	ld.global.u32 	%r273, [%rd61];
	add.s32 	%r274, %r273, %r271;
	add.s32 	%r275, %r266, 768;
	mul.wide.u32 	%rd62, %r275, 4;
	add.s64 	%rd63, %rd1, %rd62;
	ld.global.u32 	%r276, [%rd63];
	add.s32 	%r573, %r276, %r274;
	add.s32 	%r565, %r565, 1024;
$L__BB10_41:
	and.b32  	%r277, %r71, 3;
	setp.eq.s32 	%p14, %r277, 0;
	@%p14 bra 	$L__BB10_44;
	add.s32 	%r571, %r565, %r553;
	cvt.u16.u32 	%rs1, %r552;
	shr.u16 	%rs2, %rs1, 8;
	add.s16 	%rs3, %rs2, 1;
	cvt.u32.u16 	%r278, %rs3;
	and.b32  	%r279, %r278, 3;
	neg.s32 	%r570, %r279;
$L__BB10_43:
	.pragma "nounroll";
	mul.wide.u32 	%rd64, %r571, 4;
	add.s64 	%rd65, %rd1, %rd64;
	ld.global.u32 	%r280, [%rd65];
	add.s32 	%r573, %r280, %r573;
	add.s32 	%r571, %r571, 256;
	add.s32 	%r570, %r570, 1;
	setp.ne.s32 	%p15, %r570, 0;
	@%p15 bra 	$L__BB10_43;
$L__BB10_44:
	// begin inline asm
	mov.u32 %r281, %laneid;
	// end inline asm
	mov.b32 	%r284, 1;
	mov.b32 	%r305, 31;
	mov.b32 	%r306, -1;
	// begin inline asm
	shfl.sync.down.b32 %r282, %r573, %r284, %r305, %r306;
	// end inline asm
	setp.gt.s32 	%p16, %r281, 30;
	selp.b32 	%r307, 0, %r282, %p16;
	add.s32 	%r288, %r307, %r573;
	mov.b32 	%r289, 2;
	// begin inline asm
	shfl.sync.down.b32 %r287, %r288, %r289, %r305, %r306;
	// end inline asm
	setp.gt.s32 	%p17, %r281, 29;
	selp.b32 	%r308, 0, %r287, %p17;
	add.s32 	%r293, %r288, %r308;
	mov.b32 	%r294, 4;
	// begin inline asm
	shfl.sync.down.b32 %r292, %r293, %r294, %r305, %r306;
	// end inline asm
	setp.gt.s32 	%p18, %r281, 27;
	selp.b32 	%r309, 0, %r292, %p18;
	add.s32 	%r298, %r293, %r309;
	mov.b32 	%r299, 8;
	// begin inline asm
	shfl.sync.down.b32 %r297, %r298, %r299, %r305, %r306;
	// end inline asm
	setp.gt.s32 	%p19, %r281, 23;
	selp.b32 	%r310, 0, %r297, %p19;
	add.s32 	%r303, %r298, %r310;
	mov.b32 	%r304, 16;
	// begin inline asm
	shfl.sync.down.b32 %r302, %r303, %r304, %r305, %r306;
	// end inline asm
	setp.gt.s32 	%p20, %r281, 15;
	selp.b32 	%r311, 0, %r302, %p20;
	add.s32 	%r574, %r303, %r311;
	setp.ne.s32 	%p21, %r281, 0;
	@%p21 bra 	$L__BB10_46;
	shr.u32 	%r312, %r54, 3;
	and.b32  	%r313, %r312, 124;
	mov.u32 	%r314, _ZZN3cub18CUB_300001_SM_10006detail6reduce18DeviceReduceKernelINS2_10policy_hubIijN4cuda3std3__44plusIiEEE10Policy1000EN6thrust24THRUST_300001_SM_1000_NS6detail15normal_iteratorINSD_10device_ptrIiEEEEjS9_iNS7_10__identityEEEvT0_PT3_T1_NS0_13GridEvenShareISN_EET2_T4_E12temp_storage;
	add.s32 	%r315, %r314, %r313;
	st.shared.u32 	[%r315+8], %r574;
$L__BB10_46:
	bar.sync 	0;
	setp.ne.s32 	%p22, %r54, 0;
	@%p22 bra 	$L__BB10_48;
	ld.shared.u32 	%r316, [_ZZN3cub18CUB_300001_SM_10006detail6reduce18DeviceReduceKernelINS2_10policy_hubIijN4cuda3std3__44plusIiEEE10Policy1000EN6thrust24THRUST_300001_SM_1000_NS6detail15normal_iteratorINSD_10device_ptrIiEEEEjS9_iNS7_10__identityEEEvT0_PT3_T1_NS0_13GridEvenShareISN_EET2_T4_E12temp_storage+12];
	add.s32 	%r317, %r316, %r574;
	ld.shared.u32 	%r318, [_ZZN3cub18CUB_300001_SM_10006detail6reduce18DeviceReduceKernelINS2_10policy_hubIijN4cuda3std3__44plusIiEEE10Policy1000EN6thrust24THRUST_300001_SM_1000_NS6detail15normal_iteratorINSD_10device_ptrIiEEEEjS9_iNS7_10__identityEEEvT0_PT3_T1_NS0_13GridEvenShareISN_EET2_T4_E12temp_storage+16];
	add.s32 	%r319, %r317, %r318;
	ld.shared.u32 	%r320, [_ZZN3cub18CUB_300001_SM_10006detail6reduce18DeviceReduceKernelINS2_10policy_hubIijN4cuda3std3__44plusIiEEE10Policy1000EN6thrust24THRUST_300001_SM_1000_NS6detail15normal_iteratorINSD_10device_ptrIiEEEEjS9_iNS7_10__identityEEEvT0_PT3_T1_NS0_13GridEvenShareISN_EET2_T4_E12temp_storage+20];
	add.s32 	%r321, %r319, %r320;
	ld.shared.u32 	%r322, [_ZZN3cub18CUB_300001_SM_10006detail6reduce18DeviceReduceKernelINS2_10policy_hubIijN4cuda3std3__44plusIiEEE10Policy1000EN6thrust24THRUST_300001_SM_1000_NS6detail15normal_iteratorINSD_10device_ptrIiEEEEjS9_iNS7_10__identityEEEvT0_PT3_T1_NS0_13GridEvenShareISN_EET2_T4_E12temp_storage+24];
	add.s32 	%r323, %r321, %r322;
	ld.shared.u32 	%r324, [_ZZN3cub18CUB_300001_SM_10006detail6reduce18DeviceReduceKernelINS2_10policy_hubIijN4cuda3std3__44plusIiEEE10Policy1000EN6thrust24THRUST_300001_SM_1000_NS6detail15normal_iteratorINSD_10device_ptrIiEEEEjS9_iNS7_10__identityEEEvT0_PT3_T1_NS0_13GridEvenShareISN_EET2_T4_E12temp_storage+28];
	add.s32 	%r325, %r323, %r324;
	ld.shared.u32 	%r326, [_ZZN3cub18CUB_300001_SM_10006detail6reduce18DeviceReduceKernelINS2_10policy_hubIijN4cuda3std3__44plusIiEEE10Policy1000EN6thrust24THRUST_300001_SM_1000_NS6detail15normal_iteratorINSD_10device_ptrIiEEEEjS9_iNS7_10__identityEEEvT0_PT3_T1_NS0_13GridEvenShareISN_EET2_T4_E12temp_storage+32];
	add.s32 	%r327, %r325, %r326;
	ld.shared.u32 	%r328, [_ZZN3cub18CUB_300001_SM_10006detail6reduce18DeviceReduceKernelINS2_10policy_hubIijN4cuda3std3__44plusIiEEE10Policy1000EN6thrust24THRUST_300001_SM_1000_NS6detail15normal_iteratorINSD_10device_ptrIiEEEEjS9_iNS7_10__identityEEEvT0_PT3_T1_NS0_13GridEvenShareISN_EET2_T4_E12temp_storage+36];
	add.s32 	%r574, %r327, %r328;
$L__BB10_48:
	mov.u32 	%r531, %tid.x;
	setp.ne.s32 	%p56, %r531, 0;
	@%p56 bra 	$L__BB10_50;
	ld.param.u64 	%rd129, [_ZN3cub18CUB_300001_SM_10006detail6reduce18DeviceReduceKernelINS2_10policy_hubIijN4cuda3std3__44plusIiEEE10Policy1000EN6thrust24THRUST_300001_SM_1000_NS6detail15normal_iteratorINSD_10device_ptrIiEEEEjS9_iNS7_10__identityEEEvT0_PT3_T1_NS0_13GridEvenShareISN_EET2_T4__param_1];
	cvta.to.global.u64 	%rd126, %rd129;
	mul.wide.u32 	%rd127, %r3, 4;
	add.s64 	%rd128, %rd126, %rd127;
	st.global.u32 	[%rd128], %r574;
$L__BB10_50:
	ret;

}
	// .globl	_ZN3cub18CUB_300001_SM_10006detail6reduce28DeviceReduceSingleTileKernelINS2_10policy_hubIijN4cuda3std3__44plusIiEEE10Policy1000EPiSC_iS9_iiNS7_10__identityEEEvT0_T1_T2_T3_T4_T6_
.visible .entry _ZN3cub18CUB_300001_SM_10006detail6reduce28DeviceReduceSingleTileKernelINS2_10policy_hubIijN4cuda3std3__44plusIiEEE10Policy1000EPiSC_iS9_iiNS7_10__identityEEEvT0_T1_T2_T3_T4_T6_(
	.param .u64 .ptr .align 1 _ZN3cub18CUB_300001_SM_10006detail6reduce28DeviceReduceSingleTileKernelINS2_10policy_hubIijN4cuda3std3__44plusIiEEE10Policy1000EPiSC_iS9_iiNS7_10__identityEEEvT0_T1_T2_T3_T4_T6__param_0,
	.param .u64 .ptr .align 1 _ZN3cub18CUB_300001_SM_10006detail6reduce28DeviceReduceSingleTileKernelINS2_10policy_hubIijN4cuda3std3__44plusIiEEE10Policy1000EPiSC_iS9_iiNS7_10__identityEEEvT0_T1_T2_T3_T4_T6__param_1,
	.param .u32 _ZN3cub18CUB_300001_SM_10006detail6reduce28DeviceReduceSingleTileKernelINS2_10policy_hubIijN4cuda3std3__44plusIiEEE10Policy1000EPiSC_iS9_iiNS7_10__identityEEEvT0_T1_T2_T3_T4_T6__param_2,
	.param .align 1 .b8 _ZN3cub18CUB_300001_SM_10006detail6reduce28DeviceReduceSingleTileKernelINS2_10policy_hubIijN4cuda3std3__44plusIiEEE10Policy1000EPiSC_iS9_iiNS7_10__identityEEEvT0_T1_T2_T3_T4_T6__param_3[1],
	.param .u32 _ZN3cub18CUB_300001_SM_10006detail6reduce28DeviceReduceSingleTileKernelINS2_10policy_hubIijN4cuda3std3__44plusIiEEE10Policy1000EPiSC_iS9_iiNS7_10__identityEEEvT0_T1_T2_T3_T4_T6__param_4,
	.param .align 1 .b8 _ZN3cub18CUB_300001_SM_10006detail6reduce28DeviceReduceSingleTileKernelINS2_10policy_hubIijN4cuda3std3__44plusIiEEE10Policy1000EPiSC_iS9_iiNS7_10__identityEEEvT0_T1_T2_T3_T4_T6__param_5[1]
)
.maxntid 256
.minnctapersm 1
{
	.reg .pred 	%p<97>;
	.reg .b32 	%r<687>;
	.reg .b64 	%rd<125>;
	// demoted variable
	.shared .align 4 .b8 _ZZN3cub18CUB_300001_SM_10006detail6reduce28DeviceReduceSingleTileKernelINS2_10policy_hubIijN4cuda3std3__44plusIiEEE10Policy1000EPiSC_iS9_iiNS7_10__identityEEEvT0_T1_T2_T3_T4_T6_E12temp_storage[44];
	ld.param.u64 	%rd16, [_ZN3cub18CUB_300001_SM_10006detail6reduce28DeviceReduceSingleTileKernelINS2_10policy_hubIijN4cuda3std3__44plusIiEEE10Policy1000EPiSC_iS9_iiNS7_10__identityEEEvT0_T1_T2_T3_T4_T6__param_0];
	ld.param.u64 	%rd17, [_ZN3cub18CUB_300001_SM_10006detail6reduce28DeviceReduceSingleTileKernelINS2_10policy_hubIijN4cuda3std3__44plusIiEEE10Policy1000EPiSC_iS9_iiNS7_10__identityEEEvT0_T1_T2_T3_T4_T6__param_1];
	ld.param.u32 	%r120, [_ZN3cub18CUB_300001_SM_10006detail6reduce28DeviceReduceSingleTileKernelINS2_10policy_hubIijN4cuda3std3__44plusIiEEE10Policy1000EPiSC_iS9_iiNS7_10__identityEEEvT0_T1_T2_T3_T4_T6__param_2];
	ld.param.u32 	%r121, [_ZN3cub18CUB_300001_SM_10006detail6reduce28DeviceReduceSingleTileKernelINS2_10policy_hubIijN4cuda3std3__44plusIiEEE10Policy1000EPiSC_iS9_iiNS7_10__identityEEEvT0_T1_T2_T3_T4_T6__param_4];
	cvta.to.global.u64 	%rd1, %rd17;
	setp.ne.s32 	%p1, %r120, 0;
	@%p1 bra 	$L__BB11_3;
	mov.u32 	%r633, %tid.x;
	setp.ne.s32 	%p96, %r633, 0;
	@%p96 bra 	$L__BB11_74;
	st.global.u32 	[%rd1], %r121;
	bra.uni 	$L__BB11_74;
$L__BB11_3:
	and.b64  	%rd18, %rd16, 15;
	setp.ne.s64 	%p2, %rd18, 0;
	@%p2 bra 	$L__BB11_38;
	setp.gt.s32 	%p49, %r120, 4095;
	@%p49 bra 	$L__BB11_22;
	mov.u32 	%r1, %tid.x;
	setp.ge.s32 	%p66, %r1, %r120;
	mov.b32 	%r644, 0;
	mov.u32 	%r639, %r1;
	@%p66 bra 	$L__BB11_7;
	mul.wide.u32 	%rd113, %r1, 4;
	add.s64 	%rd112, %rd16, %rd113;
	// begin inline asm
	ld.global.nc.u32 %r644, [%rd112];
	// end inline asm
	add.s32 	%r639, %r1, 256;
$L__BB11_7:
	setp.ge.s32 	%p67, %r639, %r120;
	@%p67 bra 	$L__BB11_13;
	not.b32 	%r507, %r639;
	add.s32 	%r6, %r120, %r507;
	and.b32  	%r508, %r6, 768;
	setp.eq.s32 	%p68, %r508, 768;
	@%p68 bra 	$L__BB11_11;
	mul.wide.u32 	%rd114, %r639, 4;
	add.s64 	%rd121, %rd16, %rd114;
	shr.u32 	%r509, %r6, 8;
	add.s32 	%r510, %r509, 1;
	and.b32  	%r511, %r510, 3;
	neg.s32 	%r636, %r511;
$L__BB11_10:
	.pragma "nounroll";
	// begin inline asm
	ld.global.nc.u32 %r512, [%rd121];
	// end inline asm
	add.s32 	%r644, %r512, %r644;
	add.s32 	%r639, %r639, 256;
	add.s64 	%rd121, %rd121, 1024;
	add.s32 	%r636, %r636, 1;
	setp.ne.s32 	%p69, %r636, 0;
	@%p69 bra 	$L__BB11_10;
$L__BB11_11:
	setp.lt.u32 	%p70, %r6, 768;
	@%p70 bra 	$L__BB11_13;
$L__BB11_12:
	mul.wide.s32 	%rd120, %r639, 4;
	add.s64 	%rd116, %rd16, %rd120;
	// begin inline asm
	ld.global.nc.u32 %r513, [%rd116];
	// end inline asm
	add.s32 	%r517, %r513, %r644;
	add.s64 	%rd117, %rd116, 1024;
	// begin inline asm
	ld.global.nc.u32 %r514, [%rd117];
	// end inline asm
	add.s32 	%r518, %r514, %r517;
	add.s64 	%rd118, %rd116, 2048;
	// begin inline asm
	ld.global.nc.u32 %r515, [%rd118];
	// end inline asm
	add.s32 	%r519, %r515, %r518;
	add.s64 	%rd119, %rd116, 3072;
	// begin inline asm
	ld.global.nc.u32 %r516, [%rd119];
	// end inline asm
	add.s32 	%r644, %r516, %r519;
	add.s32 	%r639, %r639, 1024;
	setp.lt.s32 	%p71, %r639, %r120;
	@%p71 bra 	$L__BB11_12;
$L__BB11_13:
	setp.lt.s32 	%p72, %r120, 256;
	@%p72 bra 	$L__BB11_18;
	// begin inline asm
	mov.u32 %r583, %laneid;
	// end inline asm
	mov.b32 	%r586, 1;
	mov.b32 	%r607, 31;
	mov.b32 	%r608, -1;
	// begin inline asm
	shfl.sync.down.b32 %r584, %r644, %r586, %r607, %r608;
	// end inline asm
	setp.gt.s32 	%p88, %r583, 30;
	selp.b32 	%r609, 0, %r584, %p88;
	add.s32 	%r590, %r609, %r644;
	mov.b32 	%r591, 2;
	// begin inline asm
	shfl.sync.down.b32 %r589, %r590, %r591, %r607, %r608;
	// end inline asm
	setp.gt.s32 	%p89, %r583, 29;
	selp.b32 	%r610, 0, %r589, %p89;
	add.s32 	%r595, %r590, %r610;
	mov.b32 	%r596, 4;
	// begin inline asm
	shfl.sync.down.b32 %r594, %r595, %r596, %r607, %r608;
	// end inline asm
	setp.gt.s32 	%p90, %r583, 27;
	selp.b32 	%r611, 0, %r594, %p90;
	add.s32 	%r600, %r595, %r611;
	mov.b32 	%r601, 8;
	// begin inline asm
	shfl.sync.down.b32 %r599, %r600, %r601, %r607, %r608;
	// end inline asm
	setp.gt.s32 	%p91, %r583, 23;
	selp.b32 	%r612, 0, %r599, %p91;
	add.s32 	%r605, %r600, %r612;
	mov.b32 	%r606, 16;
	// begin inline asm
	shfl.sync.down.b32 %r604, %r605, %r606, %r607, %r608;
	// end inline asm
	setp.gt.s32 	%p92, %r583, 15;
	selp.b32 	%r613, 0, %r604, %p92;
	add.s32 	%r686, %r605, %r613;
	setp.ne.s32 	%p93, %r583, 0;
	@%p93 bra 	$L__BB11_16;
	shr.u32 	%r614, %r1, 3;
	and.b32  	%r615, %r614, 124;
	mov.u32 	%r616, _ZZN3cub18CUB_300001_SM_10006detail6reduce28DeviceReduceSingleTileKernelINS2_10policy_hubIijN4cuda3std3__44plusIiEEE10Policy1000EPiSC_iS9_iiNS7_10__identityEEEvT0_T1_T2_T3_T4_T6_E12temp_storage;
	add.s32 	%r617, %r616, %r615;
	st.shared.u32 	[%r617+8], %r686;
$L__BB11_16:
	bar.sync 	0;
	setp.ne.s32 	%p94, %r1, 0;
	@%p94 bra 	$L__BB11_72;
	ld.shared.u32 	%r618, [_ZZN3cub18CUB_300001_SM_10006detail6reduce28DeviceReduceSingleTileKernelINS2_10policy_hubIijN4cuda3std3__44plusIiEEE10Policy1000EPiSC_iS9_iiNS7_10__identityEEEvT0_T1_T2_T3_T4_T6_E12temp_storage+12];
	add.s32 	%r619, %r618, %r686;
	ld.shared.u32 	%r620, [_ZZN3cub18CUB_300001_SM_10006detail6reduce28DeviceReduceSingleTileKernelINS2_10policy_hubIijN4cuda3std3__44plusIiEEE10Policy1000EPiSC_iS9_iiNS7_10__identityEEEvT0_T1_T2_T3_T4_T6_E12temp_storage+16];
	add.s32 	%r621, %r619, %r620;
	ld.shared.u32 	%r622, [_ZZN3cub18CUB_300001_SM_10006detail6reduce28DeviceReduceSingleTileKernelINS2_10policy_hubIijN4cuda3std3__44plusIiEEE10Policy1000EPiSC_iS9_iiNS7_10__identityEEEvT0_T1_T2_T3_T4_T6_E12temp_storage+20];
	add.s32 	%r623, %r621, %r622;
	ld.shared.u32 	%r624, [_ZZN3cub18CUB_300001_SM_10006detail6reduce28DeviceReduceSingleTileKernelINS2_10policy_hubIijN4cuda3std3__44plusIiEEE10Policy1000EPiSC_iS9_iiNS7_10__identityEEEvT0_T1_T2_T3_T4_T6_E12temp_storage+24];
	add.s32 	%r625, %r623, %r624;
	ld.shared.u32 	%r626, [_ZZN3cub18CUB_300001_SM_10006detail6reduce28DeviceReduceSingleTileKernelINS2_10policy_hubIijN4cuda3std3__44plusIiEEE10Policy1000EPiSC_iS9_iiNS7_10__identityEEEvT0_T1_T2_T3_T4_T6_E12temp_storage+28];
	add.s32 	%r627, %r625, %r626;
	ld.shared.u32 	%r628, [_ZZN3cub18CUB_300001_SM_10006detail6reduce28DeviceReduceSingleTileKernelINS2_10policy_hubIijN4cuda3std3__44plusIiEEE10Policy1000EPiSC_iS9_iiNS7_10__identityEEEvT0_T1_T2_T3_T4_T6_E12temp_storage+32];
	add.s32 	%r629, %r627, %r628;
	ld.shared.u32 	%r630, [_ZZN3cub18CUB_300001_SM_10006detail6reduce28DeviceReduceSingleTileKernelINS2_10policy_hubIijN4cuda3std3__44plusIiEEE10Policy1000EPiSC_iS9_iiNS7_10__identityEEEvT0_T1_T2_T3_T4_T6_E12temp_storage+36];
	add.s32 	%r686, %r629, %r630;
	bra.uni 	$L__BB11_72;
$L__BB11_18:
	// begin inline asm
	mov.u32 %r520, %laneid;
	// end inline asm
	and.b32  	%r546, %r1, 992;
	add.s32 	%r547, %r546, 32;
	setp.gt.s32 	%p73, %r547, %r120;
	not.b32 	%r548, %r546;
	add.s32 	%r549, %r120, %r548;
	selp.b32 	%r544, %r549, 31, %p73;
	mov.b32 	%r523, 1;
	mov.b32 	%r545, -1;
	// begin inline asm
	shfl.sync.down.b32 %r521, %r644, %r523, %r544, %r545;
	// end inline asm
	setp.lt.s32 	%p74, %r520, %r544;
	selp.b32 	%r550, %r521, 0, %p74;
	add.s32 	%r527, %r550, %r644;
	mov.b32 	%r528, 2;
	// begin inline asm
	shfl.sync.down.b32 %r526, %r527, %r528, %r544, %r545;
	// end inline asm
	add.s32 	%r551, %r520, 2;
	setp.gt.s32 	%p75, %r551, %r544;
	selp.b32 	%r552, 0, %r526, %p75;
	add.s32 	%r532, %r527, %r552;
	mov.b32 	%r533, 4;
	// begin inline asm
	shfl.sync.down.b32 %r531, %r532, %r533, %r544, %r545;
	// end inline asm
	add.s32 	%r553, %r520, 4;
	setp.gt.s32 	%p76, %r553, %r544;
	selp.b32 	%r554, 0, %r531, %p76;
	add.s32 	%r537, %r532, %r554;
	mov.b32 	%r538, 8;
	// begin inline asm
	shfl.sync.down.b32 %r536, %r537, %r538, %r544, %r545;
	// end inline asm
	add.s32 	%r555, %r520, 8;
	setp.gt.s32 	%p77, %r555, %r544;
	selp.b32 	%r556, 0, %r536, %p77;
	add.s32 	%r542, %r537, %r556;
	mov.b32 	%r543, 16;
	// begin inline asm
	shfl.sync.down.b32 %r541, %r542, %r543, %r544, %r545;
	// end inline asm
	add.s32 	%r557, %r520, 16;
	setp.gt.s32 	%p78, %r557, %r544;
	selp.b32 	%r558, 0, %r541, %p78;
	add.s32 	%r686, %r542, %r558;
	setp.ne.s32 	%p79, %r520, 0;
	@%p79 bra 	$L__BB11_20;
	shr.u32 	%r559, %r1, 3;
	and.b32  	%r560, %r559, 124;
	mov.u32 	%r561, _ZZN3cub18CUB_300001_SM_10006detail6reduce28DeviceReduceSingleTileKernelINS2_10policy_hubIijN4cuda3std3__44plusIiEEE10Policy1000EPiSC_iS9_iiNS7_10__identityEEEvT0_T1_T2_T3_T4_T6_E12temp_storage;
	add.s32 	%r562, %r561, %r560;
	st.shared.u32 	[%r562+8], %r686;
$L__BB11_20:
	bar.sync 	0;
	setp.ne.s32 	%p80, %r1, 0;
	@%p80 bra 	$L__BB11_72;
	setp.gt.s32 	%p81, %r120, 32;
	ld.shared.u32 	%r563, [_ZZN3cub18CUB_300001_SM_10006detail6reduce28DeviceReduceSingleTileKernelINS2_10policy_hubIijN4cuda3std3__44plusIiEEE10Policy1000EPiSC_iS9_iiNS7_10__identityEEEvT0_T1_T2_T3_T4_T6_E12temp_storage+12];
	selp.b32 	%r564, %r563, 0, %p81;
	add.s32 	%r565, %r564, %r686;
	setp.gt.s32 	%p82, %r120, 64;
	ld.shared.u32 	%r566, [_ZZN3cub18CUB_300001_SM_10006detail6reduce28DeviceReduceSingleTileKernelINS2_10policy_hubIijN4cuda3std3__44plusIiEEE10Policy1000EPiSC_iS9_iiNS7_10__identityEEEvT0_T1_T2_T3_T4_T6_E12temp_storage+16];
	selp.b32 	%r567, %r566, 0, %p82;
	add.s32 	%r568, %r565, %r567;
	setp.gt.s32 	%p83, %r120, 96;
	ld.shared.u32 	%r569, [_ZZN3cub18CUB_300001_SM_10006detail6reduce28DeviceReduceSingleTileKernelINS2_10policy_hubIijN4cuda3std3__44plusIiEEE10Policy1000EPiSC_iS9_iiNS7_10__identityEEEvT0_T1_T2_T3_T4_T6_E12temp_storage+20];
	selp.b32 	%r570, %r569, 0, %p83;
	add.s32 	%r571, %r568, %r570;
	setp.gt.s32 	%p84, %r120, 128;
	ld.shared.u32 	%r572, [_ZZN3cub18CUB_300001_SM_10006detail6reduce28DeviceReduceSingleTileKernelINS2_10policy_hubIijN4cuda3std3__44plusIiEEE10Policy1000EPiSC_iS9_iiNS7_10__identityEEEvT0_T1_T2_T3_T4_T6_E12temp_storage+24];
	selp.b32 	%r573, %r572, 0, %p84;
	add.s32 	%r574, %r571, %r573;
	setp.gt.s32 	%p85, %r120, 160;
	ld.shared.u32 	%r575, [_ZZN3cub18CUB_300001_SM_10006detail6reduce28DeviceReduceSingleTileKernelINS2_10policy_hubIijN4cuda3std3__44plusIiEEE10Policy1000EPiSC_iS9_iiNS7_10__identityEEEvT0_T1_T2_T3_T4_T6_E12temp_storage+28];
	selp.b32 	%r576, %r575, 0, %p85;
	add.s32 	%r577, %r574, %r576;
	setp.gt.s32 	%p86, %r120, 192;
	ld.shared.u32 	%r578, [_ZZN3cub18CUB_300001_SM_10006detail6reduce28DeviceReduceSingleTileKernelINS2_10policy_hubIijN4cuda3std3__44plusIiEEE10Policy1000EPiSC_iS9_iiNS7_10__identityEEEvT0_T1_T2_T3_T4_T6_E12temp_storage+32];
	selp.b32 	%r579, %r578, 0, %p86;
	add.s32 	%r580, %r577, %r579;
	setp.gt.s32 	%p87, %r120, 224;
	ld.shared.u32 	%r581, [_ZZN3cub18CUB_300001_SM_10006detail6reduce28DeviceReduceSingleTileKernelINS2_10policy_hubIijN4cuda3std3__44plusIiEEE10Policy1000EPiSC_iS9_iiNS7_10__identityEEEvT0_T1_T2_T3_T4_T6_E12temp_storage+36];
	selp.b32 	%r582, %r581, 0, %p87;
	add.s32 	%r686, %r580, %r582;
	bra.uni 	$L__BB11_72;
$L__BB11_22:
	mov.u32 	%r26, %tid.x;
	shl.b32 	%r377, %r26, 2;
	mul.wide.u32 	%rd86, %r377, 4;
	add.s64 	%rd76, %rd16, %rd86;
	// begin inline asm
	ld.global.nc.v2.u64 {%rd74, %rd75}, [%rd76];
	// end inline asm
	mov.b64 	{%r378, %r379}, %rd75;
	mov.b64 	{%r380, %r381}, %rd74;
	add.s64 	%rd79, %rd76, 4096;
	// begin inline asm
	ld.global.nc.v2.u64 {%rd77, %rd78}, [%rd79];
	// end inline asm
	mov.b64 	{%r382, %r383}, %rd78;
	mov.b64 	{%r384, %r385}, %rd77;
	add.s64 	%rd82, %rd76, 8192;
	// begin inline asm
	ld.global.nc.v2.u64 {%rd80, %rd81}, [%rd82];
	// end inline asm
	mov.b64 	{%r386, %r387}, %rd81;
	mov.b64 	{%r388, %r389}, %rd80;
	add.s64 	%rd85, %rd76, 12288;
	// begin inline asm
	ld.global.nc.v2.u64 {%rd83, %rd84}, [%rd85];
	// end inline asm
	mov.b64 	{%r390, %r391}, %rd84;
	mov.b64 	{%r392, %r393}, %rd83;
	add.s32 	%r394, %r381, %r380;
	add.s32 	%r395, %r378, %r394;
	add.s32 	%r396, %r379, %r395;
	add.s32 	%r397, %r384, %r396;
	add.s32 	%r398, %r385, %r397;
	add.s32 	%r399, %r382, %r398;
	add.s32 	%r400, %r383, %r399;
	add.s32 	%r401, %r388, %r400;
	add.s32 	%r402, %r389, %r401;
	add.s32 	%r403, %r386, %r402;
	add.s32 	%r404, %r387, %r403;
	add.s32 	%r405, %r392, %r404;
	add.s32 	%r406, %r393, %r405;
	add.s32 	%r407, %r390, %r406;
	add.s32 	%r659, %r391, %r407;
	setp.lt.u32 	%p50, %r120, 8192;
	mov.b32 	%r648, 4096;
	@%p50 bra 	$L__BB11_26;
	add.s32 	%r28, %r120, -4096;
	mov.b32 	%r648, 4096;
$L__BB11_24:
	mul.wide.s32 	%rd99, %r648, 4;
	add.s64 	%rd89, %rd76, %rd99;
	// begin inline asm
	ld.global.nc.v2.u64 {%rd87, %rd88}, [%rd89];
	// end inline asm
	mov.b64 	{%r409, %r410}, %rd88;
	mov.b64 	{%r411, %r412}, %rd87;
	add.s64 	%rd92, %rd89, 4096;
	// begin inline asm
	ld.global.nc.v2.u64 {%rd90, %rd91}, [%rd92];
	// end inline asm
	mov.b64 	{%r413, %r414}, %rd91;
	mov.b64 	{%r415, %r416}, %rd90;
	add.s64 	%rd95, %rd89, 8192;
	// begin inline asm
	ld.global.nc.v2.u64 {%rd93, %rd94}, [%rd95];
	// end inline asm
	mov.b64 	{%r417, %r418}, %rd94;
	mov.b64 	{%r419, %r420}, %rd93;
	add.s64 	%rd98, %rd89, 12288;
	// begin inline asm
	ld.global.nc.v2.u64 {%rd96, %rd97}, [%rd98];
	// end inline asm
	mov.b64 	{%r421, %r422}, %rd97;
	mov.b64 	{%r423, %r424}, %rd96;
	add.s32 	%r425, %r411, %r659;
	add.s32 	%r426, %r412, %r425;
	add.s32 	%r427, %r409, %r426;
	add.s32 	%r428, %r410, %r427;
	add.s32 	%r429, %r415, %r428;
	add.s32 	%r430, %r416, %r429;
	add.s32 	%r431, %r413, %r430;
	add.s32 	%r432, %r414, %r431;
	add.s32 	%r433, %r419, %r432;
	add.s32 	%r434, %r420, %r433;
	add.s32 	%r435, %r417, %r434;
	add.s32 	%r436, %r418, %r435;
	add.s32 	%r437, %r423, %r436;
	add.s32 	%r438, %r424, %r437;
	add.s32 	%r439, %r421, %r438;
	add.s32 	%r659, %r422, %r439;
	sub.s32 	%r440, %r120, %r648;
	setp.lt.s32 	%p51, %r440, 4096;
	@%p51 bra 	$L__BB11_34;
	add.s32 	%r648, %r648, 4096;
	setp.le.s32 	%p52, %r648, %r28;
	@%p52 bra 	$L__BB11_24;
$L__BB11_26:
	setp.le.s32 	%p53, %r120, %r648;
	@%p53 bra 	$L__BB11_34;
	sub.s32 	%r35, %r120, %r648;
	setp.ge.s32 	%p54, %r26, %r35;
	@%p54 bra 	$L__BB11_34;
	not.b32 	%r442, %r26;
	add.s32 	%r443, %r120, %r442;
	sub.s32 	%r36, %r443, %r648;
	and.b32  	%r444, %r36, 768;
	setp.eq.s32 	%p55, %r444, 768;
	mov.u32 	%r653, %r26;
	@%p55 bra 	$L__BB11_31;
	add.s32 	%r650, %r26, %r648;
	shr.u32 	%r445, %r36, 8;
	add.s32 	%r446, %r445, 1;
	and.b32  	%r447, %r446, 3;
	neg.s32 	%r649, %r447;
	mov.u32 	%r653, %r26;
$L__BB11_30:
	.pragma "nounroll";
	mul.wide.u32 	%rd101, %r650, 4;
	add.s64 	%rd100, %rd16, %rd101;
	// begin inline asm
	ld.global.nc.u32 %r448, [%rd100];
	// end inline asm
	add.s32 	%r659, %r448, %r659;
	add.s32 	%r653, %r653, 256;
	add.s32 	%r650, %r650, 256;
	add.s32 	%r649, %r649, 1;
	setp.ne.s32 	%p56, %r649, 0;
	@%p56 bra 	$L__BB11_30;
$L__BB11_31:
	setp.lt.u32 	%p57, %r36, 768;
	@%p57 bra 	$L__BB11_34;
	cvt.u64.u32 	%rd102, %r653;
	cvt.u64.u32 	%rd103, %r648;
	add.s64 	%rd104, %rd102, %rd103;
	shl.b64 	%rd105, %rd104, 2;
	add.s64 	%rd106, %rd105, %rd16;
	add.s64 	%rd122, %rd106, 2048;
	add.s32 	%r656, %r653, %r648;
$L__BB11_33:
	mul.wide.u32 	%rd111, %r656, 4;
	add.s64 	%rd107, %rd16, %rd111;
	// begin inline asm
	ld.global.nc.u32 %r449, [%rd107];
	// end inline asm
	add.s32 	%r453, %r449, %r659;
	add.s64 	%rd108, %rd122, -1024;
	// begin inline asm
	ld.global.nc.u32 %r450, [%rd108];
	// end inline asm
	add.s32 	%r454, %r450, %r453;
	// begin inline asm
	ld.global.nc.u32 %r451, [%rd122];
	// end inline asm
	add.s32 	%r455, %r451, %r454;
	add.s64 	%rd110, %rd122, 1024;
	// begin inline asm
	ld.global.nc.u32 %r452, [%rd110];
	// end inline asm
	add.s32 	%r659, %r452, %r455;
	add.s32 	%r653, %r653, 1024;
	add.s64 	%rd122, %rd122, 4096;
	add.s32 	%r656, %r656, 1024;
	setp.lt.s32 	%p58, %r653, %r35;
	@%p58 bra 	$L__BB11_33;
$L__BB11_34:
	// begin inline asm
	mov.u32 %r456, %laneid;
	// end inline asm
	mov.b32 	%r459, 1;
	mov.b32 	%r480, 31;
	mov.b32 	%r481, -1;
	// begin inline asm
	shfl.sync.down.b32 %r457, %r659, %r459, %r480, %r481;
	// end inline asm
	setp.gt.s32 	%p59, %r456, 30;
	selp.b32 	%r482, 0, %r457, %p59;
	add.s32 	%r463, %r482, %r659;
	mov.b32 	%r464, 2;
	// begin inline asm
	shfl.sync.down.b32 %r462, %r463, %r464, %r480, %r481;
	// end inline asm
	setp.gt.s32 	%p60, %r456, 29;
	selp.b32 	%r483, 0, %r462, %p60;
	add.s32 	%r468, %r463, %r483;
	mov.b32 	%r469, 4;
	// begin inline asm
	shfl.sync.down.b32 %r467, %r468, %r469, %r480, %r481;
	// end inline asm
	setp.gt.s32 	%p61, %r456, 27;
	selp.b32 	%r484, 0, %r467, %p61;
	add.s32 	%r473, %r468, %r484;
	mov.b32 	%r474, 8;
	// begin inline asm
	shfl.sync.down.b32 %r472, %r473, %r474, %r480, %r481;
	// end inline asm
	setp.gt.s32 	%p62, %r456, 23;
	selp.b32 	%r485, 0, %r472, %p62;
	add.s32 	%r478, %r473, %r485;
	mov.b32 	%r479, 16;
	// begin inline asm
	shfl.sync.down.b32 %r477, %r478, %r479, %r480, %r481;
	// end inline asm
	setp.gt.s32 	%p63, %r456, 15;
	selp.b32 	%r486, 0, %r477, %p63;
	add.s32 	%r686, %r478, %r486;
	setp.ne.s32 	%p64, %r456, 0;
	@%p64 bra 	$L__BB11_36;
	shr.u32 	%r487, %r26, 3;
	and.b32  	%r488, %r487, 124;
	mov.u32 	%r489, _ZZN3cub18CUB_300001_SM_10006detail6reduce28DeviceReduceSingleTileKernelINS2_10policy_hubIijN4cuda3std3__44plusIiEEE10Policy1000EPiSC_iS9_iiNS7_10__identityEEEvT0_T1_T2_T3_T4_T6_E12temp_storage;
	add.s32 	%r490, %r489, %r488;
	st.shared.u32 	[%r490+8], %r686;
$L__BB11_36:
	bar.sync 	0;
	setp.ne.s32 	%p65, %r26, 0;
	@%p65 bra 	$L__BB11_72;
	ld.shared.u32 	%r491, [_ZZN3cub18CUB_300001_SM_10006detail6reduce28DeviceReduceSingleTileKernelINS2_10policy_hubIijN4cuda3std3__44plusIiEEE10Policy1000EPiSC_iS9_iiNS7_10__identityEEEvT0_T1_T2_T3_T4_T6_E12temp_storage+12];
	add.s32 	%r492, %r491, %r686;
	ld.shared.u32 	%r493, [_ZZN3cub18CUB_300001_SM_10006detail6reduce28DeviceReduceSingleTileKernelINS2_10policy_hubIijN4cuda3std3__44plusIiEEE10Policy1000EPiSC_iS9_iiNS7_10__identityEEEvT0_T1_T2_T3_T4_T6_E12temp_storage+16];
	add.s32 	%r494, %r492, %r493;
	ld.shared.u32 	%r495, [_ZZN3cub18CUB_300001_SM_10006detail6reduce28DeviceReduceSingleTileKernelINS2_10policy_hubIijN4cuda3std3__44plusIiEEE10Policy1000EPiSC_iS9_iiNS7_10__identityEEEvT0_T1_T2_T3_T4_T6_E12temp_storage+20];
	add.s32 	%r496, %r494, %r495;
	ld.shared.u32 	%r497, [_ZZN3cub18CUB_300001_SM_10006detail6reduce28DeviceReduceSingleTileKernelINS2_10policy_hubIijN4cuda3std3__44plusIiEEE10Policy1000EPiSC_iS9_iiNS7_10__identityEEEvT0_T1_T2_T3_T4_T6_E12temp_storage+24];
	add.s32 	%r498, %r496, %r497;
	ld.shared.u32 	%r499, [_ZZN3cub18CUB_300001_SM_10006detail6reduce28DeviceReduceSingleTileKernelINS2_10policy_hubIijN4cuda3std3__44plusIiEEE10Policy1000EPiSC_iS9_iiNS7_10__identityEEEvT0_T1_T2_T3_T4_T6_E12temp_storage+28];
	add.s32 	%r500, %r498, %r499;
	ld.shared.u32 	%r501, [_ZZN3cub18CUB_300001_SM_10006detail6reduce28DeviceReduceSingleTileKernelINS2_10policy_hubIijN4cuda3std3__44plusIiEEE10Policy1000EPiSC_iS9_iiNS7_10__identityEEEvT0_T1_T2_T3_T4_T6_E12temp_storage+32];
	add.s32 	%r502, %r500, %r501;
	ld.shared.u32 	%r503, [_ZZN3cub18CUB_300001_SM_10006detail6reduce28DeviceReduceSingleTileKernelINS2_10policy_hubIijN4cuda3std3__44plusIiEEE10Policy1000EPiSC_iS9_iiNS7_10__identityEEEvT0_T1_T2_T3_T4_T6_E12temp_storage+36];
	add.s32 	%r686, %r502, %r503;
	bra.uni 	$L__BB11_72;
$L__BB11_38:
	setp.gt.s32 	%p3, %r120, 4095;
	@%p3 bra 	$L__BB11_56;
	mov.u32 	%r60, %tid.x;
	setp.ge.s32 	%p20, %r60, %r120;
	mov.b32 	%r670, 0;
	mov.u32 	%r665, %r60;
	@%p20 bra 	$L__BB11_41;
	mul.wide.u32 	%rd66, %r60, 4;
	add.s64 	%rd65, %rd16, %rd66;
	// begin inline asm
	ld.global.nc.u32 %r670, [%rd65];
	// end inline asm
	add.s32 	%r665, %r60, 256;
$L__BB11_41:
	setp.ge.s32 	%p21, %r665, %r120;
	@%p21 bra 	$L__BB11_47;
	not.b32 	%r252, %r665;
	add.s32 	%r65, %r120, %r252;
	and.b32  	%r253, %r65, 768;
	setp.eq.s32 	%p22, %r253, 768;
	@%p22 bra 	$L__BB11_45;
	mul.wide.u32 	%rd67, %r665, 4;
	add.s64 	%rd123, %rd16, %rd67;
	shr.u32 	%r254, %r65, 8;
	add.s32 	%r255, %r254, 1;
	and.b32  	%r256, %r255, 3;
	neg.s32 	%r662, %r256;
$L__BB11_44:
	.pragma "nounroll";
	// begin inline asm
	ld.global.nc.u32 %r257, [%rd123];
	// end inline asm
	add.s32 	%r670, %r257, %r670;
	add.s32 	%r665, %r665, 256;
	add.s64 	%rd123, %rd123, 1024;
	add.s32 	%r662, %r662, 1;
	setp.ne.s32 	%p23, %r662, 0;
	@%p23 bra 	$L__BB11_44;
$L__BB11_45:
	setp.lt.u32 	%p24, %r65, 768;
	@%p24 bra 	$L__BB11_47;
$L__BB11_46:
	mul.wide.s32 	%rd73, %r665, 4;
	add.s64 	%rd69, %rd16, %rd73;
	// begin inline asm
	ld.global.nc.u32 %r258, [%rd69];
	// end inline asm
	add.s32 	%r262, %r258, %r670;
	add.s64 	%rd70, %rd69, 1024;
	// begin inline asm
	ld.global.nc.u32 %r259, [%rd70];
	// end inline asm
	add.s32 	%r263, %r259, %r262;
	add.s64 	%rd71, %rd69, 2048;
	// begin inline asm
	ld.global.nc.u32 %r260, [%rd71];
	// end inline asm
	add.s32 	%r264, %r260, %r263;
	add.s64 	%rd72, %rd69, 3072;
	// begin inline asm
	ld.global.nc.u32 %r261, [%rd72];
	// end inline asm
	add.s32 	%r670, %r261, %r264;
	add.s32 	%r665, %r665, 1024;
	setp.lt.s32 	%p25, %r665, %r120;
	@%p25 bra 	$L__BB11_46;
$L__BB11_47:
	setp.lt.s32 	%p26, %r120, 256;
	@%p26 bra 	$L__BB11_52;
	// begin inline asm
	mov.u32 %r328, %laneid;
	// end inline asm
	mov.b32 	%r331, 1;
	mov.b32 	%r352, 31;
	mov.b32 	%r353, -1;
	// begin inline asm
	shfl.sync.down.b32 %r329, %r670, %r331, %r352, %r353;
	// end inline asm
	setp.gt.s32 	%p42, %r328, 30;
	selp.b32 	%r354, 0, %r329, %p42;
	add.s32 	%r335, %r354, %r670;
	mov.b32 	%r336, 2;
	// begin inline asm
	shfl.sync.down.b32 %r334, %r335, %r336, %r352, %r353;
	// end inline asm
	setp.gt.s32 	%p43, %r328, 29;
	selp.b32 	%r355, 0, %r334, %p43;
	add.s32 	%r340, %r335, %r355;
	mov.b32 	%r341, 4;
	// begin inline asm
	shfl.sync.down.b32 %r339, %r340, %r341, %r352, %r353;
	// end inline asm
	setp.gt.s32 	%p44, %r328, 27;
	selp.b32 	%r356, 0, %r339, %p44;
	add.s32 	%r345, %r340, %r356;
	mov.b32 	%r346, 8;
	// begin inline asm
	shfl.sync.down.b32 %r344, %r345, %r346, %r352, %r353;
	// end inline asm
	setp.gt.s32 	%p45, %r328, 23;
	selp.b32 	%r357, 0, %r344, %p45;
	add.s32 	%r350, %r345, %r357;
	mov.b32 	%r351, 16;
	// begin inline asm
	shfl.sync.down.b32 %r349, %r350, %r351, %r352, %r353;
	// end inline asm
	setp.gt.s32 	%p46, %r328, 15;
	selp.b32 	%r358, 0, %r349, %p46;
	add.s32 	%r686, %r350, %r358;
	setp.ne.s32 	%p47, %r328, 0;
	@%p47 bra 	$L__BB11_50;
	shr.u32 	%r359, %r60, 3;
	and.b32  	%r360, %r359, 124;
	mov.u32 	%r361, _ZZN3cub18CUB_300001_SM_10006detail6reduce28DeviceReduceSingleTileKernelINS2_10policy_hubIijN4cuda3std3__44plusIiEEE10Policy1000EPiSC_iS9_iiNS7_10__identityEEEvT0_T1_T2_T3_T4_T6_E12temp_storage;
	add.s32 	%r362, %r361, %r360;
	st.shared.u32 	[%r362+8], %r686;
$L__BB11_50:
	bar.sync 	0;
	setp.ne.s32 	%p48, %r60, 0;
	@%p48 bra 	$L__BB11_72;
	ld.shared.u32 	%r363, [_ZZN3cub18CUB_300001_SM_10006detail6reduce28DeviceReduceSingleTileKernelINS2_10policy_hubIijN4cuda3std3__44plusIiEEE10Policy1000EPiSC_iS9_iiNS7_10__identityEEEvT0_T1_T2_T3_T4_T6_E12temp_storage+12];
	add.s32 	%r364, %r363, %r686;
	ld.shared.u32 	%r365, [_ZZN3cub18CUB_300001_SM_10006detail6reduce28DeviceReduceSingleTileKernelINS2_10policy_hubIijN4cuda3std3__44plusIiEEE10Policy1000EPiSC_iS9_iiNS7_10__identityEEEvT0_T1_T2_T3_T4_T6_E12temp_storage+16];
	add.s32 	%r366, %r364, %r365;
	ld.shared.u32 	%r367, [_ZZN3cub18CUB_300001_SM_10006detail6reduce28DeviceReduceSingleTileKernelINS2_10policy_hubIijN4cuda3std3__44plusIiEEE10Policy1000EPiSC_iS9_iiNS7_10__identityEEEvT0_T1_T2_T3_T4_T6_E12temp_storage+20];
	add.s32 	%r368, %r366, %r367;
	ld.shared.u32 	%r369, [_ZZN3cub18CUB_300001_SM_10006detail6reduce28DeviceReduceSingleTileKernelINS2_10policy_hubIijN4cuda3std3__44plusIiEEE10Policy1000EPiSC_iS9_iiNS7_10__identityEEEvT0_T1_T2_T3_T4_T6_E12temp_storage+24];
	add.s32 	%r370, %r368, %r369;
	ld.shared.u32 	%r371, [_ZZN3cub18CUB_300001_SM_10006detail6reduce28DeviceReduceSingleTileKernelINS2_10policy_hubIijN4cuda3std3__44plusIiEEE10Policy1000EPiSC_iS9_iiNS7_10__identityEEEvT0_T1_T2_T3_T4_T6_E12temp_storage+28];
	add.s32 	%r372, %r370, %r371;
	ld.shared.u32 	%r373, [_ZZN3cub18CUB_300001_SM_10006detail6reduce28DeviceReduceSingleTileKernelINS2_10policy_hubIijN4cuda3std3__44plusIiEEE10Policy1000EPiSC_iS9_iiNS7_10__identityEEEvT0_T1_T2_T3_T4_T6_E12temp_storage+32];
	add.s32 	%r374, %r372, %r373;
	ld.shared.u32 	%r375, [_ZZN3cub18CUB_300001_SM_10006detail6reduce28DeviceReduceSingleTileKernelINS2_10policy_hubIijN4cuda3std3__44plusIiEEE10Policy1000EPiSC_iS9_iiNS7_10__identityEEEvT0_T1_T2_T3_T4_T6_E12temp_storage+36];
	add.s32 	%r686, %r374, %r375;
	bra.uni 	$L__BB11_72;
$L__BB11_52:
	// begin inline asm
	mov.u32 %r265, %laneid;
	// end inline asm
	and.b32  	%r291, %r60, 992;
	add.s32 	%r292, %r291, 32;
	setp.gt.s32 	%p27, %r292, %r120;
	not.b32 	%r293, %r291;
	add.s32 	%r294, %r120, %r293;
	selp.b32 	%r289, %r294, 31, %p27;
	mov.b32 	%r268, 1;
	mov.b32 	%r290, -1;
	// begin inline asm
	shfl.sync.down.b32 %r266, %r670, %r268, %r289, %r290;
	// end inline asm
	setp.lt.s32 	%p28, %r265, %r289;
	selp.b32 	%r295, %r266, 0, %p28;
	add.s32 	%r272, %r295, %r670;
	mov.b32 	%r273, 2;
	// begin inline asm
	shfl.sync.down.b32 %r271, %r272, %r273, %r289, %r290;
	// end inline asm
	add.s32 	%r296, %r265, 2;
	setp.gt.s32 	%p29, %r296, %r289;
	selp.b32 	%r297, 0, %r271, %p29;
	add.s32 	%r277, %r272, %r297;
	mov.b32 	%r278, 4;
	// begin inline asm
	shfl.sync.down.b32 %r276, %r277, %r278, %r289, %r290;
	// end inline asm
	add.s32 	%r298, %r265, 4;
	setp.gt.s32 	%p30, %r298, %r289;
	selp.b32 	%r299, 0, %r276, %p30;
	add.s32 	%r282, %r277, %r299;
	mov.b32 	%r283, 8;
	// begin inline asm
	shfl.sync.down.b32 %r281, %r282, %r283, %r289, %r290;
	// end inline asm
	add.s32 	%r300, %r265, 8;
	setp.gt.s32 	%p31, %r300, %r289;
	selp.b32 	%r301, 0, %r281, %p31;
	add.s32 	%r287, %r282, %r301;
	mov.b32 	%r288, 16;
	// begin inline asm
	shfl.sync.down.b32 %r286, %r287, %r288, %r289, %r290;
	// end inline asm
	add.s32 	%r302, %r265, 16;
	setp.gt.s32 	%p32, %r302, %r289;
	selp.b32 	%r303, 0, %r286, %p32;
	add.s32 	%r686, %r287, %r303;
	setp.ne.s32 	%p33, %r265, 0;
	@%p33 bra 	$L__BB11_54;
	shr.u32 	%r304, %r60, 3;
	and.b32  	%r305, %r304, 124;
	mov.u32 	%r306, _ZZN3cub18CUB_300001_SM_10006detail6reduce28DeviceReduceSingleTileKernelINS2_10policy_hubIijN4cuda3std3__44plusIiEEE10Policy1000EPiSC_iS9_iiNS7_10__identityEEEvT0_T1_T2_T3_T4_T6_E12temp_storage;
	add.s32 	%r307, %r306, %r305;
	st.shared.u32 	[%r307+8], %r686;
$L__BB11_54:
	bar.sync 	0;
	setp.ne.s32 	%p34, %r60, 0;
	@%p34 bra 	$L__BB11_72;
	setp.gt.s32 	%p35, %r120, 32;
	ld.shared.u32 	%r308, [_ZZN3cub18CUB_300001_SM_10006detail6reduce28DeviceReduceSingleTileKernelINS2_10policy_hubIijN4cuda3std3__44plusIiEEE10Policy1000EPiSC_iS9_iiNS7_10__identityEEEvT0_T1_T2_T3_T4_T6_E12temp_storage+12];
	selp.b32 	%r309, %r308, 0, %p35;
	add.s32 	%r310, %r309, %r686;
	setp.gt.s32 	%p36, %r120, 64;
	ld.shared.u32 	%r311, [_ZZN3cub18CUB_300001_SM_10006detail6reduce28DeviceReduceSingleTileKernelINS2_10policy_hubIijN4cuda3std3__44plusIiEEE10Policy1000EPiSC_iS9_iiNS7_10__identityEEEvT0_T1_T2_T3_T4_T6_E12temp_storage+16];
	selp.b32 	%r312, %r311, 0, %p36;
	add.s32 	%r313, %r310, %r312;
	setp.gt.s32 	%p37, %r120, 96;
	ld.shared.u32 	%r314, [_ZZN3cub18CUB_300001_SM_10006detail6reduce28DeviceReduceSingleTileKernelINS2_10policy_hubIijN4cuda3std3__44plusIiEEE10Policy1000EPiSC_iS9_iiNS7_10__identityEEEvT0_T1_T2_T3_T4_T6_E12temp_storage+20];
	selp.b32 	%r315, %r314, 0, %p37;
	add.s32 	%r316, %r313, %r315;
	setp.gt.s32 	%p38, %r120, 128;
	ld.shared.u32 	%r317, [_ZZN3cub18CUB_300001_SM_10006detail6reduce28DeviceReduceSingleTileKernelINS2_10policy_hubIijN4cuda3std3__44plusIiEEE10Policy1000EPiSC_iS9_iiNS7_10__identityEEEvT0_T1_T2_T3_T4_T6_E12temp_storage+24];
	selp.b32 	%r318, %r317, 0, %p38;
	add.s32 	%r319, %r316, %r318;
	setp.gt.s32 	%p39, %r120, 160;
	ld.shared.u32 	%r320, [_ZZN3cub18CUB_300001_SM_10006detail6reduce28DeviceReduceSingleTileKernelINS2_10policy_hubIijN4cuda3std3__44plusIiEEE10Policy1000EPiSC_iS9_iiNS7_10__identityEEEvT0_T1_T2_T3_T4_T6_E12temp_storage+28];
	selp.b32 	%r321, %r320, 0, %p39;
	add.s32 	%r322, %r319, %r321;
	setp.gt.s32 	%p40, %r120, 192;
	ld.shared.u32 	%r323, [_ZZN3cub18CUB_300001_SM_10006detail6reduce28DeviceReduceSingleTileKernelINS2_10policy_hubIijN4cuda3std3__44plusIiEEE10Policy1000EPiSC_iS9_iiNS7_10__identityEEEvT0_T1_T2_T3_T4_T6_E12temp_storage+32];
	selp.b32 	%r324, %r323, 0, %p40;
	add.s32 	%r325, %r322, %r324;
	setp.gt.s32 	%p41, %r120, 224;
	ld.shared.u32 	%r326, [_ZZN3cub18CUB_300001_SM_10006detail6reduce28DeviceReduceSingleTileKernelINS2_10policy_hubIijN4cuda3std3__44plusIiEEE10Policy1000EPiSC_iS9_iiNS7_10__identityEEEvT0_T1_T2_T3_T4_T6_E12temp_storage+36];
	selp.b32 	%r327, %r326, 0, %p41;
	add.s32 	%r686, %r325, %r327;
	bra.uni 	$L__BB11_72;
$L__BB11_56:
	mov.u32 	%r85, %tid.x;
	mul.wide.u32 	%rd35, %r85, 4;
	add.s64 	%rd19, %rd16, %rd35;
	// begin inline asm
	ld.global.nc.u32 %r122, [%rd19];
	// end inline asm
	add.s64 	%rd20, %rd19, 1024;
	// begin inline asm
	ld.global.nc.u32 %r123, [%rd20];
	// end inline asm
	add.s64 	%rd21, %rd19, 2048;
	// begin inline asm
	ld.global.nc.u32 %r124, [%rd21];
	// end inline asm
	add.s64 	%rd22, %rd19, 3072;
	// begin inline asm
	ld.global.nc.u32 %r125, [%rd22];
	// end inline asm
	add.s64 	%rd23, %rd19, 4096;
	// begin inline asm
	ld.global.nc.u32 %r126, [%rd23];
	// end inline asm
	add.s64 	%rd24, %rd19, 5120;
	// begin inline asm
	ld.global.nc.u32 %r127, [%rd24];
	// end inline asm
	add.s64 	%rd25, %rd19, 6144;
	// begin inline asm
	ld.global.nc.u32 %r128, [%rd25];
	// end inline asm
	add.s64 	%rd26, %rd19, 7168;
	// begin inline asm
	ld.global.nc.u32 %r129, [%rd26];
	// end inline asm
	add.s64 	%rd27, %rd19, 8192;
	// begin inline asm
	ld.global.nc.u32 %r130, [%rd27];
	// end inline asm
	add.s64 	%rd28, %rd19, 9216;
	// begin inline asm
	ld.global.nc.u32 %r131, [%rd28];
	// end inline asm
	add.s64 	%rd29, %rd19, 10240;
	// begin inline asm
	ld.global.nc.u32 %r132, [%rd29];
	// end inline asm
	add.s64 	%rd30, %rd19, 11264;
	// begin inline asm
	ld.global.nc.u32 %r133, [%rd30];
	// end inline asm
	add.s64 	%rd31, %rd19, 12288;
	// begin inline asm
	ld.global.nc.u32 %r134, [%rd31];
	// end inline asm
	add.s64 	%rd32, %rd19, 13312;
	// begin inline asm
	ld.global.nc.u32 %r135, [%rd32];
	// end inline asm
	add.s64 	%rd33, %rd19, 14336;
	// begin inline asm
	ld.global.nc.u32 %r136, [%rd33];
	// end inline asm
	add.s64 	%rd34, %rd19, 15360;
	// begin inline asm
	ld.global.nc.u32 %r137, [%rd34];
	// end inline asm
	add.s32 	%r139, %r123, %r122;
	add.s32 	%r140, %r124, %r139;
	add.s32 	%r141, %r125, %r140;
	add.s32 	%r142, %r126, %r141;
	add.s32 	%r143, %r127, %r142;
	add.s32 	%r144, %r128, %r143;
	add.s32 	%r145, %r129, %r144;
	add.s32 	%r146, %r130, %r145;
	add.s32 	%r147, %r131, %r146;
	add.s32 	%r148, %r132, %r147;
	add.s32 	%r149, %r133, %r148;
	add.s32 	%r150, %r134, %r149;
	add.s32 	%r151, %r135, %r150;
	add.s32 	%r152, %r136, %r151;
	add.s32 	%r685, %r137, %r152;
	setp.lt.u32 	%p4, %r120, 8192;
	mov.b32 	%r674, 4096;
	@%p4 bra 	$L__BB11_60;
	add.s32 	%r87, %r120, -4096;
	mov.b32 	%r674, 4096;
$L__BB11_58:
	mul.wide.s32 	%rd52, %r674, 4;
	add.s64 	%rd36, %rd19, %rd52;
	// begin inline asm
	ld.global.nc.u32 %r154, [%rd36];
	// end inline asm
	add.s64 	%rd37, %rd36, 1024;
	// begin inline asm
	ld.global.nc.u32 %r155, [%rd37];
	// end inline asm
	add.s64 	%rd38, %rd36, 2048;
	// begin inline asm
	ld.global.nc.u32 %r156, [%rd38];
	// end inline asm
	add.s64 	%rd39, %rd36, 3072;
	// begin inline asm
	ld.global.nc.u32 %r157, [%rd39];
	// end inline asm
	add.s64 	%rd40, %rd36, 4096;
	// begin inline asm
	ld.global.nc.u32 %r158, [%rd40];
	// end inline asm
	add.s64 	%rd41, %rd36, 5120;
	// begin inline asm
	ld.global.nc.u32 %r159, [%rd41];
	// end inline asm
	add.s64 	%rd42, %rd36, 6144;
	// begin inline asm
	ld.global.nc.u32 %r160, [%rd42];
	// end inline asm
	add.s64 	%rd43, %rd36, 7168;
	// begin inline asm
	ld.global.nc.u32 %r161, [%rd43];
	// end inline asm
	add.s64 	%rd44, %rd36, 8192;
	// begin inline asm
	ld.global.nc.u32 %r162, [%rd44];
	// end inline asm
	add.s64 	%rd45, %rd36, 9216;
	// begin inline asm
	ld.global.nc.u32 %r163, [%rd45];
	// end inline asm
	add.s64 	%rd46, %rd36, 10240;
	// begin inline asm
	ld.global.nc.u32 %r164, [%rd46];
	// end inline asm
	add.s64 	%rd47, %rd36, 11264;
	// begin inline asm
	ld.global.nc.u32 %r165, [%rd47];
	// end inline asm
	add.s64 	%rd48, %rd36, 12288;
	// begin inline asm
	ld.global.nc.u32 %r166, [%rd48];
	// end inline asm
	add.s64 	%rd49, %rd36, 13312;
	// begin inline asm
	ld.global.nc.u32 %r167, [%rd49];
	// end inline asm
	add.s64 	%rd50, %rd36, 14336;
	// begin inline asm
	ld.global.nc.u32 %r168, [%rd50];
	// end inline asm
	add.s64 	%rd51, %rd36, 15360;
	// begin inline asm
	ld.global.nc.u32 %r169, [%rd51];
	// end inline asm
	add.s32 	%r170, %r154, %r685;
	add.s32 	%r171, %r155, %r170;
	add.s32 	%r172, %r156, %r171;
	add.s32 	%r173, %r157, %r172;
	add.s32 	%r174, %r158, %r173;
	add.s32 	%r175, %r159, %r174;
	add.s32 	%r176, %r160, %r175;
	add.s32 	%r177, %r161, %r176;
	add.s32 	%r178, %r162, %r177;
	add.s32 	%r179, %r163, %r178;
	add.s32 	%r180, %r164, %r179;
	add.s32 	%r181, %r165, %r180;
	add.s32 	%r182, %r166, %r181;
	add.s32 	%r183, %r167, %r182;
	add.s32 	%r184, %r168, %r183;
	add.s32 	%r685, %r169, %r184;
	sub.s32 	%r185, %r120, %r674;
	setp.lt.s32 	%p5, %r185, 4096;
	@%p5 bra 	$L__BB11_68;
	add.s32 	%r674, %r674, 4096;
	setp.le.s32 	%p6, %r674, %r87;
	@%p6 bra 	$L__BB11_58;
$L__BB11_60:
	setp.le.s32 	%p7, %r120, %r674;
	@%p7 bra 	$L__BB11_68;
	sub.s32 	%r94, %r120, %r674;
	setp.ge.s32 	%p8, %r85, %r94;
	@%p8 bra 	$L__BB11_68;
	not.b32 	%r187, %r85;
	add.s32 	%r188, %r120, %r187;
	sub.s32 	%r95, %r188, %r674;
	and.b32  	%r189, %r95, 768;
	setp.eq.s32 	%p9, %r189, 768;
	mov.u32 	%r679, %r85;
	@%p9 bra 	$L__BB11_65;
	add.s32 	%r676, %r85, %r674;
	shr.u32 	%r190, %r95, 8;
	add.s32 	%r191, %r190, 1;
	and.b32  	%r192, %r191, 3;
	neg.s32 	%r675, %r192;
	mov.u32 	%r679, %r85;
$L__BB11_64:
	.pragma "nounroll";
	mul.wide.u32 	%rd54, %r676, 4;
	add.s64 	%rd53, %rd16, %rd54;
	// begin inline asm
	ld.global.nc.u32 %r193, [%rd53];
	// end inline asm
	add.s32 	%r685, %r193, %r685;
	add.s32 	%r679, %r679, 256;
	add.s32 	%r676, %r676, 256;
	add.s32 	%r675, %r675, 1;
	setp.ne.s32 	%p10, %r675, 0;
	@%p10 bra 	$L__BB11_64;
$L__BB11_65:
	setp.lt.u32 	%p11, %r95, 768;
	@%p11 bra 	$L__BB11_68;
	cvt.u64.u32 	%rd55, %r679;
	cvt.u64.u32 	%rd56, %r674;
	add.s64 	%rd57, %rd55, %rd56;
	shl.b64 	%rd58, %rd57, 2;
	add.s64 	%rd59, %rd58, %rd16;
	add.s64 	%rd124, %rd59, 2048;
	add.s32 	%r682, %r679, %r674;
$L__BB11_67:
	mul.wide.u32 	%rd64, %r682, 4;
	add.s64 	%rd60, %rd16, %rd64;
	// begin inline asm
	ld.global.nc.u32 %r194, [%rd60];
	// end inline asm
	add.s32 	%r198, %r194, %r685;
	add.s64 	%rd61, %rd124, -1024;
	// begin inline asm
	ld.global.nc.u32 %r195, [%rd61];
	// end inline asm
	add.s32 	%r199, %r195, %r198;
	// begin inline asm
	ld.global.nc.u32 %r196, [%rd124];
	// end inline asm
	add.s32 	%r200, %r196, %r199;
	add.s64 	%rd63, %rd124, 1024;
	// begin inline asm
	ld.global.nc.u32 %r197, [%rd63];
	// end inline asm
	add.s32 	%r685, %r197, %r200;
	add.s32 	%r679, %r679, 1024;
	add.s64 	%rd124, %rd124, 4096;
	add.s32 	%r682, %r682, 1024;
	setp.lt.s32 	%p12, %r679, %r94;
	@%p12 bra 	$L__BB11_67;
$L__BB11_68:
	// begin inline asm
	mov.u32 %r201, %laneid;
	// end inline asm
	mov.b32 	%r204, 1;
	mov.b32 	%r225, 31;
	mov.b32 	%r226, -1;
	// begin inline asm
	shfl.sync.down.b32 %r202, %r685, %r204, %r225, %r226;
	// end inline asm
	setp.gt.s32 	%p13, %r201, 30;
	selp.b32 	%r227, 0, %r202, %p13;
	add.s32 	%r208, %r227, %r685;
	mov.b32 	%r209, 2;
	// begin inline asm
	shfl.sync.down.b32 %r207, %r208, %r209, %r225, %r226;
	// end inline asm
	setp.gt.s32 	%p14, %r201, 29;
	selp.b32 	%r228, 0, %r207, %p14;
	add.s32 	%r213, %r208, %r228;
	mov.b32 	%r214, 4;
	// begin inline asm
	shfl.sync.down.b32 %r212, %r213, %r214, %r225, %r226;
	// end inline asm
	setp.gt.s32 	%p15, %r201, 27;
	selp.b32 	%r229, 0, %r212, %p15;
	add.s32 	%r218, %r213, %r229;
	mov.b32 	%r219, 8;
	// begin inline asm
	shfl.sync.down.b32 %r217, %r218, %r219, %r225, %r226;
	// end inline asm
	setp.gt.s32 	%p16, %r201, 23;
	selp.b32 	%r230, 0, %r217, %p16;
	add.s32 	%r223, %r218, %r230;
	mov.b32 	%r224, 16;
	// begin inline asm
	shfl.sync.down.b32 %r222, %r223, %r224, %r225, %r226;
	// end inline asm
	setp.gt.s32 	%p17, %r201, 15;
	selp.b32 	%r231, 0, %r222, %p17;
	add.s32 	%r686, %r223, %r231;
	setp.ne.s32 	%p18, %r201, 0;
	@%p18 bra 	$L__BB11_70;
	shr.u32 	%r232, %r85, 3;
	and.b32  	%r233, %r232, 124;
	mov.u32 	%r234, _ZZN3cub18CUB_300001_SM_10006detail6reduce28DeviceReduceSingleTileKernelINS2_10policy_hubIijN4cuda3std3__44plusIiEEE10Policy1000EPiSC_iS9_iiNS7_10__identityEEEvT0_T1_T2_T3_T4_T6_E12temp_storage;
	add.s32 	%r235, %r234, %r233;
	st.shared.u32 	[%r235+8], %r686;
$L__BB11_70:
	bar.sync 	0;
	setp.ne.s32 	%p19, %r85, 0;
	@%p19 bra 	$L__BB11_72;
	ld.shared.u32 	%r236, [_ZZN3cub18CUB_300001_SM_10006detail6reduce28DeviceReduceSingleTileKernelINS2_10policy_hubIijN4cuda3std3__44plusIiEEE10Policy1000EPiSC_iS9_iiNS7_10__identityEEEvT0_T1_T2_T3_T4_T6_E12temp_storage+12];
	add.s32 	%r237, %r236, %r686;
	ld.shared.u32 	%r238, [_ZZN3cub18CUB_300001_SM_10006detail6reduce28DeviceReduceSingleTileKernelINS2_10policy_hubIijN4cuda3std3__44plusIiEEE10Policy1000EPiSC_iS9_iiNS7_10__identityEEEvT0_T1_T2_T3_T4_T6_E12temp_storage+16];
	add.s32 	%r239, %r237, %r238;
	ld.shared.u32 	%r240, [_ZZN3cub18CUB_300001_SM_10006detail6reduce28DeviceReduceSingleTileKernelINS2_10policy_hubIijN4cuda3std3__44plusIiEEE10Policy1000EPiSC_iS9_iiNS7_10__identityEEEvT0_T1_T2_T3_T4_T6_E12temp_storage+20];
	add.s32 	%r241, %r239, %r240;
	ld.shared.u32 	%r242, [_ZZN3cub18CUB_300001_SM_10006detail6reduce28DeviceReduceSingleTileKernelINS2_10policy_hubIijN4cuda3std3__44plusIiEEE10Policy1000EPiSC_iS9_iiNS7_10__identityEEEvT0_T1_T2_T3_T4_T6_E12temp_storage+24];
	add.s32 	%r243, %r241, %r242;
	ld.shared.u32 	%r244, [_ZZN3cub18CUB_300001_SM_10006detail6reduce28DeviceReduceSingleTileKernelINS2_10policy_hubIijN4cuda3std3__44plusIiEEE10Policy1000EPiSC_iS9_iiNS7_10__identityEEEvT0_T1_T2_T3_T4_T6_E12temp_storage+28];
	add.s32 	%r245, %r243, %r244;
	ld.shared.u32 	%r246, [_ZZN3cub18CUB_300001_SM_10006detail6reduce28DeviceReduceSingleTileKernelINS2_10policy_hubIijN4cuda3std3__44plusIiEEE10Policy1000EPiSC_iS9_iiNS7_10__identityEEEvT0_T1_T2_T3_T4_T6_E12temp_storage+32];
	add.s32 	%r247, %r245, %r246;
	ld.shared.u32 	%r248, [_ZZN3cub18CUB_300001_SM_10006detail6reduce28DeviceReduceSingleTileKernelINS2_10policy_hubIijN4cuda3std3__44plusIiEEE10Policy1000EPiSC_iS9_iiNS7_10__identityEEEvT0_T1_T2_T3_T4_T6_E12temp_storage+36];
	add.s32 	%r686, %r247, %r248;
$L__BB11_72:
	mov.u32 	%r631, %tid.x;
	setp.ne.s32 	%p95, %r631, 0;
	@%p95 bra 	$L__BB11_74;
	add.s32 	%r632, %r686, %r121;
	st.global.u32 	[%rd1], %r632;
$L__BB11_74:
	ret;

}
	// .globl	_ZN3cub18CUB_300001_SM_10006detail6reduce28DeviceReduceSingleTileKernelINS2_10policy_hubIiyN4cuda3std3__44plusIiEEE10Policy1000EN6thrust24THRUST_300001_SM_1000_NS6detail15normal_iteratorINSD_10device_ptrIiEEEEPiyS9_iiNS7_10__identityEEEvT0_T1_T2_T3_T4_T6_
.visible .entry _ZN3cub18CUB_300001_SM_10006detail6reduce28DeviceReduceSingleTileKernelINS2_10policy_hubIiyN4cuda3std3__44plusIiEEE10Policy1000EN6thrust24THRUST_300001_SM_1000_NS6detail15normal_iteratorINSD_10device_ptrIiEEEEPiyS9_iiNS7_10__identityEEEvT0_T1_T2_T3_T4_T6_(
	.param .align 8 .b8 _ZN3cub18CUB_300001_SM_10006detail6reduce28DeviceReduceSingleTileKernelINS2_10policy_hubIiyN4cuda3std3__44plusIiEEE10Policy1000EN6thrust24THRUST_300001_SM_1000_NS6detail15normal_iteratorINSD_10device_ptrIiEEEEPiyS9_iiNS7_10__identityEEEvT0_T1_T2_T3_T4_T6__param_0[8],
	.param .u64 .ptr .align 1 _ZN3cub18CUB_300001_SM_10006detail6reduce28DeviceReduceSingleTileKernelINS2_10policy_hubIiyN4cuda3std3__44plusIiEEE10Policy1000EN6thrust24THRUST_300001_SM_1000_NS6detail15normal_iteratorINSD_10device_ptrIiEEEEPiyS9_iiNS7_10__identityEEEvT0_T1_T2_T3_T4_T6__param_1,
	.param .u64 _ZN3cub18CUB_300001_SM_10006detail6reduce28DeviceReduceSingleTileKernelINS2_10policy_hubIiyN4cuda3std3__44plusIiEEE10Policy1000EN6thrust24THRUST_300001_SM_1000_NS6detail15normal_iteratorINSD_10device_ptrIiEEEEPiyS9_iiNS7_10__identityEEEvT0_T1_T2_T3_T4_T6__param_2,
	.param .align 1 .b8 _ZN3cub18CUB_300001_SM_10006detail6reduce28DeviceReduceSingleTileKernelINS2_10policy_hubIiyN4cuda3std3__44plusIiEEE10Policy1000EN6thrust24THRUST_300001_SM_1000_NS6detail15normal_iteratorINSD_10device_ptrIiEEEEPiyS9_iiNS7_10__identityEEEvT0_T1_T2_T3_T4_T6__param_3[1],
	.param .u32 _ZN3cub18CUB_300001_SM_10006detail6reduce28DeviceReduceSingleTileKernelINS2_10policy_hubIiyN4cuda3std3__44plusIiEEE10Policy1000EN6thrust24THRUST_300001_SM_1000_NS6detail15normal_iteratorINSD_10device_ptrIiEEEEPiyS9_iiNS7_10__identityEEEvT0_T1_T2_T3_T4_T6__param_4,
	.param .align 1 .b8 _ZN3cub18CUB_300001_SM_10006detail6reduce28DeviceReduceSingleTileKernelINS2_10policy_hubIiyN4cuda3std3__44plusIiEEE10Policy1000EN6thrust24THRUST_300001_SM_1000_NS6detail15normal_iteratorINSD_10device_ptrIiEEEEPiyS9_iiNS7_10__identityEEEvT0_T1_T2_T3_T4_T6__param_5[1]
)
.maxntid 256
.minnctapersm 1
{
	.reg .pred 	%p<59>;
	.reg .b32 	%r<471>;
	.reg .b64 	%rd<56>;
	// demoted variable
	.shared .align 4 .b8 _ZZN3cub18CUB_300001_SM_10006detail6reduce28DeviceReduceSingleTileKernelINS2_10policy_hubIiyN4cuda3std3__44plusIiEEE10Policy1000EN6thrust24THRUST_300001_SM_1000_NS6detail15normal_iteratorINSD_10device_ptrIiEEEEPiyS9_iiNS7_10__identityEEEvT0_T1_T2_T3_T4_T6_E12temp_storage[44];
	ld.param.u64 	%rd18, [_ZN3cub18CUB_300001_SM_10006detail6reduce28DeviceReduceSingleTileKernelINS2_10policy_hubIiyN4cuda3std3__44plusIiEEE10Policy1000EN6thrust24THRUST_300001_SM_1000_NS6detail15normal_iteratorINSD_10device_ptrIiEEEEPiyS9_iiNS7_10__identityEEEvT0_T1_T2_T3_T4_T6__param_0];
	ld.param.u64 	%rd20, [_ZN3cub18CUB_300001_SM_10006detail6reduce28DeviceReduceSingleTileKernelINS2_10policy_hubIiyN4cuda3std3__44plusIiEEE10Policy1000EN6thrust24THRUST_300001_SM_1000_NS6detail15normal_iteratorINSD_10device_ptrIiEEEEPiyS9_iiNS7_10__identityEEEvT0_T1_T2_T3_T4_T6__param_1];
	ld.param.u64 	%rd19, [_ZN3cub18CUB_300001_SM_10006detail6reduce28DeviceReduceSingleTileKernelINS2_10policy_hubIiyN4cuda3std3__44plusIiEEE10Policy1000EN6thrust24THRUST_300001_SM_1000_NS6detail15normal_iteratorINSD_10device_ptrIiEEEEPiyS9_iiNS7_10__identityEEEvT0_T1_T2_T3_T4_T6__param_2];
	ld.param.u32 	%r81, [_ZN3cub18CUB_300001_SM_10006detail6reduce28DeviceReduceSingleTileKernelINS2_10policy_hubIiyN4cuda3std3__44plusIiEEE10Policy1000EN6thrust24THRUST_300001_SM_1000_NS6detail15normal_iteratorINSD_10device_ptrIiEEEEPiyS9_iiNS7_10__identityEEEvT0_T1_T2_T3_T4_T6__param_4];
	cvta.to.global.u64 	%rd1, %rd20;
	setp.ne.s64 	%p1, %rd19, 0;
	@%p1 bra 	$L__BB12_3;
	mov.u32 	%r434, %tid.x;
	setp.ne.s32 	%p58, %r434, 0;
	@%p58 bra 	$L__BB12_51;
	st.global.u32 	[%rd1], %r81;
	bra.uni 	$L__BB12_51;
$L__BB12_3:
	cvta.to.global.u64 	%rd2, %rd18;
	setp.gt.u64 	%p2, %rd19, 4095;
	@%p2 bra 	$L__BB12_28;
	cvt.u32.u64 	%r1, %rd19;
	mov.u32 	%r2, %tid.x;
	setp.ge.u32 	%p24, %r2, %r1;
	mov.b32 	%r452, 0;
	mov.u32 	%r441, %r2;
	@%p24 bra 	$L__BB12_6;
	mul.wide.u32 	%rd41, %r2, 4;
	add.s64 	%rd42, %rd2, %rd41;
	ld.global.u32 	%r452, [%rd42];
	add.s32 	%r441, %r2, 256;
$L__BB12_6:
	setp.ge.u32 	%p25, %r441, %r1;
	@%p25 bra 	$L__BB12_19;
	not.b32 	%r261, %r441;
	add.s32 	%r262, %r261, %r1;
	shr.u32 	%r263, %r262, 8;
	add.s32 	%r7, %r263, 1;
	and.b32  	%r8, %r7, 15;
	setp.lt.u32 	%p26, %r262, 3840;
	@%p26 bra 	$L__BB12_10;
	and.b32  	%r264, %r7, 33554416;
	neg.s32 	%r437, %r264;
	mul.wide.u32 	%rd43, %r441, 4;
	add.s64 	%rd44, %rd43, %rd2;
	add.s64 	%rd51, %rd44, 8192;
$L__BB12_9:
	.pragma "nounroll";
	ld.global.u32 	%r265, [%rd51+-8192];
	add.s32 	%r266, %r265, %r452;
	ld.global.u32 	%r267, [%rd51+-7168];
	add.s32 	%r268, %r267, %r266;
	ld.global.u32 	%r269, [%rd51+-6144];
	add.s32 	%r270, %r269, %r268;
	ld.global.u32 	%r271, [%rd51+-5120];
	add.s32 	%r272, %r271, %r270;
	ld.global.u32 	%r273, [%rd51+-4096];
	add.s32 	%r274, %r273, %r272;
	ld.global.u32 	%r275, [%rd51+-3072];
	add.s32 	%r276, %r275, %r274;
	ld.global.u32 	%r277, [%rd51+-2048];
	add.s32 	%r278, %r277, %r276;
	ld.global.u32 	%r279, [%rd51+-1024];
	add.s32 	%r280, %r279, %r278;
	ld.global.u32 	%r281, [%rd51];
	add.s32 	%r282, %r281, %r280;
	ld.global.u32 	%r283, [%rd51+1024];
	add.s32 	%r284, %r283, %r282;
	ld.global.u32 	%r285, [%rd51+2048];
	add.s32 	%r286, %r285, %r284;
	ld.global.u32 	%r287, [%rd51+3072];
	add.s32 	%r288, %r287, %r286;
	ld.global.u32 	%r289, [%rd51+4096];
	add.s32 	%r290, %r289, %r288;
	ld.global.u32 	%r291, [%rd51+5120];
	add.s32 	%r292, %r291, %r290;
	ld.global.u32 	%r293, [%rd51+6144];
	add.s32 	%r294, %r293, %r292;
	ld.global.u32 	%r295, [%rd51+7168];
	add.s32 	%r452, %r295, %r294;
	add.s32 	%r441, %r441, 4096;
	add.s32 	%r437, %r437, 16;
	add.s64 	%rd51, %rd51, 16384;
	setp.ne.s32 	%p27, %r437, 0;
	@%p27 bra 	$L__BB12_9;
$L__BB12_10:
	setp.eq.s32 	%p28, %r8, 0;
	@%p28 bra 	$L__BB12_19;
	and.b32  	%r19, %r7, 7;
	setp.lt.u32 	%p29, %r8, 8;
	@%p29 bra 	$L__BB12_13;
	mul.wide.s32 	%rd45, %r441, 4;
	add.s64 	%rd46, %rd2, %rd45;
	ld.global.u32 	%r297, [%rd46];
	add.s32 	%r298, %r297, %r452;
	ld.global.u32 	%r299, [%rd46+1024];
	add.s32 	%r300, %r299, %r298;
	ld.global.u32 	%r301, [%rd46+2048];
	add.s32 	%r302, %r301, %r300;
	ld.global.u32 	%r303, [%rd46+3072];
	add.s32 	%r304, %r303, %r302;
	ld.global.u32 	%r305, [%rd46+4096];
	add.s32 	%r306, %r305, %r304;
	ld.global.u32 	%r307, [%rd46+5120];
	add.s32 	%r308, %r307, %r306;
	ld.global.u32 	%r309, [%rd46+6144];
	add.s32 	%r310, %r309, %r308;
	ld.global.u32 	%r311, [%rd46+7168];
	add.s32 	%r452, %r311, %r310;
	add.s32 	%r441, %r441, 2048;
$L__BB12_13:
	setp.eq.s32 	%p30, %r19, 0;
	@%p30 bra 	$L__BB12_19;
	and.b32  	%r25, %r7, 3;
	setp.lt.u32 	%p31, %r19, 4;
	@%p31 bra 	$L__BB12_16;
	mul.wide.s32 	%rd47, %r441, 4;
	add.s64 	%rd48, %rd2, %rd47;
	ld.global.u32 	%r313, [%rd48];
	add.s32 	%r314, %r313, %r452;
	ld.global.u32 	%r315, [%rd48+1024];
	add.s32 	%r316, %r315, %r314;
	ld.global.u32 	%r317, [%rd48+2048];
	add.s32 	%r318, %r317, %r316;
	ld.global.u32 	%r319, [%rd48+3072];
	add.s32 	%r452, %r319, %r318;
	add.s32 	%r441, %r441, 1024;
$L__BB12_16:
	setp.eq.s32 	%p32, %r25, 0;
	@%p32 bra 	$L__BB12_19;
	neg.s32 	%r449, %r25;
$L__BB12_18:
	.pragma "nounroll";
	mul.wide.s32 	%rd49, %r441, 4;
	add.s64 	%rd50, %rd2, %rd49;
	ld.global.u32 	%r320, [%rd50];
	add.s32 	%r452, %r320, %r452;
	add.s32 	%r441, %r441, 256;
	add.s32 	%r449, %r449, 1;
	setp.ne.s32 	%p33, %r449, 0;
	@%p33 bra 	$L__BB12_18;
$L__BB12_19:
	setp.lt.u64 	%p34, %rd19, 256;
	@%p34 bra 	$L__BB12_24;
	// begin inline asm
	mov.u32 %r384, %laneid;
	// end inline asm
	mov.b32 	%r387, 1;
	mov.b32 	%r408, 31;
	mov.b32 	%r409, -1;
	// begin inline asm
	shfl.sync.down.b32 %r385, %r452, %r387, %r408, %r409;
	// end inline asm
	setp.gt.s32 	%p50, %r384, 30;
	selp.b32 	%r410, 0, %r385, %p50;
	add.s32 	%r391, %r410, %r452;
	mov.b32 	%r392, 2;
	// begin inline asm
	shfl.sync.down.b32 %r390, %r391, %r392, %r408, %r409;
	// end inline asm
	setp.gt.s32 	%p51, %r384, 29;
	selp.b32 	%r411, 0, %r390, %p51;
	add.s32 	%r396, %r391, %r411;
	mov.b32 	%r397, 4;
	// begin inline asm
	shfl.sync.down.b32 %r395, %r396, %r397, %r408, %r409;
	// end inline asm
	setp.gt.s32 	%p52, %r384, 27;
	selp.b32 	%r412, 0, %r395, %p52;
	add.s32 	%r401, %r396, %r412;
	mov.b32 	%r402, 8;
	// begin inline asm
	shfl.sync.down.b32 %r400, %r401, %r402, %r408, %r409;
	// end inline asm
	setp.gt.s32 	%p53, %r384, 23;
	selp.b32 	%r413, 0, %r400, %p53;
	add.s32 	%r406, %r401, %r413;
	mov.b32 	%r407, 16;
	// begin inline asm
	shfl.sync.down.b32 %r405, %r406, %r407, %r408, %r409;
	// end inline asm
	setp.gt.s32 	%p54, %r384, 15;
	selp.b32 	%r414, 0, %r405, %p54;
	add.s32 	%r470, %r406, %r414;
	setp.ne.s32 	%p55, %r384, 0;
	@%p55 bra 	$L__BB12_22;
	shr.u32 	%r415, %r2, 3;
	and.b32  	%r416, %r415, 124;
	mov.u32 	%r417, _ZZN3cub18CUB_300001_SM_10006detail6reduce28DeviceReduceSingleTileKernelINS2_10policy_hubIiyN4cuda3std3__44plusIiEEE10Policy1000EN6thrust24THRUST_300001_SM_1000_NS6detail15normal_iteratorINSD_10device_ptrIiEEEEPiyS9_iiNS7_10__identityEEEvT0_T1_T2_T3_T4_T6_E12temp_storage;
	add.s32 	%r418, %r417, %r416;
	st.shared.u32 	[%r418+8], %r470;
$L__BB12_22:
	bar.sync 	0;
	setp.ne.s32 	%p56, %r2, 0;
	@%p56 bra 	$L__BB12_49;
	ld.shared.u32 	%r419, [_ZZN3cub18CUB_300001_SM_10006detail6reduce28DeviceReduceSingleTileKernelINS2_10policy_hubIiyN4cuda3std3__44plusIiEEE10Policy1000EN6thrust24THRUST_300001_SM_1000_NS6detail15normal_iteratorINSD_10device_ptrIiEEEEPiyS9_iiNS7_10__identityEEEvT0_T1_T2_T3_T4_T6_E12temp_storage+12];
	add.s32 	%r420, %r419, %r470;
	ld.shared.u32 	%r421, [_ZZN3cub18CUB_300001_SM_10006detail6reduce28DeviceReduceSingleTileKernelINS2_10policy_hubIiyN4cuda3std3__44plusIiEEE10Policy1000EN6thrust24THRUST_300001_SM_1000_NS6detail15normal_iteratorINSD_10device_ptrIiEEEEPiyS9_iiNS7_10__identityEEEvT0_T1_T2_T3_T4_T6_E12temp_storage+16];
	add.s32 	%r422, %r420, %r421;
	ld.shared.u32 	%r423, [_ZZN3cub18CUB_300001_SM_10006detail6reduce28DeviceReduceSingleTileKernelINS2_10policy_hubIiyN4cuda3std3__44plusIiEEE10Policy1000EN6thrust24THRUST_300001_SM_1000_NS6detail15normal_iteratorINSD_10device_ptrIiEEEEPiyS9_iiNS7_10__identityEEEvT0_T1_T2_T3_T4_T6_E12temp_storage+20];
	add.s32 	%r424, %r422, %r423;
	ld.shared.u32 	%r425, [_ZZN3cub18CUB_300001_SM_10006detail6reduce28DeviceReduceSingleTileKernelINS2_10policy_hubIiyN4cuda3std3__44plusIiEEE10Policy1000EN6thrust24THRUST_300001_SM_1000_NS6detail15normal_iteratorINSD_10device_ptrIiEEEEPiyS9_iiNS7_10__identityEEEvT0_T1_T2_T3_T4_T6_E12temp_storage+24];
	add.s32 	%r426, %r424, %r425;
	ld.shared.u32 	%r427, [_ZZN3cub18CUB_300001_SM_10006detail6reduce28DeviceReduceSingleTileKernelINS2_10policy_hubIiyN4cuda3std3__44plusIiEEE10Policy1000EN6thrust24THRUST_300001_SM_1000_NS6detail15normal_iteratorINSD_10device_ptrIiEEEEPiyS9_iiNS7_10__identityEEEvT0_T1_T2_T3_T4_T6_E12temp_storage+28];
	add.s32 	%r428, %r426, %r427;
	ld.shared.u32 	%r429, [_ZZN3cub18CUB_300001_SM_10006detail6reduce28DeviceReduceSingleTileKernelINS2_10policy_hubIiyN4cuda3std3__44plusIiEEE10Policy1000EN6thrust24THRUST_300001_SM_1000_NS6detail15normal_iteratorINSD_10device_ptrIiEEEEPiyS9_iiNS7_10__identityEEEvT0_T1_T2_T3_T4_T6_E12temp_storage+32];
	add.s32 	%r430, %r428, %r429;
	ld.shared.u32 	%r431, [_ZZN3cub18CUB_300001_SM_10006detail6reduce28DeviceReduceSingleTileKernelINS2_10policy_hubIiyN4cuda3std3__44plusIiEEE10Policy1000EN6thrust24THRUST_300001_SM_1000_NS6detail15normal_iteratorINSD_10device_ptrIiEEEEPiyS9_iiNS7_10__identityEEEvT0_T1_T2_T3_T4_T6_E12temp_storage+36];
	add.s32 	%r470, %r430, %r431;
	bra.uni 	$L__BB12_49;
$L__BB12_24:
	// begin inline asm
	mov.u32 %r321, %laneid;
	// end inline asm
	and.b32  	%r347, %r2, 992;
	add.s32 	%r348, %r347, 32;
	setp.gt.u32 	%p35, %r348, %r1;
	not.b32 	%r349, %r347;
	add.s32 	%r350, %r1, %r349;
	selp.b32 	%r345, %r350, 31, %p35;
	mov.b32 	%r324, 1;
	mov.b32 	%r346, -1;
	// begin inline asm
	shfl.sync.down.b32 %r322, %r452, %r324, %r345, %r346;
	// end inline asm
	setp.lt.s32 	%p36, %r321, %r345;
	selp.b32 	%r351, %r322, 0, %p36;
	add.s32 	%r328, %r351, %r452;
	mov.b32 	%r329, 2;
	// begin inline asm
	shfl.sync.down.b32 %r327, %r328, %r329, %r345, %r346;
	// end inline asm
	add.s32 	%r352, %r321, 2;
	setp.gt.s32 	%p37, %r352, %r345;
	selp.b32 	%r353, 0, %r327, %p37;
	add.s32 	%r333, %r328, %r353;
	mov.b32 	%r334, 4;
	// begin inline asm
	shfl.sync.down.b32 %r332, %r333, %r334, %r345, %r346;
	// end inline asm
	add.s32 	%r354, %r321, 4;
	setp.gt.s32 	%p38, %r354, %r345;
	selp.b32 	%r355, 0, %r332, %p38;
	add.s32 	%r338, %r333, %r355;
	mov.b32 	%r339, 8;
	// begin inline asm
	shfl.sync.down.b32 %r337, %r338, %r339, %r345, %r346;
	// end inline asm
	add.s32 	%r356, %r321, 8;
	setp.gt.s32 	%p39, %r356, %r345;
	selp.b32 	%r357, 0, %r337, %p39;
	add.s32 	%r343, %r338, %r357;
	mov.b32 	%r344, 16;
	// begin inline asm
	shfl.sync.down.b32 %r342, %r343, %r344, %r345, %r346;
	// end inline asm
	add.s32 	%r358, %r321, 16;
	setp.gt.s32 	%p40, %r358, %r345;
	selp.b32 	%r359, 0, %r342, %p40;
	add.s32 	%r470, %r343, %r359;
	setp.ne.s32 	%p41, %r321, 0;
	@%p41 bra 	$L__BB12_26;
	shr.u32 	%r360, %r2, 3;
	and.b32  	%r361, %r360, 124;
	mov.u32 	%r362, _ZZN3cub18CUB_300001_SM_10006detail6reduce28DeviceReduceSingleTileKernelINS2_10policy_hubIiyN4cuda3std3__44plusIiEEE10Policy1000EN6thrust24THRUST_300001_SM_1000_NS6detail15normal_iteratorINSD_10device_ptrIiEEEEPiyS9_iiNS7_10__identityEEEvT0_T1_T2_T3_T4_T6_E12temp_storage;
	add.s32 	%r363, %r362, %r361;
	st.shared.u32 	[%r363+8], %r470;
$L__BB12_26:
	bar.sync 	0;
	setp.ne.s32 	%p42, %r2, 0;
	@%p42 bra 	$L__BB12_49;
	setp.gt.u64 	%p43, %rd19, 32;
	ld.shared.u32 	%r364, [_ZZN3cub18CUB_300001_SM_10006detail6reduce28DeviceReduceSingleTileKernelINS2_10policy_hubIiyN4cuda3std3__44plusIiEEE10Policy1000EN6thrust24THRUST_300001_SM_1000_NS6detail15normal_iteratorINSD_10device_ptrIiEEEEPiyS9_iiNS7_10__identityEEEvT0_T1_T2_T3_T4_T6_E12temp_storage+12];
	selp.b32 	%r365, %r364, 0, %p43;
	add.s32 	%r366, %r365, %r470;
	setp.gt.u64 	%p44, %rd19, 64;
	ld.shared.u32 	%r367, [_ZZN3cub18CUB_300001_SM_10006detail6reduce28DeviceReduceSingleTileKernelINS2_10policy_hubIiyN4cuda3std3__44plusIiEEE10Policy1000EN6thrust24THRUST_300001_SM_1000_NS6detail15normal_iteratorINSD_10device_ptrIiEEEEPiyS9_iiNS7_10__identityEEEvT0_T1_T2_T3_T4_T6_E12temp_storage+16];
	selp.b32 	%r368, %r367, 0, %p44;
	add.s32 	%r369, %r366, %r368;
	setp.gt.u64 	%p45, %rd19, 96;
	ld.shared.u32 	%r370, [_ZZN3cub18CUB_300001_SM_10006detail6reduce28DeviceReduceSingleTileKernelINS2_10policy_hubIiyN4cuda3std3__44plusIiEEE10Policy1000EN6thrust24THRUST_300001_SM_1000_NS6detail15normal_iteratorINSD_10device_ptrIiEEEEPiyS9_iiNS7_10__identityEEEvT0_T1_T2_T3_T4_T6_E12temp_storage+20];
	selp.b32 	%r371, %r370, 0, %p45;
	add.s32 	%r372, %r369, %r371;
	setp.gt.u64 	%p46, %rd19, 128;
	ld.shared.u32 	%r373, [_ZZN3cub18CUB_300001_SM_10006detail6reduce28DeviceReduceSingleTileKernelINS2_10policy_hubIiyN4cuda3std3__44plusIiEEE10Policy1000EN6thrust24THRUST_300001_SM_1000_NS6detail15normal_iteratorINSD_10device_ptrIiEEEEPiyS9_iiNS7_10__identityEEEvT0_T1_T2_T3_T4_T6_E12temp_storage+24];
	selp.b32 	%r374, %r373, 0, %p46;
	add.s32 	%r375, %r372, %r374;
	setp.gt.u64 	%p47, %rd19, 160;
	ld.shared.u32 	%r376, [_ZZN3cub18CUB_300001_SM_10006detail6reduce28DeviceReduceSingleTileKernelINS2_10policy_hubIiyN4cuda3std3__44plusIiEEE10Policy1000EN6thrust24THRUST_300001_SM_1000_NS6detail15normal_iteratorINSD_10device_ptrIiEEEEPiyS9_iiNS7_10__identityEEEvT0_T1_T2_T3_T4_T6_E12temp_storage+28];
	selp.b32 	%r377, %r376, 0, %p47;
	add.s32 	%r378, %r375, %r377;
	setp.gt.u64 	%p48, %rd19, 192;
	ld.shared.u32 	%r379, [_ZZN3cub18CUB_300001_SM_10006detail6reduce28DeviceReduceSingleTileKernelINS2_10policy_hubIiyN4cuda3std3__44plusIiEEE10Policy1000EN6thrust24THRUST_300001_SM_1000_NS6detail15normal_iteratorINSD_10device_ptrIiEEEEPiyS9_iiNS7_10__identityEEEvT0_T1_T2_T3_T4_T6_E12temp_storage+32];
	selp.b32 	%r380, %r379, 0, %p48;
	add.s32 	%r381, %r378, %r380;
	setp.gt.u64 	%p49, %rd19, 224;
	ld.shared.u32 	%r382, [_ZZN3cub18CUB_300001_SM_10006detail6reduce28DeviceReduceSingleTileKernelINS2_10policy_hubIiyN4cuda3std3__44plusIiEEE10Policy1000EN6thrust24THRUST_300001_SM_1000_NS6detail15normal_iteratorINSD_10device_ptrIiEEEEPiyS9_iiNS7_10__identityEEEvT0_T1_T2_T3_T4_T6_E12temp_storage+36];
	selp.b32 	%r383, %r382, 0, %p49;
	add.s32 	%r470, %r381, %r383;
	bra.uni 	$L__BB12_49;
$L__BB12_28:
	mov.u32 	%r43, %tid.x;
	cvt.u64.u32 	%rd6, %r43;
	mul.wide.u32 	%rd22, %r43, 4;
	add.s64 	%rd7, %rd2, %rd22;
	ld.global.u32 	%r82, [%rd7];
	ld.global.u32 	%r83, [%rd7+1024];
	ld.global.u32 	%r84, [%rd7+2048];
	ld.global.u32 	%r85, [%rd7+3072];
	ld.global.u32 	%r86, [%rd7+4096];
	ld.global.u32 	%r87, [%rd7+5120];
	ld.global.u32 	%r88, [%rd7+6144];
	ld.global.u32 	%r89, [%rd7+7168];
	ld.global.u32 	%r90, [%rd7+8192];
	ld.global.u32 	%r91, [%rd7+9216];
	ld.global.u32 	%r92, [%rd7+10240];
	ld.global.u32 	%r93, [%rd7+11264];
	ld.global.u32 	%r94, [%rd7+12288];
	ld.global.u32 	%r95, [%rd7+13312];
	ld.global.u32 	%r96, [%rd7+14336];
	ld.global.u32 	%r97, [%rd7+15360];
	add.s32 	%r98, %r83, %r82;
	add.s32 	%r99, %r84, %r98;
	add.s32 	%r100, %r85, %r99;
	add.s32 	%r101, %r86, %r100;
	add.s32 	%r102, %r87, %r101;
	add.s32 	%r103, %r88, %r102;
	add.s32 	%r104, %r89, %r103;
	add.s32 	%r105, %r90, %r104;
	add.s32 	%r106, %r91, %r105;
	add.s32 	%r107, %r92, %r106;
	add.s32 	%r108, %r93, %r107;
	add.s32 	%r109, %r94, %r108;
	add.s32 	%r110, %r95, %r109;
	add.s32 	%r111, %r96, %r110;
	add.s32 	%r469, %r97, %r111;
	add.s64 	%rd8, %rd19, -4096;
	setp.lt.u64 	%p3, %rd8, 4096;
	mov.b64 	%rd53, 4096;
	@%p3 bra 	$L__BB12_32;
	mov.b64 	%rd53, 4096;
$L__BB12_30:
	shl.b64 	%rd24, %rd53, 2;
	add.s64 	%rd25, %rd7, %rd24;
	ld.global.u32 	%r112, [%rd25];
	ld.global.u32 	%r113, [%rd25+1024];
	ld.global.u32 	%r114, [%rd25+2048];
	ld.global.u32 	%r115, [%rd25+3072];
	ld.global.u32 	%r116, [%rd25+4096];
	ld.global.u32 	%r117, [%rd25+5120];
	ld.global.u32 	%r118, [%rd25+6144];
	ld.global.u32 	%r119, [%rd25+7168];
	ld.global.u32 	%r120, [%rd25+8192];
	ld.global.u32 	%r121, [%rd25+9216];
	ld.global.u32 	%r122, [%rd25+10240];
	ld.global.u32 	%r123, [%rd25+11264];
	ld.global.u32 	%r124, [%rd25+12288];
	ld.global.u32 	%r125, [%rd25+13312];
	ld.global.u32 	%r126, [%rd25+14336];
	ld.global.u32 	%r127, [%rd25+15360];
	add.s32 	%r128, %r112, %r469;
	add.s32 	%r129, %r113, %r128;
	add.s32 	%r130, %r114, %r129;
	add.s32 	%r131, %r115, %r130;
	add.s32 	%r132, %r116, %r131;
	add.s32 	%r133, %r117, %r132;
	add.s32 	%r134, %r118, %r133;
	add.s32 	%r135, %r119, %r134;
	add.s32 	%r136, %r120, %r135;
	add.s32 	%r137, %r121, %r136;
	add.s32 	%r138, %r122, %r137;
	add.s32 	%r139, %r123, %r138;
	add.s32 	%r140, %r124, %r139;
	add.s32 	%r141, %r125, %r140;
	add.s32 	%r142, %r126, %r141;
	add.s32 	%r469, %r127, %r142;
	sub.s64 	%rd26, %rd19, %rd53;
	setp.lt.u64 	%p4, %rd26, 4096;
	@%p4 bra 	$L__BB12_45;
	add.s64 	%rd53, %rd53, 4096;
	setp.le.u64 	%p5, %rd53, %rd8;
	@%p5 bra 	$L__BB12_30;
$L__BB12_32:
	setp.le.u64 	%p6, %rd19, %rd53;
	cvt.u32.u64 	%r143, %rd53;
	cvt.u32.u64 	%r144, %rd19;
	sub.s32 	%r145, %r144, %r143;
	setp.ge.s32 	%p7, %r43, %r145;
	or.pred  	%p8, %p6, %p7;
	@%p8 bra 	$L__BB12_45;
	not.b32 	%r149, %r43;
	add.s32 	%r150, %r149, %r144;
	sub.s32 	%r152, %r150, %r143;
	shr.u32 	%r153, %r152, 8;
	add.s32 	%r48, %r153, 1;
	and.b32  	%r49, %r48, 15;
	setp.lt.u32 	%p9, %r152, 3840;
	mov.u32 	%r459, %r43;
	@%p9 bra 	$L__BB12_36;
	and.b32  	%r154, %r48, 33554416;
	neg.s32 	%r455, %r154;
	add.s64 	%rd27, %rd53, %rd6;
	shl.b64 	%rd28, %rd27, 2;
	add.s64 	%rd29, %rd28, %rd2;
	add.s64 	%rd54, %rd29, 8192;
	mov.u32 	%r459, %r43;
$L__BB12_35:
	.pragma "nounroll";
	ld.global.u32 	%r155, [%rd54+-8192];
	add.s32 	%r156, %r155, %r469;
	ld.global.u32 	%r157, [%rd54+-7168];
	add.s32 	%r158, %r157, %r156;
	ld.global.u32 	%r159, [%rd54+-6144];
	add.s32 	%r160, %r159, %r158;
	ld.global.u32 	%r161, [%rd54+-5120];
	add.s32 	%r162, %r161, %r160;
	ld.global.u32 	%r163, [%rd54+-4096];
	add.s32 	%r164, %r163, %r162;
	ld.global.u32 	%r165, [%rd54+-3072];
	add.s32 	%r166, %r165, %r164;
	ld.global.u32 	%r167, [%rd54+-2048];
	add.s32 	%r168, %r167, %r166;
	ld.global.u32 	%r169, [%rd54+-1024];
	add.s32 	%r170, %r169, %r168;
	ld.global.u32 	%r171, [%rd54];
	add.s32 	%r172, %r171, %r170;
	ld.global.u32 	%r173, [%rd54+1024];
	add.s32 	%r174, %r173, %r172;
	ld.global.u32 	%r175, [%rd54+2048];
	add.s32 	%r176, %r175, %r174;
	ld.global.u32 	%r177, [%rd54+3072];
	add.s32 	%r178, %r177, %r176;
	ld.global.u32 	%r179, [%rd54+4096];
	add.s32 	%r180, %r179, %r178;
	ld.global.u32 	%r181, [%rd54+5120];
	add.s32 	%r182, %r181, %r180;
	ld.global.u32 	%r183, [%rd54+6144];
	add.s32 	%r184, %r183, %r182;
	ld.global.u32 	%r185, [%rd54+7168];
	add.s32 	%r469, %r185, %r184;
	add.s32 	%r459, %r459, 4096;
	add.s32 	%r455, %r455, 16;
	add.s64 	%rd54, %rd54, 16384;
	setp.ne.s32 	%p10, %r455, 0;
	@%p10 bra 	$L__BB12_35;
$L__BB12_36:
	setp.eq.s32 	%p11, %r49, 0;
	@%p11 bra 	$L__BB12_45;
	and.b32  	%r60, %r48, 7;
	setp.lt.u32 	%p12, %r49, 8;
	@%p12 bra 	$L__BB12_39;
	cvt.u64.u32 	%rd30, %r459;
	add.s64 	%rd31, %rd53, %rd30;
	shl.b64 	%rd32, %rd31, 2;
	add.s64 	%rd33, %rd2, %rd32;
	ld.global.u32 	%r187, [%rd33];
	add.s32 	%r188, %r187, %r469;
	ld.global.u32 	%r189, [%rd33+1024];
	add.s32 	%r190, %r189, %r188;
	ld.global.u32 	%r191, [%rd33+2048];
	add.s32 	%r192, %r191, %r190;
	ld.global.u32 	%r193, [%rd33+3072];
	add.s32 	%r194, %r193, %r192;
	ld.global.u32 	%r195, [%rd33+4096];
	add.s32 	%r196, %r195, %r194;
	ld.global.u32 	%r197, [%rd33+5120];
	add.s32 	%r198, %r197, %r196;
	ld.global.u32 	%r199, [%rd33+6144];
	add.s32 	%r200, %r199, %r198;
	ld.global.u32 	%r201, [%rd33+7168];
	add.s32 	%r469, %r201, %r200;
	add.s32 	%r459, %r459, 2048;
$L__BB12_39:
	setp.eq.s32 	%p13, %r60, 0;
	@%p13 bra 	$L__BB12_45;
	and.b32  	%r66, %r48, 3;
	setp.lt.u32 	%p14, %r60, 4;
	@%p14 bra 	$L__BB12_42;
	cvt.u64.u32 	%rd34, %r459;
	add.s64 	%rd35, %rd53, %rd34;
	shl.b64 	%rd36, %rd35, 2;
	add.s64 	%rd37, %rd2, %rd36;
	ld.global.u32 	%r203, [%rd37];
	add.s32 	%r204, %r203, %r469;
	ld.global.u32 	%r205, [%rd37+1024];
	add.s32 	%r206, %r205, %r204;
	ld.global.u32 	%r207, [%rd37+2048];
	add.s32 	%r208, %r207, %r206;
	ld.global.u32 	%r209, [%rd37+3072];
	add.s32 	%r469, %r209, %r208;
	add.s32 	%r459, %r459, 1024;
$L__BB12_42:
	setp.eq.s32 	%p15, %r66, 0;
	@%p15 bra 	$L__BB12_45;
	cvt.u64.u32 	%rd38, %r459;
	add.s64 	%rd39, %rd53, %rd38;
	shl.b64 	%rd40, %rd39, 2;
	add.s64 	%rd55, %rd2, %rd40;
	neg.s32 	%r467, %r66;
$L__BB12_44:
	.pragma "nounroll";
	ld.global.u32 	%r210, [%rd55];
	add.s32 	%r469, %r210, %r469;
	add.s64 	%rd55, %rd55, 1024;
	add.s32 	%r467, %r467, 1;
	setp.ne.s32 	%p16, %r467, 0;
	@%p16 bra 	$L__BB12_44;
$L__BB12_45:
	// begin inline asm
	mov.u32 %r211, %laneid;
	// end inline asm
	mov.b32 	%r214, 1;
	mov.b32 	%r235, 31;
	mov.b32 	%r236, -1;
	// begin inline asm
	shfl.sync.down.b32 %r212, %r469, %r214, %r235, %r236;
	// end inline asm
	setp.gt.s32 	%p17, %r211, 30;
	selp.b32 	%r237, 0, %r212, %p17;
	add.s32 	%r218, %r237, %r469;
	mov.b32 	%r219, 2;
	// begin inline asm
	shfl.sync.down.b32 %r217, %r218, %r219, %r235, %r236;
	// end inline asm
	setp.gt.s32 	%p18, %r211, 29;
	selp.b32 	%r238, 0, %r217, %p18;
	add.s32 	%r223, %r218, %r238;
	mov.b32 	%r224, 4;
	// begin inline asm
	shfl.sync.down.b32 %r222, %r223, %r224, %r235, %r236;
	// end inline asm
	setp.gt.s32 	%p19, %r211, 27;
	selp.b32 	%r239, 0, %r222, %p19;
	add.s32 	%r228, %r223, %r239;
	mov.b32 	%r229, 8;
	// begin inline asm
	shfl.sync.down.b32 %r227, %r228, %r229, %r235, %r236;
	// end inline asm
	setp.gt.s32 	%p20, %r211, 23;
	selp.b32 	%r240, 0, %r227, %p20;
	add.s32 	%r233, %r228, %r240;
	mov.b32 	%r234, 16;
	// begin inline asm
	shfl.sync.down.b32 %r232, %r233, %r234, %r235, %r236;
	// end inline asm
	setp.gt.s32 	%p21, %r211, 15;
	selp.b32 	%r241, 0, %r232, %p21;
	add.s32 	%r470, %r233, %r241;
	setp.ne.s32 	%p22, %r211, 0;
	@%p22 bra 	$L__BB12_47;
	shr.u32 	%r242, %r43, 3;
	and.b32  	%r243, %r242, 124;
	mov.u32 	%r244, _ZZN3cub18CUB_300001_SM_10006detail6reduce28DeviceReduceSingleTileKernelINS2_10policy_hubIiyN4cuda3std3__44plusIiEEE10Policy1000EN6thrust24THRUST_300001_SM_1000_NS6detail15normal_iteratorINSD_10device_ptrIiEEEEPiyS9_iiNS7_10__identityEEEvT0_T1_T2_T3_T4_T6_E12temp_storage;
	add.s32 	%r245, %r244, %r243;
	st.shared.u32 	[%r245+8], %r470;
$L__BB12_47:
	bar.sync 	0;
	setp.ne.s32 	%p23, %r43, 0;
	@%p23 bra 	$L__BB12_49;
	ld.shared.u32 	%r246, [_ZZN3cub18CUB_300001_SM_10006detail6reduce28DeviceReduceSingleTileKernelINS2_10policy_hubIiyN4cuda3std3__44plusIiEEE10Policy1000EN6thrust24THRUST_300001_SM_1000_NS6detail15normal_iteratorINSD_10device_ptrIiEEEEPiyS9_iiNS7_10__identityEEEvT0_T1_T2_T3_T4_T6_E12temp_storage+12];
	add.s32 	%r247, %r246, %r470;
	ld.shared.u32 	%r248, [_ZZN3cub18CUB_300001_SM_10006detail6reduce28DeviceReduceSingleTileKernelINS2_10policy_hubIiyN4cuda3std3__44plusIiEEE10Policy1000EN6thrust24THRUST_300001_SM_1000_NS6detail15normal_iteratorINSD_10device_ptrIiEEEEPiyS9_iiNS7_10__identityEEEvT0_T1_T2_T3_T4_T6_E12temp_storage+16];
	add.s32 	%r249, %r247, %r248;
	ld.shared.u32 	%r250, [_ZZN3cub18CUB_300001_SM_10006detail6reduce28DeviceReduceSingleTileKernelINS2_10policy_hubIiyN4cuda3std3__44plusIiEEE10Policy1000EN6thrust24THRUST_300001_SM_1000_NS6detail15normal_iteratorINSD_10device_ptrIiEEEEPiyS9_iiNS7_10__identityEEEvT0_T1_T2_T3_T4_T6_E12temp_storage+20];
	add.s32 	%r251, %r249, %r250;
	ld.shared.u32 	%r252, [_ZZN3cub18CUB_300001_SM_10006detail6reduce28DeviceReduceSingleTileKernelINS2_10policy_hubIiyN4cuda3std3__44plusIiEEE10Policy1000EN6thrust24THRUST_300001_SM_1000_NS6detail15normal_iteratorINSD_10device_ptrIiEEEEPiyS9_iiNS7_10__identityEEEvT0_T1_T2_T3_T4_T6_E12temp_storage+24];
	add.s32 	%r253, %r251, %r252;
	ld.shared.u32 	%r254, [_ZZN3cub18CUB_300001_SM_10006detail6reduce28DeviceReduceSingleTileKernelINS2_10policy_hubIiyN4cuda3std3__44plusIiEEE10Policy1000EN6thrust24THRUST_300001_SM_1000_NS6detail15normal_iteratorINSD_10device_ptrIiEEEEPiyS9_iiNS7_10__identityEEEvT0_T1_T2_T3_T4_T6_E12temp_storage+28];
	add.s32 	%r255, %r253, %r254;
	ld.shared.u32 	%r256, [_ZZN3cub18CUB_300001_SM_10006detail6reduce28DeviceReduceSingleTileKernelINS2_10policy_hubIiyN4cuda3std3__44plusIiEEE10Policy1000EN6thrust24THRUST_300001_SM_1000_NS6detail15normal_iteratorINSD_10device_ptrIiEEEEPiyS9_iiNS7_10__identityEEEvT0_T1_T2_T3_T4_T6_E12temp_storage+32];
	add.s32 	%r257, %r255, %r256;
	ld.shared.u32 	%r258, [_ZZN3cub18CUB_300001_SM_10006detail6reduce28DeviceReduceSingleTileKernelINS2_10policy_hubIiyN4cuda3std3__44plusIiEEE10Policy1000EN6thrust24THRUST_300001_SM_1000_NS6detail15normal_iteratorINSD_10device_ptrIiEEEEPiyS9_iiNS7_10__identityEEEvT0_T1_T2_T3_T4_T6_E12temp_storage+36];
	add.s32 	%r470, %r257, %r258;
$L__BB12_49:
	mov.u32 	%r432, %tid.x;
	setp.ne.s32 	%p57, %r432, 0;
	@%p57 bra 	$L__BB12_51;
	add.s32 	%r433, %r470, %r81;
	st.global.u32 	[%rd1], %r433;
$L__BB12_51:
	ret;

}
	// .globl	_ZN3cub18CUB_300001_SM_10006detail6reduce18DeviceReduceKernelINS2_10policy_hubIiyN4cuda3std3__44plusIiEEE10Policy1000EN6thrust24THRUST_300001_SM_1000_NS6detail15normal_iteratorINSD_10device_ptrIiEEEEyS9_iNS7_10__identityEEEvT0_PT3_T1_NS0_13GridEvenShareISN_EET2_T4_
.visible .entry _ZN3cub18CUB_300001_SM_10006detail6reduce18DeviceReduceKernelINS2_10policy_hubIiyN4cuda3std3__44plusIiEEE10Policy1000EN6thrust24THRUST_300001_SM_1000_NS6detail15normal_iteratorINSD_10device_ptrIiEEEEyS9_iNS7_10__identityEEEvT0_PT3_T1_NS0_13GridEvenShareISN_EET2_T4_(
	.param .align 8 .b8 _ZN3cub18CUB_300001_SM_10006detail6reduce18DeviceReduceKernelINS2_10policy_hubIiyN4cuda3std3__44plusIiEEE10Policy1000EN6thrust24THRUST_300001_SM_1000_NS6detail15normal_iteratorINSD_10device_ptrIiEEEEyS9_iNS7_10__identityEEEvT0_PT3_T1_NS0_13GridEvenShareISN_EET2_T4__param_0[8],
	.param .u64 .ptr .align 1 _ZN3cub18CUB_300001_SM_10006detail6reduce18DeviceReduceKernelINS2_10policy_hubIiyN4cuda3std3__44plusIiEEE10Policy1000EN6thrust24THRUST_300001_SM_1000_NS6detail15normal_iteratorINSD_10device_ptrIiEEEEyS9_iNS7_10__identityEEEvT0_PT3_T1_NS0_13GridEvenShareISN_EET2_T4__param_1,
	.param .u64 _ZN3cub18CUB_300001_SM_10006detail6reduce18DeviceReduceKernelINS2_10policy_hubIiyN4cuda3std3__44plusIiEEE10Policy1000EN6thrust24THRUST_300001_SM_1000_NS6detail15normal_iteratorINSD_10device_ptrIiEEEEyS9_iNS7_10__identityEEEvT0_PT3_T1_NS0_13GridEvenShareISN_EET2_T4__param_2,
	.param .align 8 .b8 _ZN3cub18CUB_300001_SM_10006detail6reduce18DeviceReduceKernelINS2_10policy_hubIiyN4cuda3std3__44plusIiEEE10Policy1000EN6thrust24THRUST_300001_SM_1000_NS6detail15normal_iteratorINSD_10device_ptrIiEEEEyS9_iNS7_10__identityEEEvT0_PT3_T1_NS0_13GridEvenShareISN_EET2_T4__param_3[72],
	.param .align 1 .b8 _ZN3cub18CUB_300001_SM_10006detail6reduce18DeviceReduceKernelINS2_10policy_hubIiyN4cuda3std3__44plusIiEEE10Policy1000EN6thrust24THRUST_300001_SM_1000_NS6detail15normal_iteratorINSD_10device_ptrIiEEEEyS9_iNS7_10__identityEEEvT0_PT3_T1_NS0_13GridEvenShareISN_EET2_T4__param_4[1],
	.param .align 1 .b8 _ZN3cub18CUB_300001_SM_10006detail6reduce18DeviceReduceKernelINS2_10policy_hubIiyN4cuda3std3__44plusIiEEE10Policy1000EN6thrust24THRUST_300001_SM_1000_NS6detail15normal_iteratorINSD_10device_ptrIiEEEEyS9_iNS7_10__identityEEEvT0_PT3_T1_NS0_13GridEvenShareISN_EET2_T4__param_5[1]
)
.maxntid 256
{
	.reg .pred 	%p<57>;
	.reg .b16 	%rs<4>;
	.reg .b32 	%r<502>;
	.reg .b64 	%rd<78>;
	// demoted variable
	.shared .align 4 .b8 _ZZN3cub18CUB_300001_SM_10006detail6reduce18DeviceReduceKernelINS2_10policy_hubIiyN4cuda3std3__44plusIiEEE10Policy1000EN6thrust24THRUST_300001_SM_1000_NS6detail15normal_iteratorINSD_10device_ptrIiEEEEyS9_iNS7_10__identityEEEvT0_PT3_T1_NS0_13GridEvenShareISN_EET2_T4_E12temp_storage[44];
	ld.param.u64 	%rd1, [_ZN3cub18CUB_300001_SM_10006detail6reduce18DeviceReduceKernelINS2_10policy_hubIiyN4cuda3std3__44plusIiEEE10Policy1000EN6thrust24THRUST_300001_SM_1000_NS6detail15normal_iteratorINSD_10device_ptrIiEEEEyS9_iNS7_10__identityEEEvT0_PT3_T1_NS0_13GridEvenShareISN_EET2_T4__param_3+32];
	ld.param.u32 	%r1, [_ZN3cub18CUB_300001_SM_10006detail6reduce18DeviceReduceKernelINS2_10policy_hubIiyN4cuda3std3__44plusIiEEE10Policy1000EN6thrust24THRUST_300001_SM_1000_NS6detail15normal_iteratorINSD_10device_ptrIiEEEEyS9_iNS7_10__identityEEEvT0_PT3_T1_NS0_13GridEvenShareISN_EET2_T4__param_3+40];
	ld.param.u64 	%rd25, [_ZN3cub18CUB_300001_SM_10006detail6reduce18DeviceReduceKernelINS2_10policy_hubIiyN4cuda3std3__44plusIiEEE10Policy1000EN6thrust24THRUST_300001_SM_1000_NS6detail15normal_iteratorINSD_10device_ptrIiEEEEyS9_iNS7_10__identityEEEvT0_PT3_T1_NS0_13GridEvenShareISN_EET2_T4__param_0];
	cvta.to.global.u64 	%rd2, %rd25;
	mov.u32 	%r2, %ctaid.x;
	shl.b32 	%r88, %r1, 12;
	cvt.s64.s32 	%rd3, %r88;
	shl.b32 	%r89, %r2, 12;
	cvt.u64.u32 	%rd4, %r89;
	sub.s64 	%rd5, %rd1, %rd4;
	setp.gt.u64 	%p1, %rd5, 4095;
	@%p1 bra 	$L__BB13_25;
	cvt.u32.u64 	%r287, %rd4;
	cvt.u32.u64 	%r3, %rd1;
	sub.s32 	%r4, %r3, %r287;
	mov.u32 	%r5, %tid.x;
	setp.ge.s32 	%p23, %r5, %r4;
	mov.b32 	%r482, 0;
	mov.u32 	%r471, %r5;
	@%p23 bra 	$L__BB13_3;
	add.s32 	%r289, %r287, %r5;
	mul.wide.u32 	%rd51, %r289, 4;
	add.s64 	%rd52, %rd2, %rd51;
	ld.global.u32 	%r482, [%rd52];
	add.s32 	%r471, %r5, 256;
$L__BB13_3:
	setp.ge.s32 	%p24, %r471, %r4;
	@%p24 bra 	$L__BB13_16;
	not.b32 	%r292, %r471;
	add.s32 	%r293, %r292, %r3;
	sub.s32 	%r294, %r293, %r287;
	shr.u32 	%r295, %r294, 8;
	add.s32 	%r10, %r295, 1;
	and.b32  	%r11, %r10, 15;
	setp.lt.u32 	%p25, %r294, 3840;
	@%p25 bra 	$L__BB13_7;
	and.b32  	%r296, %r10, 33554416;
	neg.s32 	%r467, %r296;
	mul.wide.u32 	%rd53, %r2, 16384;
	mul.wide.u32 	%rd54, %r471, 4;
	or.b64  	%rd55, %rd53, %rd54;
	add.s64 	%rd56, %rd55, %rd2;
	add.s64 	%rd72, %rd56, 8192;
$L__BB13_6:
	.pragma "nounroll";
	ld.global.u32 	%r297, [%rd72+-8192];
	add.s32 	%r298, %r297, %r482;
	ld.global.u32 	%r299, [%rd72+-7168];
	add.s32 	%r300, %r299, %r298;
	ld.global.u32 	%r301, [%rd72+-6144];
	add.s32 	%r302, %r301, %r300;
	ld.global.u32 	%r303, [%rd72+-5120];
	add.s32 	%r304, %r303, %r302;
	ld.global.u32 	%r305, [%rd72+-4096];
	add.s32 	%r306, %r305, %r304;
	ld.global.u32 	%r307, [%rd72+-3072];
	add.s32 	%r308, %r307, %r306;
	ld.global.u32 	%r309, [%rd72+-2048];
	add.s32 	%r310, %r309, %r308;
	ld.global.u32 	%r311, [%rd72+-1024];
	add.s32 	%r312, %r311, %r310;
	ld.global.u32 	%r313, [%rd72];
	add.s32 	%r314, %r313, %r312;
	ld.global.u32 	%r315, [%rd72+1024];
	add.s32 	%r316, %r315, %r314;
	ld.global.u32 	%r317, [%rd72+2048];
	add.s32 	%r318, %r317, %r316;
	ld.global.u32 	%r319, [%rd72+3072];
	add.s32 	%r320, %r319, %r318;
	ld.global.u32 	%r321, [%rd72+4096];
	add.s32 	%r322, %r321, %r320;
	ld.global.u32 	%r323, [%rd72+5120];
	add.s32 	%r324, %r323, %r322;
	ld.global.u32 	%r325, [%rd72+6144];
	add.s32 	%r326, %r325, %r324;
	ld.global.u32 	%r327, [%rd72+7168];
	add.s32 	%r482, %r327, %r326;
	add.s32 	%r471, %r471, 4096;
	add.s32 	%r467, %r467, 16;
	add.s64 	%rd72, %rd72, 16384;
	setp.ne.s32 	%p26, %r467, 0;
	@%p26 bra 	$L__BB13_6;
$L__BB13_7:
	setp.eq.s32 	%p27, %r11, 0;
	@%p27 bra 	$L__BB13_16;
	and.b32  	%r22, %r10, 7;
	setp.lt.u32 	%p28, %r11, 8;
	@%p28 bra 	$L__BB13_10;
	cvt.s64.s32 	%rd57, %r471;
	add.s64 	%rd58, %rd57, %rd4;
	shl.b64 	%rd59, %rd58, 2;
	add.s64 	%rd60, %rd2, %rd59;
	ld.global.u32 	%r329, [%rd60];
	add.s32 	%r330, %r329, %r482;
	ld.global.u32 	%r331, [%rd60+1024];
	add.s32 	%r332, %r331, %r330;
	ld.global.u32 	%r333, [%rd60+2048];
	add.s32 	%r334, %r333, %r332;
	ld.global.u32 	%r335, [%rd60+3072];
	add.s32 	%r336, %r335, %r334;
	ld.global.u32 	%r337, [%rd60+4096];
	add.s32 	%r338, %r337, %r336;
	ld.global.u32 	%r339, [%rd60+5120];
	add.s32 	%r340, %r339, %r338;
	ld.global.u32 	%r341, [%rd60+6144];
	add.s32 	%r342, %r341, %r340;
	ld.global.u32 	%r343, [%rd60+7168];
	add.s32 	%r482, %r343, %r342;
	add.s32 	%r471, %r471, 2048;
$L__BB13_10:
	setp.eq.s32 	%p29, %r22, 0;
	@%p29 bra 	$L__BB13_16;
	and.b32  	%r28, %r10, 3;
	setp.lt.u32 	%p30, %r22, 4;
	@%p30 bra 	$L__BB13_13;
	cvt.s64.s32 	%rd61, %r471;
	add.s64 	%rd62, %rd61, %rd4;
	shl.b64 	%rd63, %rd62, 2;
	add.s64 	%rd64, %rd2, %rd63;
	ld.global.u32 	%r345, [%rd64];
	add.s32 	%r346, %r345, %r482;
	ld.global.u32 	%r347, [%rd64+1024];
	add.s32 	%r348, %r347, %r346;
	ld.global.u32 	%r349, [%rd64+2048];
	add.s32 	%r350, %r349, %r348;
	ld.global.u32 	%r351, [%rd64+3072];
	add.s32 	%r482, %r351, %r350;
	add.s32 	%r471, %r471, 1024;
$L__BB13_13:
	setp.eq.s32 	%p31, %r28, 0;
	@%p31 bra 	$L__BB13_16;
	mul.wide.u32 	%rd65, %r2, 16384;
	add.s64 	%rd9, %rd2, %rd65;
	neg.s32 	%r479, %r28;
$L__BB13_15:
	.pragma "nounroll";
	mul.wide.s32 	%rd66, %r471, 4;
	add.s64 	%rd67, %rd9, %rd66;
	ld.global.u32 	%r352, [%rd67];
	add.s32 	%r482, %r352, %r482;
	add.s32 	%r471, %r471, 256;
	add.s32 	%r479, %r479, 1;
	setp.ne.s32 	%p32, %r479, 0;
	@%p32 bra 	$L__BB13_15;
$L__BB13_16:
	setp.lt.s32 	%p33, %r4, 256;
	@%p33 bra 	$L__BB13_21;
	// begin inline asm
	mov.u32 %r416, %laneid;
	// end inline asm
	mov.b32 	%r419, 1;
	mov.b32 	%r440, 31;
	mov.b32 	%r441, -1;
	// begin inline asm
	shfl.sync.down.b32 %r417, %r482, %r419, %r440, %r441;
	// end inline asm
	setp.gt.s32 	%p49, %r416, 30;
	selp.b32 	%r442, 0, %r417, %p49;
	add.s32 	%r423, %r442, %r482;
	mov.b32 	%r424, 2;
	// begin inline asm
	shfl.sync.down.b32 %r422, %r423, %r424, %r440, %r441;
	// end inline asm
	setp.gt.s32 	%p50, %r416, 29;
	selp.b32 	%r443, 0, %r422, %p50;
	add.s32 	%r428, %r423, %r443;
	mov.b32 	%r429, 4;
	// begin inline asm
	shfl.sync.down.b32 %r427, %r428, %r429, %r440, %r441;
	// end inline asm
	setp.gt.s32 	%p51, %r416, 27;
	selp.b32 	%r444, 0, %r427, %p51;
	add.s32 	%r433, %r428, %r444;
	mov.b32 	%r434, 8;
	// begin inline asm
	shfl.sync.down.b32 %r432, %r433, %r434, %r440, %r441;
	// end inline asm
	setp.gt.s32 	%p52, %r416, 23;
	selp.b32 	%r445, 0, %r432, %p52;
	add.s32 	%r438, %r433, %r445;
	mov.b32 	%r439, 16;
	// begin inline asm
	shfl.sync.down.b32 %r437, %r438, %r439, %r440, %r441;
	// end inline asm
	setp.gt.s32 	%p53, %r416, 15;
	selp.b32 	%r446, 0, %r437, %p53;
	add.s32 	%r501, %r438, %r446;
	setp.ne.s32 	%p54, %r416, 0;
	@%p54 bra 	$L__BB13_19;
	shr.u32 	%r447, %r5, 3;
	and.b32  	%r448, %r447, 124;
	mov.u32 	%r449, _ZZN3cub18CUB_300001_SM_10006detail6reduce18DeviceReduceKernelINS2_10policy_hubIiyN4cuda3std3__44plusIiEEE10Policy1000EN6thrust24THRUST_300001_SM_1000_NS6detail15normal_iteratorINSD_10device_ptrIiEEEEyS9_iNS7_10__identityEEEvT0_PT3_T1_NS0_13GridEvenShareISN_EET2_T4_E12temp_storage;
	add.s32 	%r450, %r449, %r448;
	st.shared.u32 	[%r450+8], %r501;
$L__BB13_19:
	bar.sync 	0;
	setp.ne.s32 	%p55, %r5, 0;
	@%p55 bra 	$L__BB13_46;
	ld.shared.u32 	%r451, [_ZZN3cub18CUB_300001_SM_10006detail6reduce18DeviceReduceKernelINS2_10policy_hubIiyN4cuda3std3__44plusIiEEE10Policy1000EN6thrust24THRUST_300001_SM_1000_NS6detail15normal_iteratorINSD_10device_ptrIiEEEEyS9_iNS7_10__identityEEEvT0_PT3_T1_NS0_13GridEvenShareISN_EET2_T4_E12temp_storage+12];
	add.s32 	%r452, %r451, %r501;
	ld.shared.u32 	%r453, [_ZZN3cub18CUB_300001_SM_10006detail6reduce18DeviceReduceKernelINS2_10policy_hubIiyN4cuda3std3__44plusIiEEE10Policy1000EN6thrust24THRUST_300001_SM_1000_NS6detail15normal_iteratorINSD_10device_ptrIiEEEEyS9_iNS7_10__identityEEEvT0_PT3_T1_NS0_13GridEvenShareISN_EET2_T4_E12temp_storage+16];
	add.s32 	%r454, %r452, %r453;
	ld.shared.u32 	%r455, [_ZZN3cub18CUB_300001_SM_10006detail6reduce18DeviceReduceKernelINS2_10policy_hubIiyN4cuda3std3__44plusIiEEE10Policy1000EN6thrust24THRUST_300001_SM_1000_NS6detail15normal_iteratorINSD_10device_ptrIiEEEEyS9_iNS7_10__identityEEEvT0_PT3_T1_NS0_13GridEvenShareISN_EET2_T4_E12temp_storage+20];
	add.s32 	%r456, %r454, %r455;
	ld.shared.u32 	%r457, [_ZZN3cub18CUB_300001_SM_10006detail6reduce18DeviceReduceKernelINS2_10policy_hubIiyN4cuda3std3__44plusIiEEE10Policy1000EN6thrust24THRUST_300001_SM_1000_NS6detail15normal_iteratorINSD_10device_ptrIiEEEEyS9_iNS7_10__identityEEEvT0_PT3_T1_NS0_13GridEvenShareISN_EET2_T4_E12temp_storage+24];
	add.s32 	%r458, %r456, %r457;
	ld.shared.u32 	%r459, [_ZZN3cub18CUB_300001_SM_10006detail6reduce18DeviceReduceKernelINS2_10policy_hubIiyN4cuda3std3__44plusIiEEE10Policy1000EN6thrust24THRUST_300001_SM_1000_NS6detail15normal_iteratorINSD_10device_ptrIiEEEEyS9_iNS7_10__identityEEEvT0_PT3_T1_NS0_13GridEvenShareISN_EET2_T4_E12temp_storage+28];
	add.s32 	%r460, %r458, %r459;
	ld.shared.u32 	%r461, [_ZZN3cub18CUB_300001_SM_10006detail6reduce18DeviceReduceKernelINS2_10policy_hubIiyN4cuda3std3__44plusIiEEE10Policy1000EN6thrust24THRUST_300001_SM_1000_NS6detail15normal_iteratorINSD_10device_ptrIiEEEEyS9_iNS7_10__identityEEEvT0_PT3_T1_NS0_13GridEvenShareISN_EET2_T4_E12temp_storage+32];
	add.s32 	%r462, %r460, %r461;
	ld.shared.u32 	%r463, [_ZZN3cub18CUB_300001_SM_10006detail6reduce18DeviceReduceKernelINS2_10policy_hubIiyN4cuda3std3__44plusIiEEE10Policy1000EN6thrust24THRUST_300001_SM_1000_NS6detail15normal_iteratorINSD_10device_ptrIiEEEEyS9_iNS7_10__identityEEEvT0_PT3_T1_NS0_13GridEvenShareISN_EET2_T4_E12temp_storage+36];
	add.s32 	%r501, %r462, %r463;
	bra.uni 	$L__BB13_46;
$L__BB13_21:
	// begin inline asm
	mov.u32 %r353, %laneid;
	// end inline asm
	and.b32  	%r379, %r5, 992;
	add.s32 	%r380, %r379, 32;
	setp.gt.s32 	%p34, %r380, %r4;
	not.b32 	%r381, %r379;
	add.s32 	%r382, %r4, %r381;
	selp.b32 	%r377, %r382, 31, %p34;
	mov.b32 	%r356, 1;
	mov.b32 	%r378, -1;
	// begin inline asm
	shfl.sync.down.b32 %r354, %r482, %r356, %r377, %r378;
	// end inline asm
	setp.lt.s32 	%p35, %r353, %r377;
	selp.b32 	%r383, %r354, 0, %p35;
	add.s32 	%r360, %r383, %r482;
	mov.b32 	%r361, 2;
	// begin inline asm
	shfl.sync.down.b32 %r359, %r360, %r361, %r377, %r378;
	// end inline asm
	add.s32 	%r384, %r353, 2;
	setp.gt.s32 	%p36, %r384, %r377;
	selp.b32 	%r385, 0, %r359, %p36;
	add.s32 	%r365, %r360, %r385;
	mov.b32 	%r366, 4;
	// begin inline asm
	shfl.sync.down.b32 %r364, %r365, %r366, %r377, %r378;
	// end inline asm
	add.s32 	%r386, %r353, 4;
	setp.gt.s32 	%p37, %r386, %r377;
	selp.b32 	%r387, 0, %r364, %p37;
	add.s32 	%r370, %r365, %r387;
	mov.b32 	%r371, 8;
	// begin inline asm
	shfl.sync.down.b32 %r369, %r370, %r371, %r377, %r378;
	// end inline asm
	add.s32 	%r388, %r353, 8;
	setp.gt.s32 	%p38, %r388, %r377;
	selp.b32 	%r389, 0, %r369, %p38;
	add.s32 	%r375, %r370, %r389;
	mov.b32 	%r376, 16;
	// begin inline asm
	shfl.sync.down.b32 %r374, %r375, %r376, %r377, %r378;
	// end inline asm
	add.s32 	%r390, %r353, 16;
	setp.gt.s32 	%p39, %r390, %r377;
	selp.b32 	%r391, 0, %r374, %p39;
	add.s32 	%r501, %r375, %r391;
	setp.ne.s32 	%p40, %r353, 0;
	@%p40 bra 	$L__BB13_23;
	shr.u32 	%r392, %r5, 3;
	and.b32  	%r393, %r392, 124;
	mov.u32 	%r394, _ZZN3cub18CUB_300001_SM_10006detail6reduce18DeviceReduceKernelINS2_10policy_hubIiyN4cuda3std3__44plusIiEEE10Policy1000EN6thrust24THRUST_300001_SM_1000_NS6detail15normal_iteratorINSD_10device_ptrIiEEEEyS9_iNS7_10__identityEEEvT0_PT3_T1_NS0_13GridEvenShareISN_EET2_T4_E12temp_storage;
	add.s32 	%r395, %r394, %r393;
	st.shared.u32 	[%r395+8], %r501;
$L__BB13_23:
	bar.sync 	0;
	setp.ne.s32 	%p41, %r5, 0;
	@%p41 bra 	$L__BB13_46;
	setp.gt.s32 	%p42, %r4, 32;
	ld.shared.u32 	%r396, [_ZZN3cub18CUB_300001_SM_10006detail6reduce18DeviceReduceKernelINS2_10policy_hubIiyN4cuda3std3__44plusIiEEE10Policy1000EN6thrust24THRUST_300001_SM_1000_NS6detail15normal_iteratorINSD_10device_ptrIiEEEEyS9_iNS7_10__identityEEEvT0_PT3_T1_NS0_13GridEvenShareISN_EET2_T4_E12temp_storage+12];
	selp.b32 	%r397, %r396, 0, %p42;
	add.s32 	%r398, %r397, %r501;
	setp.gt.s32 	%p43, %r4, 64;
	ld.shared.u32 	%r399, [_ZZN3cub18CUB_300001_SM_10006detail6reduce18DeviceReduceKernelINS2_10policy_hubIiyN4cuda3std3__44plusIiEEE10Policy1000EN6thrust24THRUST_300001_SM_1000_NS6detail15normal_iteratorINSD_10device_ptrIiEEEEyS9_iNS7_10__identityEEEvT0_PT3_T1_NS0_13GridEvenShareISN_EET2_T4_E12temp_storage+16];
	selp.b32 	%r400, %r399, 0, %p43;
	add.s32 	%r401, %r398, %r400;
	setp.gt.s32 	%p44, %r4, 96;
	ld.shared.u32 	%r402, [_ZZN3cub18CUB_300001_SM_10006detail6reduce18DeviceReduceKernelINS2_10policy_hubIiyN4cuda3std3__44plusIiEEE10Policy1000EN6thrust24THRUST_300001_SM_1000_NS6detail15normal_iteratorINSD_10device_ptrIiEEEEyS9_iNS7_10__identityEEEvT0_PT3_T1_NS0_13GridEvenShareISN_EET2_T4_E12temp_storage+20];
	selp.b32 	%r403, %r402, 0, %p44;
	add.s32 	%r404, %r401, %r403;
	setp.gt.s32 	%p45, %r4, 128;
	ld.shared.u32 	%r405, [_ZZN3cub18CUB_300001_SM_10006detail6reduce18DeviceReduceKernelINS2_10policy_hubIiyN4cuda3std3__44plusIiEEE10Policy1000EN6thrust24THRUST_300001_SM_1000_NS6detail15normal_iteratorINSD_10device_ptrIiEEEEyS9_iNS7_10__identityEEEvT0_PT3_T1_NS0_13GridEvenShareISN_EET2_T4_E12temp_storage+24];
	selp.b32 	%r406, %r405, 0, %p45;
	add.s32 	%r407, %r404, %r406;
	setp.gt.s32 	%p46, %r4, 160;
	ld.shared.u32 	%r408, [_ZZN3cub18CUB_300001_SM_10006detail6reduce18DeviceReduceKernelINS2_10policy_hubIiyN4cuda3std3__44plusIiEEE10Policy1000EN6thrust24THRUST_300001_SM_1000_NS6detail15normal_iteratorINSD_10device_ptrIiEEEEyS9_iNS7_10__identityEEEvT0_PT3_T1_NS0_13GridEvenShareISN_EET2_T4_E12temp_storage+28];
	selp.b32 	%r409, %r408, 0, %p46;
	add.s32 	%r410, %r407, %r409;
	setp.gt.s32 	%p47, %r4, 192;
	ld.shared.u32 	%r411, [_ZZN3cub18CUB_300001_SM_10006detail6reduce18DeviceReduceKernelINS2_10policy_hubIiyN4cuda3std3__44plusIiEEE10Policy1000EN6thrust24THRUST_300001_SM_1000_NS6detail15normal_iteratorINSD_10device_ptrIiEEEEyS9_iNS7_10__identityEEEvT0_PT3_T1_NS0_13GridEvenShareISN_EET2_T4_E12temp_storage+32];
	selp.b32 	%r412, %r411, 0, %p47;
	add.s32 	%r413, %r410, %r412;
	setp.gt.s32 	%p48, %r4, 224;
	ld.shared.u32 	%r414, [_ZZN3cub18CUB_300001_SM_10006detail6reduce18DeviceReduceKernelINS2_10policy_hubIiyN4cuda3std3__44plusIiEEE10Policy1000EN6thrust24THRUST_300001_SM_1000_NS6detail15normal_iteratorINSD_10device_ptrIiEEEEyS9_iNS7_10__identityEEEvT0_PT3_T1_NS0_13GridEvenShareISN_EET2_T4_E12temp_storage+36];
	selp.b32 	%r415, %r414, 0, %p48;
	add.s32 	%r501, %r413, %r415;
	bra.uni 	$L__BB13_46;
$L__BB13_25:
	cvt.u32.u64 	%r90, %rd4;
	mov.u32 	%r46, %tid.x;
	add.s32 	%r91, %r46, %r90;
	mul.wide.u32 	%rd26, %r91, 4;
	add.s64 	%rd27, %rd2, %rd26;
	ld.global.u32 	%r92, [%rd27];
	ld.global.u32 	%r93, [%rd27+1024];
	ld.global.u32 	%r94, [%rd27+2048];
	ld.global.u32 	%r95, [%rd27+3072];
	ld.global.u32 	%r96, [%rd27+4096];
	ld.global.u32 	%r97, [%rd27+5120];
	ld.global.u32 	%r98, [%rd27+6144];
	ld.global.u32 	%r99, [%rd27+7168];
	ld.global.u32 	%r100, [%rd27+8192];
	ld.global.u32 	%r101, [%rd27+9216];
	ld.global.u32 	%r102, [%rd27+10240];
	ld.global.u32 	%r103, [%rd27+11264];
	ld.global.u32 	%r104, [%rd27+12288];
	ld.global.u32 	%r105, [%rd27+13312];
	ld.global.u32 	%r106, [%rd27+14336];
	ld.global.u32 	%r107, [%rd27+15360];
	add.s32 	%r108, %r93, %r92;
	add.s32 	%r109, %r94, %r108;
	add.s32 	%r110, %r95, %r109;
	add.s32 	%r111, %r96, %r110;
	add.s32 	%r112, %r97, %r111;
	add.s32 	%r113, %r98, %r112;
	add.s32 	%r114, %r99, %r113;
	add.s32 	%r115, %r100, %r114;
	add.s32 	%r116, %r101, %r115;
	add.s32 	%r117, %r102, %r116;
	add.s32 	%r118, %r103, %r117;
	add.s32 	%r119, %r104, %r118;
	add.s32 	%r120, %r105, %r119;
	add.s32 	%r121, %r106, %r120;
	add.s32 	%r500, %r107, %r121;
	setp.lt.u64 	%p2, %rd5, %rd3;
	@%p2 bra 	$L__BB13_42;
	cvt.u32.u64 	%r123, %rd3;
	cvt.u64.u32 	%rd28, %r46;
	add.s64 	%rd74, %rd4, %rd3;
	cvt.u32.u64 	%r48, %rd1;
	not.b32 	%r125, %r46;
	add.s32 	%r126, %r125, %r48;
	sub.s32 	%r127, %r126, %r123;
	sub.s32 	%r483, %r127, %r90;
	add.s64 	%rd29, %rd74, %rd28;
	shl.b64 	%rd30, %rd29, 2;
	add.s64 	%rd31, %rd30, %rd2;
	add.s64 	%rd73, %rd31, 8192;
	mov.b32 	%r484, 0;
	shl.b32 	%r128, %r1, 12;
	mov.u64 	%rd75, %rd4;
$L__BB13_27:
	cvt.s64.s32 	%rd15, %r128;
	add.s64 	%rd75, %rd75, %rd15;
	add.s64 	%rd32, %rd1, -4096;
	setp.gt.u64 	%p3, %rd75, %rd32;
	@%p3 bra 	$L__BB13_29;
	shl.b32 	%r129, %r1, 12;
	cvt.s64.s32 	%rd33, %r129;
	cvt.u64.u32 	%rd34, %r46;
	add.s64 	%rd35, %rd75, %rd34;
	shl.b64 	%rd36, %rd35, 2;
	add.s64 	%rd37, %rd2, %rd36;
	ld.global.u32 	%r130, [%rd37];
	ld.global.u32 	%r131, [%rd37+1024];
	ld.global.u32 	%r132, [%rd37+2048];
	ld.global.u32 	%r133, [%rd37+3072];
	ld.global.u32 	%r134, [%rd37+4096];
	ld.global.u32 	%r135, [%rd37+5120];
	ld.global.u32 	%r136, [%rd37+6144];
	ld.global.u32 	%r137, [%rd37+7168];
	ld.global.u32 	%r138, [%rd37+8192];
	ld.global.u32 	%r139, [%rd37+9216];
	ld.global.u32 	%r140, [%rd37+10240];
	ld.global.u32 	%r141, [%rd37+11264];
	ld.global.u32 	%r142, [%rd37+12288];
	ld.global.u32 	%r143, [%rd37+13312];
	ld.global.u32 	%r144, [%rd37+14336];
	ld.global.u32 	%r145, [%rd37+15360];
	add.s32 	%r146, %r130, %r500;
	add.s32 	%r147, %r131, %r146;
	add.s32 	%r148, %r132, %r147;
	add.s32 	%r149, %r133, %r148;
	add.s32 	%r150, %r134, %r149;
	add.s32 	%r151, %r135, %r150;
	add.s32 	%r152, %r136, %r151;
	add.s32 	%r153, %r137, %r152;
	add.s32 	%r154, %r138, %r153;
	add.s32 	%r155, %r139, %r154;
	add.s32 	%r156, %r140, %r155;
	add.s32 	%r157, %r141, %r156;
	add.s32 	%r158, %r142, %r157;
	add.s32 	%r159, %r143, %r158;
	add.s32 	%r160, %r144, %r159;
	add.s32 	%r500, %r145, %r160;
	sub.s64 	%rd38, %rd1, %rd75;
	setp.lt.u64 	%p4, %rd38, %rd33;
	add.s32 	%r484, %r484, 1;
	add.s64 	%rd74, %rd74, %rd33;
	sub.s32 	%r483, %r483, %r129;
	mul.wide.s32 	%rd39, %r129, 4;
	add.s64 	%rd73, %rd73, %rd39;
	@%p4 bra 	$L__BB13_42;
	bra.uni 	$L__BB13_27;
$L__BB13_29:
	setp.le.u64 	%p5, %rd1, %rd75;
	cvt.u32.u64 	%r161, %rd75;
	cvt.u32.u64 	%r162, %rd1;
	sub.s32 	%r163, %r162, %r161;
	setp.ge.s32 	%p6, %r46, %r163;
	or.pred  	%p7, %p5, %p6;
	@%p7 bra 	$L__BB13_42;
	cvt.u32.u64 	%r166, %rd15;
	cvt.u32.u64 	%r167, %rd4;
	not.b32 	%r168, %r46;
	add.s32 	%r169, %r168, %r48;
	add.s32 	%r170, %r166, %r167;
	sub.s32 	%r171, %r169, %r170;
	mul.lo.s32 	%r172, %r1, %r484;
	shl.b32 	%r173, %r172, 12;
	sub.s32 	%r174, %r171, %r173;
	shr.u32 	%r175, %r174, 8;
	add.s32 	%r56, %r175, 1;
	and.b32  	%r57, %r56, 15;
	setp.lt.u32 	%p8, %r174, 3840;
	mov.u32 	%r490, %r46;
	@%p8 bra 	$L__BB13_33;
	shr.u32 	%r176, %r483, 8;
	add.s32 	%r177, %r176, 1;
	and.b32  	%r178, %r177, 33554416;
	neg.s32 	%r486, %r178;
	mov.u32 	%r490, %r46;
$L__BB13_32:
	.pragma "nounroll";
	ld.global.u32 	%r179, [%rd73+-8192];
	add.s32 	%r180, %r179, %r500;
	ld.global.u32 	%r181, [%rd73+-7168];
	add.s32 	%r182, %r181, %r180;
	ld.global.u32 	%r183, [%rd73+-6144];
	add.s32 	%r184, %r183, %r182;
	ld.global.u32 	%r185, [%rd73+-5120];
	add.s32 	%r186, %r185, %r184;
	ld.global.u32 	%r187, [%rd73+-4096];
	add.s32 	%r188, %r187, %r186;
	ld.global.u32 	%r189, [%rd73+-3072];
	add.s32 	%r190, %r189, %r188;
	ld.global.u32 	%r191, [%rd73+-2048];
	add.s32 	%r192, %r191, %r190;
	ld.global.u32 	%r193, [%rd73+-1024];
	add.s32 	%r194, %r193, %r192;
	ld.global.u32 	%r195, [%rd73];
	add.s32 	%r196, %r195, %r194;
	ld.global.u32 	%r197, [%rd73+1024];
	add.s32 	%r198, %r197, %r196;
	ld.global.u32 	%r199, [%rd73+2048];
	add.s32 	%r200, %r199, %r198;
	ld.global.u32 	%r201, [%rd73+3072];
	add.s32 	%r202, %r201, %r200;
	ld.global.u32 	%r203, [%rd73+4096];
	add.s32 	%r204, %r203, %r202;
	ld.global.u32 	%r205, [%rd73+5120];
	add.s32 	%r206, %r205, %r204;
	ld.global.u32 	%r207, [%rd73+6144];
	add.s32 	%r208, %r207, %r206;
	ld.global.u32 	%r209, [%rd73+7168];
	add.s32 	%r500, %r209, %r208;
	add.s32 	%r490, %r490, 4096;
	add.s32 	%r486, %r486, 16;
	add.s64 	%rd73, %rd73, 16384;
	setp.ne.s32 	%p9, %r486, 0;
	@%p9 bra 	$L__BB13_32;
$L__BB13_33:
	setp.eq.s32 	%p10, %r57, 0;
	@%p10 bra 	$L__BB13_42;
	and.b32  	%r68, %r56, 7;
	setp.lt.u32 	%p11, %r57, 8;
	@%p11 bra 	$L__BB13_36;
	cvt.u64.u32 	%rd40, %r490;
	add.s64 	%rd41, %rd75, %rd40;
	shl.b64 	%rd42, %rd41, 2;
	add.s64 	%rd43, %rd2, %rd42;
	ld.global.u32 	%r211, [%rd43];
	add.s32 	%r212, %r211, %r500;
	ld.global.u32 	%r213, [%rd43+1024];
	add.s32 	%r214, %r213, %r212;
	ld.global.u32 	%r215, [%rd43+2048];
	add.s32 	%r216, %r215, %r214;
	ld.global.u32 	%r217, [%rd43+3072];
	add.s32 	%r218, %r217, %r216;
	ld.global.u32 	%r219, [%rd43+4096];
	add.s32 	%r220, %r219, %r218;
	ld.global.u32 	%r221, [%rd43+5120];
	add.s32 	%r222, %r221, %r220;
	ld.global.u32 	%r223, [%rd43+6144];
	add.s32 	%r224, %r223, %r222;
	ld.global.u32 	%r225, [%rd43+7168];
	add.s32 	%r500, %r225, %r224;
	add.s32 	%r490, %r490, 2048;
$L__BB13_36:
	setp.eq.s32 	%p12, %r68, 0;
	@%p12 bra 	$L__BB13_42;
	setp.lt.u32 	%p13, %r68, 4;
	@%p13 bra 	$L__BB13_39;
	cvt.u64.u32 	%rd44, %r490;
	add.s64 	%rd45, %rd75, %rd44;
	shl.b64 	%rd46, %rd45, 2;
	add.s64 	%rd47, %rd2, %rd46;
	ld.global.u32 	%r227, [%rd47];
	add.s32 	%r228, %r227, %r500;
	ld.global.u32 	%r229, [%rd47+1024];
	add.s32 	%r230, %r229, %r228;
	ld.global.u32 	%r231, [%rd47+2048];
	add.s32 	%r232, %r231, %r230;
	ld.global.u32 	%r233, [%rd47+3072];
	add.s32 	%r500, %r233, %r232;
	add.s32 	%r490, %r490, 1024;
$L__BB13_39:
	and.b32  	%r234, %r56, 3;
	setp.eq.s32 	%p14, %r234, 0;
	@%p14 bra 	$L__BB13_42;
	cvt.u64.u32 	%rd48, %r490;
	add.s64 	%rd49, %rd48, %rd74;
	shl.b64 	%rd50, %rd49, 2;
	add.s64 	%rd77, %rd2, %rd50;
	cvt.u16.u32 	%rs1, %r483;
	shr.u16 	%rs2, %rs1, 8;
	add.s16 	%rs3, %rs2, 1;
	cvt.u32.u16 	%r235, %rs3;
	and.b32  	%r236, %r235, 3;
	neg.s32 	%r498, %r236;
$L__BB13_41:
	.pragma "nounroll";
	ld.global.u32 	%r237, [%rd77];
	add.s32 	%r500, %r237, %r500;
	add.s64 	%rd77, %rd77, 1024;
	add.s32 	%r498, %r498, 1;
	setp.ne.s32 	%p15, %r498, 0;
	@%p15 bra 	$L__BB13_41;
$L__BB13_42:
	// begin inline asm
	mov.u32 %r238, %laneid;
	// end inline asm
	mov.b32 	%r241, 1;
	mov.b32 	%r262, 31;
	mov.b32 	%r263, -1;
	// begin inline asm
	shfl.sync.down.b32 %r239, %r500, %r241, %r262, %r263;
	// end inline asm
	setp.gt.s32 	%p16, %r238, 30;
	selp.b32 	%r264, 0, %r239, %p16;
	add.s32 	%r245, %r264, %r500;
	mov.b32 	%r246, 2;
	// begin inline asm
	shfl.sync.down.b32 %r244, %r245, %r246, %r262, %r263;
	// end inline asm
	setp.gt.s32 	%p17, %r238, 29;
	selp.b32 	%r265, 0, %r244, %p17;
	add.s32 	%r250, %r245, %r265;
	mov.b32 	%r251, 4;
	// begin inline asm
	shfl.sync.down.b32 %r249, %r250, %r251, %r262, %r263;
	// end inline asm
	setp.gt.s32 	%p18, %r238, 27;
	selp.b32 	%r266, 0, %r249, %p18;
	add.s32 	%r255, %r250, %r266;
	mov.b32 	%r256, 8;
	// begin inline asm
	shfl.sync.down.b32 %r254, %r255, %r256, %r262, %r263;
	// end inline asm
	setp.gt.s32 	%p19, %r238, 23;
	selp.b32 	%r267, 0, %r254, %p19;
	add.s32 	%r260, %r255, %r267;
	mov.b32 	%r261, 16;
	// begin inline asm
	shfl.sync.down.b32 %r259, %r260, %r261, %r262, %r263;
	// end inline asm
	setp.gt.s32 	%p20, %r238, 15;
	selp.b32 	%r268, 0, %r259, %p20;
	add.s32 	%r501, %r260, %r268;
	setp.ne.s32 	%p21, %r238, 0;
	@%p21 bra 	$L__BB13_44;
	shr.u32 	%r269, %r46, 3;
	and.b32  	%r270, %r269, 124;
	mov.u32 	%r271, _ZZN3cub18CUB_300001_SM_10006detail6reduce18DeviceReduceKernelINS2_10policy_hubIiyN4cuda3std3__44plusIiEEE10Policy1000EN6thrust24THRUST_300001_SM_1000_NS6detail15normal_iteratorINSD_10device_ptrIiEEEEyS9_iNS7_10__identityEEEvT0_PT3_T1_NS0_13GridEvenShareISN_EET2_T4_E12temp_storage;
	add.s32 	%r272, %r271, %r270;
	st.shared.u32 	[%r272+8], %r501;
$L__BB13_44:
	bar.sync 	0;
	setp.ne.s32 	%p22, %r46, 0;
	@%p22 bra 	$L__BB13_46;
	ld.shared.u32 	%r273, [_ZZN3cub18CUB_300001_SM_10006detail6reduce18DeviceReduceKernelINS2_10policy_hubIiyN4cuda3std3__44plusIiEEE10Policy1000EN6thrust24THRUST_300001_SM_1000_NS6detail15normal_iteratorINSD_10device_ptrIiEEEEyS9_iNS7_10__identityEEEvT0_PT3_T1_NS0_13GridEvenShareISN_EET2_T4_E12temp_storage+12];
	add.s32 	%r274, %r273, %r501;
	ld.shared.u32 	%r275, [_ZZN3cub18CUB_300001_SM_10006detail6reduce18DeviceReduceKernelINS2_10policy_hubIiyN4cuda3std3__44plusIiEEE10Policy1000EN6thrust24THRUST_300001_SM_1000_NS6detail15normal_iteratorINSD_10device_ptrIiEEEEyS9_iNS7_10__identityEEEvT0_PT3_T1_NS0_13GridEvenShareISN_EET2_T4_E12temp_storage+16];
	add.s32 	%r276, %r274, %r275;
	ld.shared.u32 	%r277, [_ZZN3cub18CUB_300001_SM_10006detail6reduce18DeviceReduceKernelINS2_10policy_hubIiyN4cuda3std3__44plusIiEEE10Policy1000EN6thrust24THRUST_300001_SM_1000_NS6detail15normal_iteratorINSD_10device_ptrIiEEEEyS9_iNS7_10__identityEEEvT0_PT3_T1_NS0_13GridEvenShareISN_EET2_T4_E12temp_storage+20];
	add.s32 	%r278, %r276, %r277;
	ld.shared.u32 	%r279, [_ZZN3cub18CUB_300001_SM_10006detail6reduce18DeviceReduceKernelINS2_10policy_hubIiyN4cuda3std3__44plusIiEEE10Policy1000EN6thrust24THRUST_300001_SM_1000_NS6detail15normal_iteratorINSD_10device_ptrIiEEEEyS9_iNS7_10__identityEEEvT0_PT3_T1_NS0_13GridEvenShareISN_EET2_T4_E12temp_storage+24];
	add.s32 	%r280, %r278, %r279;
	ld.shared.u32 	%r281, [_ZZN3cub18CUB_300001_SM_10006detail6reduce18DeviceReduceKernelINS2_10policy_hubIiyN4cuda3std3__44plusIiEEE10Policy1000EN6thrust24THRUST_300001_SM_1000_NS6detail15normal_iteratorINSD_10device_ptrIiEEEEyS9_iNS7_10__identityEEEvT0_PT3_T1_NS0_13GridEvenShareISN_EET2_T4_E12temp_storage+28];
	add.s32 	%r282, %r280, %r281;
	ld.shared.u32 	%r283, [_ZZN3cub18CUB_300001_SM_10006detail6reduce18DeviceReduceKernelINS2_10policy_hubIiyN4cuda3std3__44plusIiEEE10Policy1000EN6thrust24THRUST_300001_SM_1000_NS6detail15normal_iteratorINSD_10device_ptrIiEEEEyS9_iNS7_10__identityEEEvT0_PT3_T1_NS0_13GridEvenShareISN_EET2_T4_E12temp_storage+32];
	add.s32 	%r284, %r282, %r283;
	ld.shared.u32 	%r285, [_ZZN3cub18CUB_300001_SM_10006detail6reduce18DeviceReduceKernelINS2_10policy_hubIiyN4cuda3std3__44plusIiEEE10Policy1000EN6thrust24THRUST_300001_SM_1000_NS6detail15normal_iteratorINSD_10device_ptrIiEEEEyS9_iNS7_10__identityEEEvT0_PT3_T1_NS0_13GridEvenShareISN_EET2_T4_E12temp_storage+36];
	add.s32 	%r501, %r284, %r285;
$L__BB13_46:
	mov.u32 	%r464, %tid.x;
	setp.ne.s32 	%p56, %r464, 0;
	@%p56 bra 	$L__BB13_48;
	ld.param.u64 	%rd71, [_ZN3cub18CUB_300001_SM_10006detail6reduce18DeviceReduceKernelINS2_10policy_hubIiyN4cuda3std3__44plusIiEEE10Policy1000EN6thrust24THRUST_300001_SM_1000_NS6detail15normal_iteratorINSD_10device_ptrIiEEEEyS9_iNS7_10__identityEEEvT0_PT3_T1_NS0_13GridEvenShareISN_EET2_T4__param_1];
	cvta.to.global.u64 	%rd68, %rd71;
	mul.wide.u32 	%rd69, %r2, 4;
	add.s64 	%rd70, %rd68, %rd69;
	st.global.u32 	[%rd70], %r501;
$L__BB13_48:
	ret;

}
	// .globl	_ZN3cub18CUB_300001_SM_10006detail6reduce28DeviceReduceSingleTileKernelINS2_10policy_hubIiyN4cuda3std3__44plusIiEEE10Policy1000EPiSC_iS9_iiNS7_10__identityEEEvT0_T1_T2_T3_T4_T6_
.visible .entry _ZN3cub18CUB_300001_SM_10006detail6reduce28DeviceReduceSingleTileKernelINS2_10policy_hubIiyN4cuda3std3__44plusIiEEE10Policy1000EPiSC_iS9_iiNS7_10__identityEEEvT0_T1_T2_T3_T4_T6_(
	.param .u64 .ptr .align 1 _ZN3cub18CUB_300001_SM_10006detail6reduce28DeviceReduceSingleTileKernelINS2_10policy_hubIiyN4cuda3std3__44plusIiEEE10Policy1000EPiSC_iS9_iiNS7_10__identityEEEvT0_T1_T2_T3_T4_T6__param_0,
	.param .u64 .ptr .align 1 _ZN3cub18CUB_300001_SM_10006detail6reduce28DeviceReduceSingleTileKernelINS2_10policy_hubIiyN4cuda3std3__44plusIiEEE10Policy1000EPiSC_iS9_iiNS7_10__identityEEEvT0_T1_T2_T3_T4_T6__param_1,
	.param .u32 _ZN3cub18CUB_300001_SM_10006detail6reduce28DeviceReduceSingleTileKernelINS2_10policy_hubIiyN4cuda3std3__44plusIiEEE10Policy1000EPiSC_iS9_iiNS7_10__identityEEEvT0_T1_T2_T3_T4_T6__param_2,
	.param .align 1 .b8 _ZN3cub18CUB_300001_SM_10006detail6reduce28DeviceReduceSingleTileKernelINS2_10policy_hubIiyN4cuda3std3__44plusIiEEE10Policy1000EPiSC_iS9_iiNS7_10__identityEEEvT0_T1_T2_T3_T4_T6__param_3[1],
	.param .u32 _ZN3cub18CUB_300001_SM_10006detail6reduce28DeviceReduceSingleTileKernelINS2_10policy_hubIiyN4cuda3std3__44plusIiEEE10Policy1000EPiSC_iS9_iiNS7_10__identityEEEvT0_T1_T2_T3_T4_T6__param_4,
	.param .align 1 .b8 _ZN3cub18CUB_300001_SM_10006detail6reduce28DeviceReduceSingleTileKernelINS2_10policy_hubIiyN4cuda3std3__44plusIiEEE10Policy1000EPiSC_iS9_iiNS7_10__identityEEEvT0_T1_T2_T3_T4_T6__param_5[1]
)
.maxntid 256
.minnctapersm 1
{
	.reg .pred 	%p<97>;
	.reg .b32 	%r<687>;
	.reg .b64 	%rd<125>;
	// demoted variable
	.shared .align 4 .b8 _ZZN3cub18CUB_300001_SM_10006detail6reduce28DeviceReduceSingleTileKernelINS2_10policy_hubIiyN4cuda3std3__44plusIiEEE10Policy1000EPiSC_iS9_iiNS7_10__identityEEEvT0_T1_T2_T3_T4_T6_E12temp_storage[44];
	ld.param.u64 	%rd16, [_ZN3cub18CUB_300001_SM_10006detail6reduce28DeviceReduceSingleTileKernelINS2_10policy_hubIiyN4cuda3std3__44plusIiEEE10Policy1000EPiSC_iS9_iiNS7_10__identityEEEvT0_T1_T2_T3_T4_T6__param_0];
	ld.param.u64 	%rd17, [_ZN3cub18CUB_300001_SM_10006detail6reduce28DeviceReduceSingleTileKernelINS2_10policy_hubIiyN4cuda3std3__44plusIiEEE10Policy1000EPiSC_iS9_iiNS7_10__identityEEEvT0_T1_T2_T3_T4_T6__param_1];
	ld.param.u32 	%r120, [_ZN3cub18CUB_300001_SM_10006detail6reduce28DeviceReduceSingleTileKernelINS2_10policy_hubIiyN4cuda3std3__44plusIiEEE10Policy1000EPiSC_iS9_iiNS7_10__identityEEEvT0_T1_T2_T3_T4_T6__param_2];
	ld.param.u32 	%r121, [_ZN3cub18CUB_300001_SM_10006detail6reduce28DeviceReduceSingleTileKernelINS2_10policy_hubIiyN4cuda3std3__44plusIiEEE10Policy1000EPiSC_iS9_iiNS7_10__identityEEEvT0_T1_T2_T3_T4_T6__param_4];
	cvta.to.global.u64 	%rd1, %rd17;
	setp.ne.s32 	%p1, %r120, 0;
	@%p1 bra 	$L__BB14_3;
	mov.u32 	%r633, %tid.x;
	setp.ne.s32 	%p96, %r633, 0;
	@%p96 bra 	$L__BB14_74;
	st.global.u32 	[%rd1], %r121;
	bra.uni 	$L__BB14_74;
$L__BB14_3:
	and.b64  	%rd18, %rd16, 15;
	setp.ne.s64 	%p2, %rd18, 0;
	@%p2 bra 	$L__BB14_38;
	setp.gt.s32 	%p49, %r120, 4095;
	@%p49 bra 	$L__BB14_22;
	mov.u32 	%r1, %tid.x;
	setp.ge.s32 	%p66, %r1, %r120;
	mov.b32 	%r644, 0;
	mov.u32 	%r639, %r1;
	@%p66 bra 	$L__BB14_7;
	mul.wide.u32 	%rd113, %r1, 4;
	add.s64 	%rd112, %rd16, %rd113;
	// begin inline asm
	ld.global.nc.u32 %r644, [%rd112];
	// end inline asm
	add.s32 	%r639, %r1, 256;
$L__BB14_7:
	setp.ge.s32 	%p67, %r639, %r120;
	@%p67 bra 	$L__BB14_13;
	not.b32 	%r507, %r639;
	add.s32 	%r6, %r120, %r507;
	and.b32  	%r508, %r6, 768;
	setp.eq.s32 	%p68, %r508, 768;
	@%p68 bra 	$L__BB14_11;
	mul.wide.u32 	%rd114, %r639, 4;
	add.s64 	%rd121, %rd16, %rd114;
	shr.u32 	%r509, %r6, 8;
	add.s32 	%r510, %r509, 1;
	and.b32  	%r511, %r510, 3;
	neg.s32 	%r636, %r511;
$L__BB14_10:
	.pragma "nounroll";
	// begin inline asm
	ld.global.nc.u32 %r512, [%rd121];
	// end inline asm
	add.s32 	%r644, %r512, %r644;
	add.s32 	%r639, %r639, 256;
	add.s64 	%rd121, %rd121, 1024;
	add.s32 	%r636, %r636, 1;
	setp.ne.s32 	%p69, %r636, 0;
	@%p69 bra 	$L__BB14_10;
$L__BB14_11:
	setp.lt.u32 	%p70, %r6, 768;
	@%p70 bra 	$L__BB14_13;
$L__BB14_12:
	mul.wide.s32 	%rd120, %r639, 4;
	add.s64 	%rd116, %rd16, %rd120;
	// begin inline asm
	ld.global.nc.u32 %r513, [%rd116];
	// end inline asm
	add.s32 	%r517, %r513, %r644;
	add.s64 	%rd117, %rd116, 1024;
	// begin inline asm
	ld.global.nc.u32 %r514, [%rd117];
	// end inline asm
	add.s32 	%r518, %r514, %r517;
	add.s64 	%rd118, %rd116, 2048;
	// begin inline asm
	ld.global.nc.u32 %r515, [%rd118];
	// end inline asm
	add.s32 	%r519, %r515, %r518;
	add.s64 	%rd119, %rd116, 3072;
	// begin inline asm
	ld.global.nc.u32 %r516, [%rd119];
	// end inline asm
	add.s32 	%r644, %r516, %r519;
	add.s32 	%r639, %r639, 1024;
	setp.lt.s32 	%p71, %r639, %r120;
	@%p71 bra 	$L__BB14_12;
$L__BB14_13:
	setp.lt.s32 	%p72, %r120, 256;
	@%p72 bra 	$L__BB14_18;
	// begin inline asm
	mov.u32 %r583, %laneid;
	// end inline asm
	mov.b32 	%r586, 1;
	mov.b32 	%r607, 31;
	mov.b32 	%r608, -1;
	// begin inline asm
	shfl.sync.down.b32 %r584, %r644, %r586, %r607, %r608;
	// end inline asm
	setp.gt.s32 	%p88, %r583, 30;
	selp.b32 	%r609, 0, %r584, %p88;
	add.s32 	%r590, %r609, %r644;
	mov.b32 	%r591, 2;
	// begin inline asm
	shfl.sync.down.b32 %r589, %r590, %r591, %r607, %r608;
	// end inline asm
	setp.gt.s32 	%p89, %r583, 29;
	selp.b32 	%r610, 0, %r589, %p89;
	add.s32 	%r595, %r590, %r610;
	mov.b32 	%r596, 4;
	// begin inline asm
	shfl.sync.down.b32 %r594, %r595, %r596, %r607, %r608;
	// end inline asm
	setp.gt.s32 	%p90, %r583, 27;
	selp.b32 	%r611, 0, %r594, %p90;
	add.s32 	%r600, %r595, %r611;
	mov.b32 	%r601, 8;
	// begin inline asm
	shfl.sync.down.b32 %r599, %r600, %r601, %r607, %r608;
	// end inline asm
	setp.gt.s32 	%p91, %r583, 23;
	selp.b32 	%r612, 0, %r599, %p91;
	add.s32 	%r605, %r600, %r612;
	mov.b32 	%r606, 16;
	// begin inline asm
	shfl.sync.down.b32 %r604, %r605, %r606, %r607, %r608;
	// end inline asm
	setp.gt.s32 	%p92, %r583, 15;
	selp.b32 	%r613, 0, %r604, %p92;
	add.s32 	%r686, %r605, %r613;
	setp.ne.s32 	%p93, %r583, 0;
	@%p93 bra 	$L__BB14_16;
	shr.u32 	%r614, %r1, 3;
	and.b32  	%r615, %r614, 124;
	mov.u32 	%r616, _ZZN3cub18CUB_300001_SM_10006detail6reduce28DeviceReduceSingleTileKernelINS2_10policy_hubIiyN4cuda3std3__44plusIiEEE10Policy1000EPiSC_iS9_iiNS7_10__identityEEEvT0_T1_T2_T3_T4_T6_E12temp_storage;
	add.s32 	%r617, %r616, %r615;
	st.shared.u32 	[%r617+8], %r686;
$L__BB14_16:
	bar.sync 	0;
	setp.ne.s32 	%p94, %r1, 0;
	@%p94 bra 	$L__BB14_72;
	ld.shared.u32 	%r618, [_ZZN3cub18CUB_300001_SM_10006detail6reduce28DeviceReduceSingleTileKernelINS2_10policy_hubIiyN4cuda3std3__44plusIiEEE10Policy1000EPiSC_iS9_iiNS7_10__identityEEEvT0_T1_T2_T3_T4_T6_E12temp_storage+12];
	add.s32 	%r619, %r618, %r686;
	ld.shared.u32 	%r620, [_ZZN3cub18CUB_300001_SM_10006detail6reduce28DeviceReduceSingleTileKernelINS2_10policy_hubIiyN4cuda3std3__44plusIiEEE10Policy1000EPiSC_iS9_iiNS7_10__identityEEEvT0_T1_T2_T3_T4_T6_E12temp_storage+16];
	add.s32 	%r621, %r619, %r620;
	ld.shared.u32 	%r622, [_ZZN3cub18CUB_300001_SM_10006detail6reduce28DeviceReduceSingleTileKernelINS2_10policy_hubIiyN4cuda3std3__44plusIiEEE10Policy1000EPiSC_iS9_iiNS7_10__identityEEEvT0_T1_T2_T3_T4_T6_E12temp_storage+20];
	add.s32 	%r623, %r621, %r622;
	ld.shared.u32 	%r624, [_ZZN3cub18CUB_300001_SM_10006detail6reduce28DeviceReduceSingleTileKernelINS2_10policy_hubIiyN4cuda3std3__44plusIiEEE10Policy1000EPiSC_iS9_iiNS7_10__identityEEEvT0_T1_T2_T3_T4_T6_E12temp_storage+24];
	add.s32 	%r625, %r623, %r624;
	ld.shared.u32 	%r626, [_ZZN3cub18CUB_300001_SM_10006detail6reduce28DeviceReduceSingleTileKernelINS2_10policy_hubIiyN4cuda3std3__44plusIiEEE10Policy1000EPiSC_iS9_iiNS7_10__identityEEEvT0_T1_T2_T3_T4_T6_E12temp_storage+28];
	add.s32 	%r627, %r625, %r626;
	ld.shared.u32 	%r628, [_ZZN3cub18CUB_300001_SM_10006detail6reduce28DeviceReduceSingleTileKernelINS2_10policy_hubIiyN4cuda3std3__44plusIiEEE10Policy1000EPiSC_iS9_iiNS7_10__identityEEEvT0_T1_T2_T3_T4_T6_E12temp_storage+32];
	add.s32 	%r629, %r627, %r628;
	ld.shared.u32 	%r630, [_ZZN3cub18CUB_300001_SM_10006detail6reduce28DeviceReduceSingleTileKernelINS2_10policy_hubIiyN4cuda3std3__44plusIiEEE10Policy1000EPiSC_iS9_iiNS7_10__identityEEEvT0_T1_T2_T3_T4_T6_E12temp_storage+36];
	add.s32 	%r686, %r629, %r630;
	bra.uni 	$L__BB14_72;
$L__BB14_18:
	// begin inline asm
	mov.u32 %r520, %laneid;
	// end inline asm
	and.b32  	%r546, %r1, 992;
	add.s32 	%r547, %r546, 32;
	setp.gt.s32 	%p73, %r547, %r120;
	not.b32 	%r548, %r546;
	add.s32 	%r549, %r120, %r548;
	selp.b32 	%r544, %r549, 31, %p73;
	mov.b32 	%r523, 1;
	mov.b32 	%r545, -1;
	// begin inline asm
	shfl.sync.down.b32 %r521, %r644, %r523, %r544, %r545;
	// end inline asm
	setp.lt.s32 	%p74, %r520, %r544;
	selp.b32 	%r550, %r521, 0, %p74;
	add.s32 	%r527, %r550, %r644;
	mov.b32 	%r528, 2;
	// begin inline asm
	shfl.sync.down.b32 %r526, %r527, %r528, %r544, %r545;
	// end inline asm
	add.s32 	%r551, %r520, 2;
	setp.gt.s32 	%p75, %r551, %r544;
	selp.b32 	%r552, 0, %r526, %p75;
	add.s32 	%r532, %r527, %r552;
	mov.b32 	%r533, 4;
	// begin inline asm
	shfl.sync.down.b32 %r531, %r532, %r533, %r544, %r545;
	// end inline asm
	add.s32 	%r553, %r520, 4;
	setp.gt.s32 	%p76, %r553, %r544;
	selp.b32 	%r554, 0, %r531, %p76;
	add.s32 	%r537, %r532, %r554;
	mov.b32 	%r538, 8;
	// begin inline asm
	shfl.sync.down.b32 %r536, %r537, %r538, %r544, %r545;
	// end inline asm
	add.s32 	%r555, %r520, 8;
	setp.gt.s32 	%p77, %r555, %r544;
	selp.b32 	%r556, 0, %r536, %p77;
	add.s32 	%r542, %r537, %r556;
	mov.b32 	%r543, 16;
	// begin inline asm
	shfl.sync.down.b32 %r541, %r542, %r543, %r544, %r545;
	// end inline asm
	add.s32 	%r557, %r520, 16;
	setp.gt.s32 	%p78, %r557, %r544;
	selp.b32 	%r558, 0, %r541, %p78;
	add.s32 	%r686, %r542, %r558;
	setp.ne.s32 	%p79, %r520, 0;
	@%p79 bra 	$L__BB14_20;
	shr.u32 	%r559, %r1, 3;
	and.b32  	%r560, %r559, 124;
	mov.u32 	%r561, _ZZN3cub18CUB_300001_SM_10006detail6reduce28DeviceReduceSingleTileKernelINS2_10policy_hubIiyN4cuda3std3__44plusIiEEE10Policy1000EPiSC_iS9_iiNS7_10__identityEEEvT0_T1_T2_T3_T4_T6_E12temp_storage;
	add.s32 	%r562, %r561, %r560;
	st.shared.u32 	[%r562+8], %r686;
$L__BB14_20:
	bar.sync 	0;
	setp.ne.s32 	%p80, %r1, 0;
	@%p80 bra 	$L__BB14_72;
	setp.gt.s32 	%p81, %r120, 32;
	ld.shared.u32 	%r563, [_ZZN3cub18CUB_300001_SM_10006detail6reduce28DeviceReduceSingleTileKernelINS2_10policy_hubIiyN4cuda3std3__44plusIiEEE10Policy1000EPiSC_iS9_iiNS7_10__identityEEEvT0_T1_T2_T3_T4_T6_E12temp_storage+12];
	selp.b32 	%r564, %r563, 0, %p81;
	add.s32 	%r565, %r564, %r686;
	setp.gt.s32 	%p82, %r120, 64;
	ld.shared.u32 	%r566, [_ZZN3cub18CUB_300001_SM_10006detail6reduce28DeviceReduceSingleTileKernelINS2_10policy_hubIiyN4cuda3std3__44plusIiEEE10Policy1000EPiSC_iS9_iiNS7_10__identityEEEvT0_T1_T2_T3_T4_T6_E12temp_storage+16];
	selp.b32 	%r567, %r566, 0, %p82;
	add.s32 	%r568, %r565, %r567;
	setp.gt.s32 	%p83, %r120, 96;
	ld.shared.u32 	%r569, [_ZZN3cub18CUB_300001_SM_10006detail6reduce28DeviceReduceSingleTileKernelINS2_10policy_hubIiyN4cuda3std3__44plusIiEEE10Policy1000EPiSC_iS9_iiNS7_10__identityEEEvT0_T1_T2_T3_T4_T6_E12temp_storage+20];
	selp.b32 	%r570, %r569, 0, %p83;
	add.s32 	%r571, %r568, %r570;
	setp.gt.s32 	%p84, %r120, 128;
	ld.shared.u32 	%r572, [_ZZN3cub18CUB_300001_SM_10006detail6reduce28DeviceReduceSingleTileKernelINS2_10policy_hubIiyN4cuda3std3__44plusIiEEE10Policy1000EPiSC_iS9_iiNS7_10__identityEEEvT0_T1_T2_T3_T4_T6_E12temp_storage+24];
	selp.b32 	%r573, %r572, 0, %p84;
	add.s32 	%r574, %r571, %r573;
	setp.gt.s32 	%p85, %r120, 160;
	ld.shared.u32 	%r575, [_ZZN3cub18CUB_300001_SM_10006detail6reduce28DeviceReduceSingleTileKernelINS2_10policy_hubIiyN4cuda3std3__44plusIiEEE10Policy1000EPiSC_iS9_iiNS7_10__identityEEEvT0_T1_T2_T3_T4_T6_E12temp_storage+28];
	selp.b32 	%r576, %r575, 0, %p85;
	add.s32 	%r577, %r574, %r576;
	setp.gt.s32 	%p86, %r120, 192;
	ld.shared.u32 	%r578, [_ZZN3cub18CUB_300001_SM_10006detail6reduce28DeviceReduceSingleTileKernelINS2_10policy_hubIiyN4cuda3std3__44plusIiEEE10Policy1000EPiSC_iS9_iiNS7_10__identityEEEvT0_T1_T2_T3_T4_T6_E12temp_storage+32];
	selp.b32 	%r579, %r578, 0, %p86;
	add.s32 	%r580, %r577, %r579;
	setp.gt.s32 	%p87, %r120, 224;
	ld.shared.u32 	%r581, [_ZZN3cub18CUB_300001_SM_10006detail6reduce28DeviceReduceSingleTileKernelINS2_10policy_hubIiyN4cuda3std3__44plusIiEEE10Policy1000EPiSC_iS9_iiNS7_10__identityEEEvT0_T1_T2_T3_T4_T6_E12temp_storage+36];
	selp.b32 	%r582, %r581, 0, %p87;
	add.s32 	%r686, %r580, %r582;
	bra.uni 	$L__BB14_72;
$L__BB14_22:
	mov.u32 	%r26, %tid.x;
	shl.b32 	%r377, %r26, 2;
	mul.wide.u32 	%rd86, %r377, 4;
	add.s64 	%rd76, %rd16, %rd86;
	// begin inline asm
	ld.global.nc.v2.u64 {%rd74, %rd75}, [%rd76];
	// end inline asm
	mov.b64 	{%r378, %r379}, %rd75;
	mov.b64 	{%r380, %r381}, %rd74;
	add.s64 	%rd79, %rd76, 4096;
	// begin inline asm
	ld.global.nc.v2.u64 {%rd77, %rd78}, [%rd79];
	// end inline asm
	mov.b64 	{%r382, %r383}, %rd78;
	mov.b64 	{%r384, %r385}, %rd77;
	add.s64 	%rd82, %rd76, 8192;
	// begin inline asm
	ld.global.nc.v2.u64 {%rd80, %rd81}, [%rd82];
	// end inline asm
	mov.b64 	{%r386, %r387}, %rd81;
	mov.b64 	{%r388, %r389}, %rd80;
	add.s64 	%rd85, %rd76, 12288;
	// begin inline asm
	ld.global.nc.v2.u64 {%rd83, %rd84}, [%rd85];
	// end inline asm
	mov.b64 	{%r390, %r391}, %rd84;
	mov.b64 	{%r392, %r393}, %rd83;
	add.s32 	%r394, %r381, %r380;
	add.s32 	%r395, %r378, %r394;
	add.s32 	%r396, %r379, %r395;
	add.s32 	%r397, %r384, %r396;
	add.s32 	%r398, %r385, %r397;
	add.s32 	%r399, %r382, %r398;
	add.s32 	%r400, %r383, %r399;
	add.s32 	%r401, %r388, %r400;
	add.s32 	%r402, %r389, %r401;
	add.s32 	%r403, %r386, %r402;
	add.s32 	%r404, %r387, %r403;
	add.s32 	%r405, %r392, %r404;
	add.s32 	%r406, %r393, %r405;
	add.s32 	%r407, %r390, %r406;
	add.s32 	%r659, %r391, %r407;
	setp.lt.u32 	%p50, %r120, 8192;
	mov.b32 	%r648, 4096;
	@%p50 bra 	$L__BB14_26;
	add.s32 	%r28, %r120, -4096;
	mov.b32 	%r648, 4096;
$L__BB14_24:
	mul.wide.s32 	%rd99, %r648, 4;
	add.s64 	%rd89, %rd76, %rd99;
	// begin inline asm
	ld.global.nc.v2.u64 {%rd87, %rd88}, [%rd89];
	// end inline asm
	mov.b64 	{%r409, %r410}, %rd88;
	mov.b64 	{%r411, %r412}, %rd87;
	add.s64 	%rd92, %rd89, 4096;
	// begin inline asm
	ld.global.nc.v2.u64 {%rd90, %rd91}, [%rd92];
	// end inline asm
	mov.b64 	{%r413, %r414}, %rd91;
	mov.b64 	{%r415, %r416}, %rd90;
	add.s64 	%rd95, %rd89, 8192;
	// begin inline asm
	ld.global.nc.v2.u64 {%rd93, %rd94}, [%rd95];
	// end inline asm
	mov.b64 	{%r417, %r418}, %rd94;
	mov.b64 	{%r419, %r420}, %rd93;
	add.s64 	%rd98, %rd89, 12288;
	// begin inline asm
	ld.global.nc.v2.u64 {%rd96, %rd97}, [%rd98];
	// end inline asm
	mov.b64 	{%r421, %r422}, %rd97;
	mov.b64 	{%r423, %r424}, %rd96;
	add.s32 	%r425, %r411, %r659;
	add.s32 	%r426, %r412, %r425;
	add.s32 	%r427, %r409, %r426;
	add.s32 	%r428, %r410, %r427;
	add.s32 	%r429, %r415, %r428;
	add.s32 	%r430, %r416, %r429;
	add.s32 	%r431, %r413, %r430;
	add.s32 	%r432, %r414, %r431;
	add.s32 	%r433, %r419, %r432;
	add.s32 	%r434, %r420, %r433;
	add.s32 	%r435, %r417, %r434;
	add.s32 	%r436, %r418, %r435;
	add.s32 	%r437, %r423, %r436;
	add.s32 	%r438, %r424, %r437;
	add.s32 	%r439, %r421, %r438;
	add.s32 	%r659, %r422, %r439;
	sub.s32 	%r440, %r120, %r648;
	setp.lt.s32 	%p51, %r440, 4096;
	@%p51 bra 	$L__BB14_34;
	add.s32 	%r648, %r648, 4096;
	setp.le.s32 	%p52, %r648, %r28;
	@%p52 bra 	$L__BB14_24;
$L__BB14_26:
	setp.le.s32 	%p53, %r120, %r648;
	@%p53 bra 	$L__BB14_34;
	sub.s32 	%r35, %r120, %r648;
	setp.ge.s32 	%p54, %r26, %r35;
	@%p54 bra 	$L__BB14_34;
	not.b32 	%r442, %r26;
	add.s32 	%r443, %r120, %r442;
	sub.s32 	%r36, %r443, %r648;
	and.b32  	%r444, %r36, 768;
	setp.eq.s32 	%p55, %r444, 768;
	mov.u32 	%r653, %r26;
	@%p55 bra 	$L__BB14_31;
	add.s32 	%r650, %r26, %r648;
	shr.u32 	%r445, %r36, 8;
	add.s32 	%r446, %r445, 1;
	and.b32  	%r447, %r446, 3;
	neg.s32 	%r649, %r447;
	mov.u32 	%r653, %r26;
$L__BB14_30:
	.pragma "nounroll";
	mul.wide.u32 	%rd101, %r650, 4;
	add.s64 	%rd100, %rd16, %rd101;
	// begin inline asm
	ld.global.nc.u32 %r448, [%rd100];
	// end inline asm
	add.s32 	%r659, %r448, %r659;
	add.s32 	%r653, %r653, 256;
	add.s32 	%r650, %r650, 256;
	add.s32 	%r649, %r649, 1;
	setp.ne.s32 	%p56, %r649, 0;
	@%p56 bra 	$L__BB14_30;
$L__BB14_31:
	setp.lt.u32 	%p57, %r36, 768;
	@%p57 bra 	$L__BB14_34;
	cvt.u64.u32 	%rd102, %r653;
	cvt.u64.u32 	%rd103, %r648;
	add.s64 	%rd104, %rd102, %rd103;
	shl.b64 	%rd105, %rd104, 2;
	add.s64 	%rd106, %rd105, %rd16;
	add.s64 	%rd122, %rd106, 2048;
	add.s32 	%r656, %r653, %r648;
$L__BB14_33:
	mul.wide.u32 	%rd111, %r656, 4;
	add.s64 	%rd107, %rd16, %rd111;
	// begin inline asm
	ld.global.nc.u32 %r449, [%rd107];
	// end inline asm
	add.s32 	%r453, %r449, %r659;
	add.s64 	%rd108, %rd122, -1024;
	// begin inline asm
	ld.global.nc.u32 %r450, [%rd108];
	// end inline asm
	add.s32 	%r454, %r450, %r453;
	// begin inline asm
	ld.global.nc.u32 %r451, [%rd122];
	// end inline asm
	add.s32 	%r455, %r451, %r454;
	add.s64 	%rd110, %rd122, 1024;
	// begin inline asm
	ld.global.nc.u32 %r452, [%rd110];
	// end inline asm
	add.s32 	%r659, %r452, %r455;
	add.s32 	%r653, %r653, 1024;
	add.s64 	%rd122, %rd122, 4096;
	add.s32 	%r656, %r656, 1024;
	setp.lt.s32 	%p58, %r653, %r35;
	@%p58 bra 	$L__BB14_33;
$L__BB14_34:
	// begin inline asm
	mov.u32 %r456, %laneid;
	// end inline asm
	mov.b32 	%r459, 1;
	mov.b32 	%r480, 31;
	mov.b32 	%r481, -1;
	// begin inline asm
	shfl.sync.down.b32 %r457, %r659, %r459, %r480, %r481;
	// end inline asm
	setp.gt.s32 	%p59, %r456, 30;
	selp.b32 	%r482, 0, %r457, %p59;
	add.s32 	%r463, %r482, %r659;
	mov.b32 	%r464, 2;
	// begin inline asm
	shfl.sync.down.b32 %r462, %r463, %r464, %r480, %r481;
	// end inline asm
	setp.gt.s32 	%p60, %r456, 29;
	selp.b32 	%r483, 0, %r462, %p60;
	add.s32 	%r468, %r463, %r483;
	mov.b32 	%r469, 4;
	// begin inline asm
	shfl.sync.down.b32 %r467, %r468, %r469, %r480, %r481;
	// end inline asm
	setp.gt.s32 	%p61, %r456, 27;
	selp.b32 	%r484, 0, %r467, %p61;
	add.s32 	%r473, %r468, %r484;
	mov.b32 	%r474, 8;
	// begin inline asm
	shfl.sync.down.b32 %r472, %r473, %r474, %r480, %r481;
	// end inline asm
	setp.gt.s32 	%p62, %r456, 23;
	selp.b32 	%r485, 0, %r472, %p62;
	add.s32 	%r478, %r473, %r485;
	mov.b32 	%r479, 16;
	// begin inline asm
	shfl.sync.down.b32 %r477, %r478, %r479, %r480, %r481;
	// end inline asm
	setp.gt.s32 	%p63, %r456, 15;
	selp.b32 	%r486, 0, %r477, %p63;
	add.s32 	%r686, %r478, %r486;
	setp.ne.s32 	%p64, %r456, 0;
	@%p64 bra 	$L__BB14_36;
	shr.u32 	%r487, %r26, 3;
	and.b32  	%r488, %r487, 124;
	mov.u32 	%r489, _ZZN3cub18CUB_300001_SM_10006detail6reduce28DeviceReduceSingleTileKernelINS2_10policy_hubIiyN4cuda3std3__44plusIiEEE10Policy1000EPiSC_iS9_iiNS7_10__identityEEEvT0_T1_T2_T3_T4_T6_E12temp_storage;
	add.s32 	%r490, %r489, %r488;
	st.shared.u32 	[%r490+8], %r686;
$L__BB14_36:
	bar.sync 	0;
	setp.ne.s32 	%p65, %r26, 0;
	@%p65 bra 	$L__BB14_72;
	ld.shared.u32 	%r491, [_ZZN3cub18CUB_300001_SM_10006detail6reduce28DeviceReduceSingleTileKernelINS2_10policy_hubIiyN4cuda3std3__44plusIiEEE10Policy1000EPiSC_iS9_iiNS7_10__identityEEEvT0_T1_T2_T3_T4_T6_E12temp_storage+12];
	add.s32 	%r492, %r491, %r686;
	ld.shared.u32 	%r493, [_ZZN3cub18CUB_300001_SM_10006detail6reduce28DeviceReduceSingleTileKernelINS2_10policy_hubIiyN4cuda3std3__44plusIiEEE10Policy1000EPiSC_iS9_iiNS7_10__identityEEEvT0_T1_T2_T3_T4_T6_E12temp_storage+16];
	add.s32 	%r494, %r492, %r493;
	ld.shared.u32 	%r495, [_ZZN3cub18CUB_300001_SM_10006detail6reduce28DeviceReduceSingleTileKernelINS2_10policy_hubIiyN4cuda3std3__44plusIiEEE10Policy1000EPiSC_iS9_iiNS7_10__identityEEEvT0_T1_T2_T3_T4_T6_E12temp_storage+20];
	add.s32 	%r496, %r494, %r495;
	ld.shared.u32 	%r497, [_ZZN3cub18CUB_300001_SM_10006detail6reduce28DeviceReduceSingleTileKernelINS2_10policy_hubIiyN4cuda3std3__44plusIiEEE10Policy1000EPiSC_iS9_iiNS7_10__identityEEEvT0_T1_T2_T3_T4_T6_E12temp_storage+24];
	add.s32 	%r498, %r496, %r497;
	ld.shared.u32 	%r499, [_ZZN3cub18CUB_300001_SM_10006detail6reduce28DeviceReduceSingleTileKernelINS2_10policy_hubIiyN4cuda3std3__44plusIiEEE10Policy1000EPiSC_iS9_iiNS7_10__identityEEEvT0_T1_T2_T3_T4_T6_E12temp_storage+28];
	add.s32 	%r500, %r498, %r499;
	ld.shared.u32 	%r501, [_ZZN3cub18CUB_300001_SM_10006detail6reduce28DeviceReduceSingleTileKernelINS2_10policy_hubIiyN4cuda3std3__44plusIiEEE10Policy1000EPiSC_iS9_iiNS7_10__identityEEEvT0_T1_T2_T3_T4_T6_E12temp_storage+32];
	add.s32 	%r502, %r500, %r501;
	ld.shared.u32 	%r503, [_ZZN3cub18CUB_300001_SM_10006detail6reduce28DeviceReduceSingleTileKernelINS2_10policy_hubIiyN4cuda3std3__44plusIiEEE10Policy1000EPiSC_iS9_iiNS7_10__identityEEEvT0_T1_T2_T3_T4_T6_E12temp_storage+36];
	add.s32 	%r686, %r502, %r503;
	bra.uni 	$L__BB14_72;
$L__BB14_38:
	setp.gt.s32 	%p3, %r120, 4095;
	@%p3 bra 	$L__BB14_56;
	mov.u32 	%r60, %tid.x;
	setp.ge.s32 	%p20, %r60, %r120;
	mov.b32 	%r670, 0;
	mov.u32 	%r665, %r60;
	@%p20 bra 	$L__BB14_41;
	mul.wide.u32 	%rd66, %r60, 4;
	add.s64 	%rd65, %rd16, %rd66;
	// begin inline asm
	ld.global.nc.u32 %r670, [%rd65];
	// end inline asm
	add.s32 	%r665, %r60, 256;
$L__BB14_41:
	setp.ge.s32 	%p21, %r665, %r120;
	@%p21 bra 	$L__BB14_47;
	not.b32 	%r252, %r665;
	add.s32 	%r65, %r120, %r252;
	and.b32  	%r253, %r65, 768;
	setp.eq.s32 	%p22, %r253, 768;
	@%p22 bra 	$L__BB14_45;
	mul.wide.u32 	%rd67, %r665, 4;
	add.s64 	%rd123, %rd16, %rd67;
	shr.u32 	%r254, %r65, 8;
	add.s32 	%r255, %r254, 1;
	and.b32  	%r256, %r255, 3;
	neg.s32 	%r662, %r256;
$L__BB14_44:
	.pragma "nounroll";
	// begin inline asm
	ld.global.nc.u32 %r257, [%rd123];
	// end inline asm
	add.s32 	%r670, %r257, %r670;
	add.s32 	%r665, %r665, 256;
	add.s64 	%rd123, %rd123, 1024;
	add.s32 	%r662, %r662, 1;
	setp.ne.s32 	%p23, %r662, 0;
	@%p23 bra 	$L__BB14_44;
$L__BB14_45:
	setp.lt.u32 	%p24, %r65, 768;
	@%p24 bra 	$L__BB14_47;
$L__BB14_46:
	mul.wide.s32 	%rd73, %r665, 4;
	add.s64 	%rd69, %rd16, %rd73;
	// begin inline asm
	ld.global.nc.u32 %r258, [%rd69];
	// end inline asm
	add.s32 	%r262, %r258, %r670;
	add.s64 	%rd70, %rd69, 1024;
	// begin inline asm
	ld.global.nc.u32 %r259, [%rd70];
	// end inline asm
	add.s32 	%r263, %r259, %r262;
	add.s64 	%rd71, %rd69, 2048;
	// begin inline asm
	ld.global.nc.u32 %r260, [%rd71];
	// end inline asm
	add.s32 	%r264, %r260, %r263;
	add.s64 	%rd72, %rd69, 3072;
	// begin inline asm
	ld.global.nc.u32 %r261, [%rd72];
	// end inline asm
	add.s32 	%r670, %r261, %r264;
	add.s32 	%r665, %r665, 1024;
	setp.lt.s32 	%p25, %r665, %r120;
	@%p25 bra 	$L__BB14_46;
$L__BB14_47:
	setp.lt.s32 	%p26, %r120, 256;
	@%p26 bra 	$L__BB14_52;
	// begin inline asm
	mov.u32 %r328, %laneid;
	// end inline asm
	mov.b32 	%r331, 1;
	mov.b32 	%r352, 31;
	mov.b32 	%r353, -1;
	// begin inline asm
	shfl.sync.down.b32 %r329, %r670, %r331, %r352, %r353;
	// end inline asm
	setp.gt.s32 	%p42, %r328, 30;
	selp.b32 	%r354, 0, %r329, %p42;
	add.s32 	%r335, %r354, %r670;
	mov.b32 	%r336, 2;
	// begin inline asm
	shfl.sync.down.b32 %r334, %r335, %r336, %r352, %r353;
	// end inline asm
	setp.gt.s32 	%p43, %r328, 29;
	selp.b32 	%r355, 0, %r334, %p43;
	add.s32 	%r340, %r335, %r355;
	mov.b32 	%r341, 4;
	// begin inline asm
	shfl.sync.down.b32 %r339, %r340, %r341, %r352, %r353;
	// end inline asm
	setp.gt.s32 	%p44, %r328, 27;
	selp.b32 	%r356, 0, %r339, %p44;
	add.s32 	%r345, %r340, %r356;
	mov.b32 	%r346, 8;
	// begin inline asm
	shfl.sync.down.b32 %r344, %r345, %r346, %r352, %r353;
	// end inline asm
	setp.gt.s32 	%p45, %r328, 23;
	selp.b32 	%r357, 0, %r344, %p45;
	add.s32 	%r350, %r345, %r357;
	mov.b32 	%r351, 16;
	// begin inline asm
	shfl.sync.down.b32 %r349, %r350, %r351, %r352, %r353;
	// end inline asm
	setp.gt.s32 	%p46, %r328, 15;
	selp.b32 	%r358, 0, %r349, %p46;
	add.s32 	%r686, %r350, %r358;
	setp.ne.s32 	%p47, %r328, 0;
	@%p47 bra 	$L__BB14_50;
	shr.u32 	%r359, %r60, 3;
	and.b32  	%r360, %r359, 124;
	mov.u32 	%r361, _ZZN3cub18CUB_300001_SM_10006detail6reduce28DeviceReduceSingleTileKernelINS2_10policy_hubIiyN4cuda3std3__44plusIiEEE10Policy1000EPiSC_iS9_iiNS7_10__identityEEEvT0_T1_T2_T3_T4_T6_E12temp_storage;
	add.s32 	%r362, %r361, %r360;
	st.shared.u32 	[%r362+8], %r686;
$L__BB14_50:
	bar.sync 	0;
	setp.ne.s32 	%p48, %r60, 0;
	@%p48 bra 	$L__BB14_72;
	ld.shared.u32 	%r363, [_ZZN3cub18CUB_300001_SM_10006detail6reduce28DeviceReduceSingleTileKernelINS2_10policy_hubIiyN4cuda3std3__44plusIiEEE10Policy1000EPiSC_iS9_iiNS7_10__identityEEEvT0_T1_T2_T3_T4_T6_E12temp_storage+12];
	add.s32 	%r364, %r363, %r686;
	ld.shared.u32 	%r365, [_ZZN3cub18CUB_300001_SM_10006detail6reduce28DeviceReduceSingleTileKernelINS2_10policy_hubIiyN4cuda3std3__44plusIiEEE10Policy1000EPiSC_iS9_iiNS7_10__identityEEEvT0_T1_T2_T3_T4_T6_E12temp_storage+16];
	add.s32 	%r366, %r364, %r365;
	ld.shared.u32 	%r367, [_ZZN3cub18CUB_300001_SM_10006detail6reduce28DeviceReduceSingleTileKernelINS2_10policy_hubIiyN4cuda3std3__44plusIiEEE10Policy1000EPiSC_iS9_iiNS7_10__identityEEEvT0_T1_T2_T3_T4_T6_E12temp_storage+20];
	add.s32 	%r368, %r366, %r367;
	ld.shared.u32 	%r369, [_ZZN3cub18CUB_300001_SM_10006detail6reduce28DeviceReduceSingleTileKernelINS2_10policy_hubIiyN4cuda3std3__44plusIiEEE10Policy1000EPiSC_iS9_iiNS7_10__identityEEEvT0_T1_T2_T3_T4_T6_E12temp_storage+24];
	add.s32 	%r370, %r368, %r369;
	ld.shared.u32 	%r371, [_ZZN3cub18CUB_300001_SM_10006detail6reduce28DeviceReduceSingleTileKernelINS2_10policy_hubIiyN4cuda3std3__44plusIiEEE10Policy1000EPiSC_iS9_iiNS7_10__identityEEEvT0_T1_T2_T3_T4_T6_E12temp_storage+28];
	add.s32 	%r372, %r370, %r371;
	ld.shared.u32 	%r373, [_ZZN3cub18CUB_300001_SM_10006detail6reduce28DeviceReduceSingleTileKernelINS2_10policy_hubIiyN4cuda3std3__44plusIiEEE10Policy1000EPiSC_iS9_iiNS7_10__identityEEEvT0_T1_T2_T3_T4_T6_E12temp_storage+32];
	add.s32 	%r374, %r372, %r373;
	ld.shared.u32 	%r375, [_ZZN3cub18CUB_300001_SM_10006detail6reduce28DeviceReduceSingleTileKernelINS2_10policy_hubIiyN4cuda3std3__44plusIiEEE10Policy1000EPiSC_iS9_iiNS7_10__identityEEEvT0_T1_T2_T3_T4_T6_E12temp_storage+36];
	add.s32 	%r686, %r374, %r375;
	bra.uni 	$L__BB14_72;
$L__BB14_52:
	// begin inline asm
	mov.u32 %r265, %laneid;
	// end inline asm
	and.b32  	%r291, %r60, 992;
	add.s32 	%r292, %r291, 32;
	setp.gt.s32 	%p27, %r292, %r120;
	not.b32 	%r293, %r291;
	add.s32 	%r294, %r120, %r293;
	selp.b32 	%r289, %r294, 31, %p27;
	mov.b32 	%r268, 1;
	mov.b32 	%r290, -1;
	// begin inline asm
	shfl.sync.down.b32 %r266, %r670, %r268, %r289, %r290;
	// end inline asm
	setp.lt.s32 	%p28, %r265, %r289;
	selp.b32 	%r295, %r266, 0, %p28;
	add.s32 	%r272, %r295, %r670;
	mov.b32 	%r273, 2;
	// begin inline asm
	shfl.sync.down.b32 %r271, %r272, %r273, %r289, %r290;
	// end inline asm
	add.s32 	%r296, %r265, 2;
	setp.gt.s32 	%p29, %r296, %r289;
	selp.b32 	%r297, 0, %r271, %p29;
	add.s32 	%r277, %r272, %r297;
	mov.b32 	%r278, 4;
	// begin inline asm
	shfl.sync.down.b32 %r276, %r277, %r278, %r289, %r290;
	// end inline asm
	add.s32 	%r298, %r265, 4;
	setp.gt.s32 	%p30, %r298, %r289;
	selp.b32 	%r299, 0, %r276, %p30;
	add.s32 	%r282, %r277, %r299;
	mov.b32 	%r283, 8;
	// begin inline asm
	shfl.sync.down.b32 %r281, %r282, %r283, %r289, %r290;
	// end inline asm
	add.s32 	%r300, %r265, 8;
	setp.gt.s32 	%p31, %r300, %r289;
	selp.b32 	%r301, 0, %r281, %p31;
	add.s32 	%r287, %r282, %r301;
	mov.b32 	%r288, 16;
	// begin inline asm
	shfl.sync.down.b32 %r286, %r287, %r288, %r289, %r290;
	// end inline asm
	add.s32 	%r302, %r265, 16;
	setp.gt.s32 	%p32, %r302, %r289;
	selp.b32 	%r303, 0, %r286, %p32;
	add.s32 	%r686, %r287, %r303;
	setp.ne.s32 	%p33, %r265, 0;
	@%p33 bra 	$L__BB14_54;
	shr.u32 	%r304, %r60, 3;
	and.b32  	%r305, %r304, 124;
	mov.u32 	%r306, _ZZN3cub18CUB_300001_SM_10006detail6reduce28DeviceReduceSingleTileKernelINS2_10policy_hubIiyN4cuda3std3__44plusIiEEE10Policy1000EPiSC_iS9_iiNS7_10__identityEEEvT0_T1_T2_T3_T4_T6_E12temp_storage;
	add.s32 	%r307, %r306, %r305;
	st.shared.u32 	[%r307+8], %r686;
$L__BB14_54:
	bar.sync 	0;
	setp.ne.s32 	%p34, %r60, 0;
	@%p34 bra 	$L__BB14_72;
	setp.gt.s32 	%p35, %r120, 32;
	ld.shared.u32 	%r308, [_ZZN3cub18CUB_300001_SM_10006detail6reduce28DeviceReduceSingleTileKernelINS2_10policy_hubIiyN4cuda3std3__44plusIiEEE10Policy1000EPiSC_iS9_iiNS7_10__identityEEEvT0_T1_T2_T3_T4_T6_E12temp_storage+12];
	selp.b32 	%r309, %r308, 0, %p35;
	add.s32 	%r310, %r309, %r686;
	setp.gt.s32 	%p36, %r120, 64;
	ld.shared.u32 	%r311, [_ZZN3cub18CUB_300001_SM_10006detail6reduce28DeviceReduceSingleTileKernelINS2_10policy_hubIiyN4cuda3std3__44plusIiEEE10Policy1000EPiSC_iS9_iiNS7_10__identityEEEvT0_T1_T2_T3_T4_T6_E12temp_storage+16];
	selp.b32 	%r312, %r311, 0, %p36;
	add.s32 	%r313, %r310, %r312;
	setp.gt.s32 	%p37, %r120, 96;
	ld.shared.u32 	%r314, [_ZZN3cub18CUB_300001_SM_10006detail6reduce28DeviceReduceSingleTileKernelINS2_10policy_hubIiyN4cuda3std3__44plusIiEEE10Policy1000EPiSC_iS9_iiNS7_10__identityEEEvT0_T1_T2_T3_T4_T6_E12temp_storage+20];
	selp.b32 	%r315, %r314, 0, %p37;
	add.s32 	%r316, %r313, %r315;
	setp.gt.s32 	%p38, %r120, 128;
	ld.shared.u32 	%r317, [_ZZN3cub18CUB_300001_SM_10006detail6reduce28DeviceReduceSingleTileKernelINS2_10policy_hubIiyN4cuda3std3__44plusIiEEE10Policy1000EPiSC_iS9_iiNS7_10__identityEEEvT0_T1_T2_T3_T4_T6_E12temp_storage+24];
	selp.b32 	%r318, %r317, 0, %p38;
	add.s32 	%r319, %r316, %r318;
	setp.gt.s32 	%p39, %r120, 160;
	ld.shared.u32 	%r320, [_ZZN3cub18CUB_300001_SM_10006detail6reduce28DeviceReduceSingleTileKernelINS2_10policy_hubIiyN4cuda3std3__44plusIiEEE10Policy1000EPiSC_iS9_iiNS7_10__identityEEEvT0_T1_T2_T3_T4_T6_E12temp_storage+28];
	selp.b32 	%r321, %r320, 0, %p39;
	add.s32 	%r322, %r319, %r321;
	setp.gt.s32 	%p40, %r120, 192;
	ld.shared.u32 	%r323, [_ZZN3cub18CUB_300001_SM_10006detail6reduce28DeviceReduceSingleTileKernelINS2_10policy_hubIiyN4cuda3std3__44plusIiEEE10Policy1000EPiSC_iS9_iiNS7_10__identityEEEvT0_T1_T2_T3_T4_T6_E12temp_storage+32];
	selp.b32 	%r324, %r323, 0, %p40;
	add.s32 	%r325, %r322, %r324;
	setp.gt.s32 	%p41, %r120, 224;
	ld.shared.u32 	%r326, [_ZZN3cub18CUB_300001_SM_10006detail6reduce28DeviceReduceSingleTileKernelINS2_10policy_hubIiyN4cuda3std3__44plusIiEEE10Policy1000EPiSC_iS9_iiNS7_10__identityEEEvT0_T1_T2_T3_T4_T6_E12temp_storage+36];
	selp.b32 	%r327, %r326, 0, %p41;
	add.s32 	%r686, %r325, %r327;
	bra.uni 	$L__BB14_72;
$L__BB14_56:
	mov.u32 	%r85, %tid.x;
	mul.wide.u32 	%rd35, %r85, 4;
	add.s64 	%rd19, %rd16, %rd35;
	// begin inline asm
	ld.global.nc.u32 %r122, [%rd19];
	// end inline asm
	add.s64 	%rd20, %rd19, 1024;
	// begin inline asm
	ld.global.nc.u32 %r123, [%rd20];
	// end inline asm
	add.s64 	%rd21, %rd19, 2048;
	// begin inline asm
	ld.global.nc.u32 %r124, [%rd21];
	// end inline asm
	add.s64 	%rd22, %rd19, 3072;
	// begin inline asm
	ld.global.nc.u32 %r125, [%rd22];
	// end inline asm
	add.s64 	%rd23, %rd19, 4096;
	// begin inline asm
	ld.global.nc.u32 %r126, [%rd23];
	// end inline asm
	add.s64 	%rd24, %rd19, 5120;
	// begin inline asm
	ld.global.nc.u32 %r127, [%rd24];
	// end inline asm
	add.s64 	%rd25, %rd19, 6144;
	// begin inline asm
	ld.global.nc.u32 %r128, [%rd25];
	// end inline asm
	add.s64 	%rd26, %rd19, 7168;
	// begin inline asm
	ld.global.nc.u32 %r129, [%rd26];
	// end inline asm
	add.s64 	%rd27, %rd19, 8192;
	// begin inline asm
	ld.global.nc.u32 %r130, [%rd27];
	// end inline asm
	add.s64 	%rd28, %rd19, 9216;
	// begin inline asm
	ld.global.nc.u32 %r131, [%rd28];
	// end inline asm
	add.s64 	%rd29, %rd19, 10240;
	// begin inline asm
	ld.global.nc.u32 %r132, [%rd29];
	// end inline asm
	add.s64 	%rd30, %rd19, 11264;
	// begin inline asm
	ld.global.nc.u32 %r133, [%rd30];
	// end inline asm
	add.s64 	%rd31, %rd19, 12288;
	// begin inline asm
	ld.global.nc.u32 %r134, [%rd31];
	// end inline asm
	add.s64 	%rd32, %rd19, 13312;
	// begin inline asm
	ld.global.nc.u32 %r135, [%rd32];
	// end inline asm
	add.s64 	%rd33, %rd19, 14336;
	// begin inline asm
	ld.global.nc.u32 %r136, [%rd33];
	// end inline asm
	add.s64 	%rd34, %rd19, 15360;
	// begin inline asm
	ld.global.nc.u32 %r137, [%rd34];
	// end inline asm
	add.s32 	%r139, %r123, %r122;
	add.s32 	%r140, %r124, %r139;
	add.s32 	%r141, %r125, %r140;
	add.s32 	%r142, %r126, %r141;
	add.s32 	%r143, %r127, %r142;
	add.s32 	%r144, %r128, %r143;
	add.s32 	%r145, %r129, %r144;
	add.s32 	%r146, %r130, %r145;
	add.s32 	%r147, %r131, %r146;
	add.s32 	%r148, %r132, %r147;
	add.s32 	%r149, %r133, %r148;
	add.s32 	%r150, %r134, %r149;
	add.s32 	%r151, %r135, %r150;
	add.s32 	%r152, %r136, %r151;
	add.s32 	%r685, %r137, %r152;
	setp.lt.u32 	%p4, %r120, 8192;
	mov.b32 	%r674, 4096;
	@%p4 bra 	$L__BB14_60;
	add.s32 	%r87, %r120, -4096;
	mov.b32 	%r674, 4096;
$L__BB14_58:
	mul.wide.s32 	%rd52, %r674, 4;
	add.s64 	%rd36, %rd19, %rd52;
	// begin inline asm
	ld.global.nc.u32 %r154, [%rd36];
	// end inline asm
	add.s64 	%rd37, %rd36, 1024;
	// begin inline asm
	ld.global.nc.u32 %r155, [%rd37];
	// end inline asm
	add.s64 	%rd38, %rd36, 2048;
	// begin inline asm
	ld.global.nc.u32 %r156, [%rd38];
	// end inline asm
	add.s64 	%rd39, %rd36, 3072;
	// begin inline asm
	ld.global.nc.u32 %r157, [%rd39];
	// end inline asm
	add.s64 	%rd40, %rd36, 4096;
	// begin inline asm
	ld.global.nc.u32 %r158, [%rd40];
	// end inline asm
	add.s64 	%rd41, %rd36, 5120;
	// begin inline asm
	ld.global.nc.u32 %r159, [%rd41];
	// end inline asm
	add.s64 	%rd42, %rd36, 6144;
	// begin inline asm
	ld.global.nc.u32 %r160, [%rd42];
	// end inline asm
	add.s64 	%rd43, %rd36, 7168;
	// begin inline asm
	ld.global.nc.u32 %r161, [%rd43];
	// end inline asm
	add.s64 	%rd44, %rd36, 8192;
	// begin inline asm
	ld.global.nc.u32 %r162, [%rd44];
	// end inline asm
	add.s64 	%rd45, %rd36, 9216;
	// begin inline asm
	ld.global.nc.u32 %r163, [%rd45];
	// end inline asm
	add.s64 	%rd46, %rd36, 10240;
	// begin inline asm
	ld.global.nc.u32 %r164, [%rd46];
	// end inline asm
	add.s64 	%rd47, %rd36, 11264;
	// begin inline asm
	ld.global.nc.u32 %r165, [%rd47];
	// end inline asm
	add.s64 	%rd48, %rd36, 12288;
	// begin inline asm
	ld.global.nc.u32 %r166, [%rd48];
	// end inline asm
	add.s64 	%rd49, %rd36, 13312;
	// begin inline asm
	ld.global.nc.u32 %r167, [%rd49];
	// end inline asm
	add.s64 	%rd50, %rd36, 14336;
	// begin inline asm
	ld.global.nc.u32 %r168, [%rd50];
	// end inline asm
	add.s64 	%rd51, %rd36, 15360;
	// begin inline asm
	ld.global.nc.u32 %r169, [%rd51];
	// end inline asm
	add.s32 	%r170, %r154, %r685;
	add.s32 	%r171, %r155, %r170;
	add.s32 	%r172, %r156, %r171;
	add.s32 	%r173, %r157, %r172;
	add.s32 	%r174, %r158, %r173;
	add.s32 	%r175, %r159, %r174;
	add.s32 	%r176, %r160, %r175;
	add.s32 	%r177, %r161, %r176;
	add.s32 	%r178, %r162, %r177;
	add.s32 	%r179, %r163, %r178;
	add.s32 	%r180, %r164, %r179;
	add.s32 	%r181, %r165, %r180;
	add.s32 	%r182, %r166, %r181;
	add.s32 	%r183, %r167, %r182;
	add.s32 	%r184, %r168, %r183;
	add.s32 	%r685, %r169, %r184;
	sub.s32 	%r185, %r120, %r674;
	setp.lt.s32 	%p5, %r185, 4096;
	@%p5 bra 	$L__BB14_68;
	add.s32 	%r674, %r674, 4096;
	setp.le.s32 	%p6, %r674, %r87;
	@%p6 bra 	$L__BB14_58;
$L__BB14_60:
	setp.le.s32 	%p7, %r120, %r674;
	@%p7 bra 	$L__BB14_68;
	sub.s32 	%r94, %r120, %r674;
	setp.ge.s32 	%p8, %r85, %r94;
	@%p8 bra 	$L__BB14_68;
	not.b32 	%r187, %r85;
	add.s32 	%r188, %r120, %r187;
	sub.s32 	%r95, %r188, %r674;
	and.b32  	%r189, %r95, 768;
	setp.eq.s32 	%p9, %r189, 768;
	mov.u32 	%r679, %r85;
	@%p9 bra 	$L__BB14_65;
	add.s32 	%r676, %r85, %r674;
	shr.u32 	%r190, %r95, 8;
	add.s32 	%r191, %r190, 1;
	and.b32  	%r192, %r191, 3;
	neg.s32 	%r675, %r192;
	mov.u32 	%r679, %r85;
$L__BB14_64:
	.pragma "nounroll";
	mul.wide.u32 	%rd54, %r676, 4;
	add.s64 	%rd53, %rd16, %rd54;
	// begin inline asm
	ld.global.nc.u32 %r193, [%rd53];
	// end inline asm
	add.s32 	%r685, %r193, %r685;
	add.s32 	%r679, %r679, 256;
	add.s32 	%r676, %r676, 256;
	add.s32 	%r675, %r675, 1;
	setp.ne.s32 	%p10, %r675, 0;
	@%p10 bra 	$L__BB14_64;
$L__BB14_65:
	setp.lt.u32 	%p11, %r95, 768;
	@%p11 bra 	$L__BB14_68;
	cvt.u64.u32 	%rd55, %r679;
	cvt.u64.u32 	%rd56, %r674;
	add.s64 	%rd57, %rd55, %rd56;
	shl.b64 	%rd58, %rd57, 2;
	add.s64 	%rd59, %rd58, %rd16;
	add.s64 	%rd124, %rd59, 2048;
	add.s32 	%r682, %r679, %r674;
$L__BB14_67:
	mul.wide.u32 	%rd64, %r682, 4;
	add.s64 	%rd60, %rd16, %rd64;
	// begin inline asm
	ld.global.nc.u32 %r194, [%rd60];
	// end inline asm
	add.s32 	%r198, %r194, %r685;
	add.s64 	%rd61, %rd124, -1024;
	// begin inline asm
	ld.global.nc.u32 %r195, [%rd61];
	// end inline asm
	add.s32 	%r199, %r195, %r198;
	// begin inline asm
	ld.global.nc.u32 %r196, [%rd124];
	// end inline asm
	add.s32 	%r200, %r196, %r199;
	add.s64 	%rd63, %rd124, 1024;
	// begin inline asm
	ld.global.nc.u32 %r197, [%rd63];
	// end inline asm
	add.s32 	%r685, %r197, %r200;
	add.s32 	%r679, %r679, 1024;
	add.s64 	%rd124, %rd124, 4096;
	add.s32 	%r682, %r682, 1024;
	setp.lt.s32 	%p12, %r679, %r94;
	@%p12 bra 	$L__BB14_67;
$L__BB14_68:
	// begin inline asm
	mov.u32 %r201, %laneid;
	// end inline asm
	mov.b32 	%r204, 1;
	mov.b32 	%r225, 31;
	mov.b32 	%r226, -1;
	// begin inline asm
	shfl.sync.down.b32 %r202, %r685, %r204, %r225, %r226;
	// end inline asm
	setp.gt.s32 	%p13, %r201, 30;
	selp.b32 	%r227, 0, %r202, %p13;
	add.s32 	%r208, %r227, %r685;
	mov.b32 	%r209, 2;
	// begin inline asm
	shfl.sync.down.b32 %r207, %r208, %r209, %r225, %r226;
	// end inline asm
	setp.gt.s32 	%p14, %r201, 29;
	selp.b32 	%r228, 0, %r207, %p14;
	add.s32 	%r213, %r208, %r228;
	mov.b32 	%r214, 4;
	// begin inline asm
	shfl.sync.down.b32 %r212, %r213, %r214, %r225, %r226;
	// end inline asm
	setp.gt.s32 	%p15, %r201, 27;
	selp.b32 	%r229, 0, %r212, %p15;
	add.s32 	%r218, %r213, %r229;
	mov.b32 	%r219, 8;
	// begin inline asm
	shfl.sync.down.b32 %r217, %r218, %r219, %r225, %r226;
	// end inline asm
	setp.gt.s32 	%p16, %r201, 23;
	selp.b32 	%r230, 0, %r217, %p16;
	add.s32 	%r223, %r218, %r230;
	mov.b32 	%r224, 16;
	// begin inline asm
	shfl.sync.down.b32 %r222, %r223, %r224, %r225, %r226;
	// end inline asm
	setp.gt.s32 	%p17, %r201, 15;
	selp.b32 	%r231, 0, %r222, %p17;
	add.s32 	%r686, %r223, %r231;
	setp.ne.s32 	%p18, %r201, 0;
	@%p18 bra 	$L__BB14_70;
	shr.u32 	%r232, %r85, 3;
	and.b32  	%r233, %r232, 124;
	mov.u32 	%r234, _ZZN3cub18CUB_300001_SM_10006detail6reduce28DeviceReduceSingleTileKernelINS2_10policy_hubIiyN4cuda3std3__44plusIiEEE10Policy1000EPiSC_iS9_iiNS7_10__identityEEEvT0_T1_T2_T3_T4_T6_E12temp_storage;
	add.s32 	%r235, %r234, %r233;
	st.shared.u32 	[%r235+8], %r686;
$L__BB14_70:
	bar.sync 	0;
	setp.ne.s32 	%p19, %r85, 0;
	@%p19 bra 	$L__BB14_72;
	ld.shared.u32 	%r236, [_ZZN3cub18CUB_300001_SM_10006detail6reduce28DeviceReduceSingleTileKernelINS2_10policy_hubIiyN4cuda3std3__44plusIiEEE10Policy1000EPiSC_iS9_iiNS7_10__identityEEEvT0_T1_T2_T3_T4_T6_E12temp_storage+12];
	add.s32 	%r237, %r236, %r686;
	ld.shared.u32 	%r238, [_ZZN3cub18CUB_300001_SM_10006detail6reduce28DeviceReduceSingleTileKernelINS2_10policy_hubIiyN4cuda3std3__44plusIiEEE10Policy1000EPiSC_iS9_iiNS7_10__identityEEEvT0_T1_T2_T3_T4_T6_E12temp_storage+16];
	add.s32 	%r239, %r237, %r238;
	ld.shared.u32 	%r240, [_ZZN3cub18CUB_300001_SM_10006detail6reduce28DeviceReduceSingleTileKernelINS2_10policy_hubIiyN4cuda3std3__44plusIiEEE10Policy1000EPiSC_iS9_iiNS7_10__identityEEEvT0_T1_T2_T3_T4_T6_E12temp_storage+20];
	add.s32 	%r241, %r239, %r240;
	ld.shared.u32 	%r242, [_ZZN3cub18CUB_300001_SM_10006detail6reduce28DeviceReduceSingleTileKernelINS2_10policy_hubIiyN4cuda3std3__44plusIiEEE10Policy1000EPiSC_iS9_iiNS7_10__identityEEEvT0_T1_T2_T3_T4_T6_E12temp_storage+24];
	add.s32 	%r243, %r241, %r242;
	ld.shared.u32 	%r244, [_ZZN3cub18CUB_300001_SM_10006detail6reduce28DeviceReduceSingleTileKernelINS2_10policy_hubIiyN4cuda3std3__44plusIiEEE10Policy1000EPiSC_iS9_iiNS7_10__identityEEEvT0_T1_T2_T3_T4_T6_E12temp_storage+28];
	add.s32 	%r245, %r243, %r244;
	ld.shared.u32 	%r246, [_ZZN3cub18CUB_300001_SM_10006detail6reduce28DeviceReduceSingleTileKernelINS2_10policy_hubIiyN4cuda3std3__44plusIiEEE10Policy1000EPiSC_iS9_iiNS7_10__identityEEEvT0_T1_T2_T3_T4_T6_E12temp_storage+32];
	add.s32 	%r247, %r245, %r246;
	ld.shared.u32 	%r248, [_ZZN3cub18CUB_300001_SM_10006detail6reduce28DeviceReduceSingleTileKernelINS2_10policy_hubIiyN4cuda3std3__44plusIiEEE10Policy1000EPiSC_iS9_iiNS7_10__identityEEEvT0_T1_T2_T3_T4_T6_E12temp_storage+36];
	add.s32 	%r686, %r247, %r248;
$L__BB14_72:
	mov.u32 	%r631, %tid.x;
	setp.ne.s32 	%p95, %r631, 0;
	@%p95 bra 	$L__BB14_74;
	add.s32 	%r632, %r686, %r121;
	st.global.u32 	[%rd1], %r632;
$L__BB14_74:
	ret;

}
	// .globl	_ZN3cub18CUB_300001_SM_10006detail6reduce28DeviceReduceSingleTileKernelINS2_10policy_hubIN4cuda3std3__45tupleIJblEEEjN6thrust24THRUST_300001_SM_1000_NS8cuda_cub9__find_if7functorIS9_EEE10Policy1000ENSB_12zip_iteratorINS8_IJNSD_26transform_input_iterator_tIbNSB_6detail15normal_iteratorINSB_10device_ptrIiEEEE9is_it_oneEENSB_17counting_iteratorIlNSB_11use_defaultESS_SS_EEEEEEEPS9_jSF_S9_S9_NS7_10__identityEEEvT0_T1_T2_T3_T4_T6_
.visible .entry _ZN3cub18CUB_300001_SM_10006detail6reduce28DeviceReduceSingleTileKernelINS2_10policy_hubIN4cuda3std3__45tupleIJblEEEjN6thrust24THRUST_300001_SM_1000_NS8cuda_cub9__find_if7functorIS9_EEE10Policy1000ENSB_12zip_iteratorINS8_IJNSD_26transform_input_iterator_tIbNSB_6detail15normal_iteratorINSB_10device_ptrIiEEEE9is_it_oneEENSB_17counting_iteratorIlNSB_11use_defaultESS_SS_EEEEEEEPS9_jSF_S9_S9_NS7_10__identityEEEvT0_T1_T2_T3_T4_T6_(
	.param .align 8 .b8 _ZN3cub18CUB_300001_SM_10006detail6reduce28DeviceReduceSingleTileKernelINS2_10policy_hubIN4cuda3std3__45tupleIJblEEEjN6thrust24THRUST_300001_SM_1000_NS8cuda_cub9__find_if7functorIS9_EEE10Policy1000ENSB_12zip_iteratorINS8_IJNSD_26transform_input_iterator_tIbNSB_6detail15normal_iteratorINSB_10device_ptrIiEEEE9is_it_oneEENSB_17counting_iteratorIlNSB_11use_defaultESS_SS_EEEEEEEPS9_jSF_S9_S9_NS7_10__identityEEEvT0_T1_T2_T3_T4_T6__param_0[24],
	.param .u64 .ptr .align 1 _ZN3cub18CUB_300001_SM_10006detail6reduce28DeviceReduceSingleTileKernelINS2_10policy_hubIN4cuda3std3__45tupleIJblEEEjN6thrust24THRUST_300001_SM_1000_NS8cuda_cub9__find_if7functorIS9_EEE10Policy1000ENSB_12zip_iteratorINS8_IJNSD_26transform_input_iterator_tIbNSB_6detail15normal_iteratorINSB_10device_ptrIiEEEE9is_it_oneEENSB_17counting_iteratorIlNSB_11use_defaultESS_SS_EEEEEEEPS9_jSF_S9_S9_NS7_10__identityEEEvT0_T1_T2_T3_T4_T6__param_1,
	.param .u32 _ZN3cub18CUB_300001_SM_10006detail6reduce28DeviceReduceSingleTileKernelINS2_10policy_hubIN4cuda3std3__45tupleIJblEEEjN6thrust24THRUST_300001_SM_1000_NS8cuda_cub9__find_if7functorIS9_EEE10Policy1000ENSB_12zip_iteratorINS8_IJNSD_26transform_input_iterator_tIbNSB_6detail15normal_iteratorINSB_10device_ptrIiEEEE9is_it_oneEENSB_17counting_iteratorIlNSB_11use_defaultESS_SS_EEEEEEEPS9_jSF_S9_S9_NS7_10__identityEEEvT0_T1_T2_T3_T4_T6__param_2,
	.param .align 1 .b8 _ZN3cub18CUB_300001_SM_10006detail6reduce28DeviceReduceSingleTileKernelINS2_10policy_hubIN4cuda3std3__45tupleIJblEEEjN6thrust24THRUST_300001_SM_1000_NS8cuda_cub9__find_if7functorIS9_EEE10Policy1000ENSB_12zip_iteratorINS8_IJNSD_26transform_input_iterator_tIbNSB_6detail15normal_iteratorINSB_10device_ptrIiEEEE9is_it_oneEENSB_17counting_iteratorIlNSB_11use_defaultESS_SS_EEEEEEEPS9_jSF_S9_S9_NS7_10__identityEEEvT0_T1_T2_T3_T4_T6__param_3[1],
	.param .align 8 .b8 _ZN3cub18CUB_300001_SM_10006detail6reduce28DeviceReduceSingleTileKernelINS2_10policy_hubIN4cuda3std3__45tupleIJblEEEjN6thrust24THRUST_300001_SM_1000_NS8cuda_cub9__find_if7functorIS9_EEE10Policy1000ENSB_12zip_iteratorINS8_IJNSD_26transform_input_iterator_tIbNSB_6detail15normal_iteratorINSB_10device_ptrIiEEEE9is_it_oneEENSB_17counting_iteratorIlNSB_11use_defaultESS_SS_EEEEEEEPS9_jSF_S9_S9_NS7_10__identityEEEvT0_T1_T2_T3_T4_T6__param_4[16],
	.param .align 1 .b8 _ZN3cub18CUB_300001_SM_10006detail6reduce28DeviceReduceSingleTileKernelINS2_10policy_hubIN4cuda3std3__45tupleIJblEEEjN6thrust24THRUST_300001_SM_1000_NS8cuda_cub9__find_if7functorIS9_EEE10Policy1000ENSB_12zip_iteratorINS8_IJNSD_26transform_input_iterator_tIbNSB_6detail15normal_iteratorINSB_10device_ptrIiEEEE9is_it_oneEENSB_17counting_iteratorIlNSB_11use_defaultESS_SS_EEEEEEEPS9_jSF_S9_S9_NS7_10__identityEEEvT0_T1_T2_T3_T4_T6__param_5[1]
)
.maxntid 256
.minnctapersm 1
{
	.reg .pred 	%p<329>;
	.reg .b16 	%rs<415>;
	.reg .b32 	%r<485>;
	.reg .b64 	%rd<449>;
	// demoted variable
	.shared .align 8 .b8 _ZZN3cub18CUB_300001_SM_10006detail6reduce28DeviceReduceSingleTileKernelINS2_10policy_hubIN4cuda3std3__45tupleIJblEEEjN6thrust24THRUST_300001_SM_1000_NS8cuda_cub9__find_if7functorIS9_EEE10Policy1000ENSB_12zip_iteratorINS8_IJNSD_26transform_input_iterator_tIbNSB_6detail15normal_iteratorINSB_10device_ptrIiEEEE9is_it_oneEENSB_17counting_iteratorIlNSB_11use_defaultESS_SS_EEEEEEEPS9_jSF_S9_S9_NS7_10__identityEEEvT0_T1_T2_T3_T4_T6_E12temp_storage[152];
	ld.param.u64 	%rd114, [_ZN3cub18CUB_300001_SM_10006detail6reduce28DeviceReduceSingleTileKernelINS2_10policy_hubIN4cuda3std3__45tupleIJblEEEjN6thrust24THRUST_300001_SM_1000_NS8cuda_cub9__find_if7functorIS9_EEE10Policy1000ENSB_12zip_iteratorINS8_IJNSD_26transform_input_iterator_tIbNSB_6detail15normal_iteratorINSB_10device_ptrIiEEEE9is_it_oneEENSB_17counting_iteratorIlNSB_11use_defaultESS_SS_EEEEEEEPS9_jSF_S9_S9_NS7_10__identityEEEvT0_T1_T2_T3_T4_T6__param_4+8];
	ld.param.u64 	%rd113, [_ZN3cub18CUB_300001_SM_10006detail6reduce28DeviceReduceSingleTileKernelINS2_10policy_hubIN4cuda3std3__45tupleIJblEEEjN6thrust24THRUST_300001_SM_1000_NS8cuda_cub9__find_if7functorIS9_EEE10Policy1000ENSB_12zip_iteratorINS8_IJNSD_26transform_input_iterator_tIbNSB_6detail15normal_iteratorINSB_10device_ptrIiEEEE9is_it_oneEENSB_17counting_iteratorIlNSB_11use_defaultESS_SS_EEEEEEEPS9_jSF_S9_S9_NS7_10__identityEEEvT0_T1_T2_T3_T4_T6__param_0+16];
	ld.param.u64 	%rd112, [_ZN3cub18CUB_300001_SM_10006detail6reduce28DeviceReduceSingleTileKernelINS2_10policy_hubIN4cuda3std3__45tupleIJblEEEjN6thrust24THRUST_300001_SM_1000_NS8cuda_cub9__find_if7functorIS9_EEE10Policy1000ENSB_12zip_iteratorINS8_IJNSD_26transform_input_iterator_tIbNSB_6detail15normal_iteratorINSB_10device_ptrIiEEEE9is_it_oneEENSB_17counting_iteratorIlNSB_11use_defaultESS_SS_EEEEEEEPS9_jSF_S9_S9_NS7_10__identityEEEvT0_T1_T2_T3_T4_T6__param_0];
	ld.param.u64 	%rd115, [_ZN3cub18CUB_300001_SM_10006detail6reduce28DeviceReduceSingleTileKernelINS2_10policy_hubIN4cuda3std3__45tupleIJblEEEjN6thrust24THRUST_300001_SM_1000_NS8cuda_cub9__find_if7functorIS9_EEE10Policy1000ENSB_12zip_iteratorINS8_IJNSD_26transform_input_iterator_tIbNSB_6detail15normal_iteratorINSB_10device_ptrIiEEEE9is_it_oneEENSB_17counting_iteratorIlNSB_11use_defaultESS_SS_EEEEEEEPS9_jSF_S9_S9_NS7_10__identityEEEvT0_T1_T2_T3_T4_T6__param_1];
	ld.param.u32 	%r44, [_ZN3cub18CUB_300001_SM_10006detail6reduce28DeviceReduceSingleTileKernelINS2_10policy_hubIN4cuda3std3__45tupleIJblEEEjN6thrust24THRUST_300001_SM_1000_NS8cuda_cub9__find_if7functorIS9_EEE10Policy1000ENSB_12zip_iteratorINS8_IJNSD_26transform_input_iterator_tIbNSB_6detail15normal_iteratorINSB_10device_ptrIiEEEE9is_it_oneEENSB_17counting_iteratorIlNSB_11use_defaultESS_SS_EEEEEEEPS9_jSF_S9_S9_NS7_10__identityEEEvT0_T1_T2_T3_T4_T6__param_2];
	ld.param.u8 	%rs100, [_ZN3cub18CUB_300001_SM_10006detail6reduce28DeviceReduceSingleTileKernelINS2_10policy_hubIN4cuda3std3__45tupleIJblEEEjN6thrust24THRUST_300001_SM_1000_NS8cuda_cub9__find_if7functorIS9_EEE10Policy1000ENSB_12zip_iteratorINS8_IJNSD_26transform_input_iterator_tIbNSB_6detail15normal_iteratorINSB_10device_ptrIiEEEE9is_it_oneEENSB_17counting_iteratorIlNSB_11use_defaultESS_SS_EEEEEEEPS9_jSF_S9_S9_NS7_10__identityEEEvT0_T1_T2_T3_T4_T6__param_4];
	cvta.to.global.u64 	%rd1, %rd115;
	setp.ne.s32 	%p1, %r44, 0;
	@%p1 bra 	$L__BB15_3;
	mov.u32 	%r470, %tid.x;
	setp.ne.s32 	%p328, %r470, 0;
	@%p328 bra 	$L__BB15_123;
	st.global.u8 	[%rd1], %rs100;
	st.global.u64 	[%rd1+8], %rd114;
	bra.uni 	$L__BB15_123;
$L__BB15_3:
	cvta.to.global.u64 	%rd2, %rd112;
	setp.gt.u32 	%p2, %r44, 1023;
	@%p2 bra 	$L__BB15_80;
	mov.u32 	%r1, %tid.x;
	setp.ge.u32 	%p149, %r1, %r44;
	mov.b16 	%rs383, 0;
	mov.b64 	%rd417, 0;
	mov.u32 	%r474, %r1;
	@%p149 bra 	$L__BB15_6;
	cvt.u64.u32 	%rd279, %r1;
	mul.wide.u32 	%rd280, %r1, 4;
	add.s64 	%rd281, %rd2, %rd280;
	add.s64 	%rd417, %rd113, %rd279;
	ld.global.u32 	%r216, [%rd281];
	setp.eq.s32 	%p150, %r216, 1;
	selp.u16 	%rs383, 1, 0, %p150;
	add.s32 	%r474, %r1, 256;
$L__BB15_6:
	setp.ge.u32 	%p151, %r474, %r44;
	@%p151 bra 	$L__BB15_18;
	not.b32 	%r217, %r474;
	add.s32 	%r4, %r44, %r217;
	shr.u32 	%r218, %r4, 8;
	add.s32 	%r5, %r218, 1;
	and.b32  	%r6, %r5, 7;
	setp.lt.u32 	%p152, %r4, 1792;
	@%p152 bra 	$L__BB15_10;
	and.b32  	%r219, %r5, 33554424;
	neg.s32 	%r472, %r219;
$L__BB15_9:
	.pragma "nounroll";
	cvt.u64.u32 	%rd283, %r474;
	mul.wide.u32 	%rd284, %r474, 4;
	add.s64 	%rd285, %rd2, %rd284;
	add.s64 	%rd286, %rd113, %rd283;
	ld.global.u32 	%r220, [%rd285];
	setp.eq.s32 	%p153, %r220, 1;
	selp.u16 	%rs224, 1, 0, %p153;
	and.b16  	%rs225, %rs383, 255;
	setp.ne.s16 	%p155, %rs225, 0;
	and.pred  	%p156, %p155, %p153;
	min.s64 	%rd287, %rd286, %rd417;
	setp.eq.s16 	%p157, %rs225, 0;
	selp.b64 	%rd288, %rd286, %rd417, %p157;
	selp.b16 	%rs226, %rs224, %rs383, %p157;
	selp.b64 	%rd289, %rd287, %rd288, %p156;
	selp.b16 	%rs227, 1, %rs226, %p156;
	and.b16  	%rs228, %rs227, 255;
	add.s64 	%rd290, %rd286, 256;
	ld.global.u32 	%r221, [%rd285+1024];
	setp.eq.s32 	%p158, %r221, 1;
	selp.u16 	%rs229, 1, 0, %p158;
	setp.ne.s16 	%p160, %rs228, 0;
	and.pred  	%p161, %p160, %p158;
	min.s64 	%rd291, %rd290, %rd289;
	setp.eq.s16 	%p162, %rs228, 0;
	selp.b64 	%rd292, %rd290, %rd289, %p162;
	selp.b16 	%rs230, %rs229, %rs227, %p162;
	selp.b64 	%rd293, %rd291, %rd292, %p161;
	selp.b16 	%rs231, 1, %rs230, %p161;
	and.b16  	%rs232, %rs231, 255;
	add.s64 	%rd294, %rd286, 512;
	ld.global.u32 	%r222, [%rd285+2048];
	setp.eq.s32 	%p163, %r222, 1;
	selp.u16 	%rs233, 1, 0, %p163;
	setp.ne.s16 	%p165, %rs232, 0;
	and.pred  	%p166, %p165, %p163;
	min.s64 	%rd295, %rd294, %rd293;
	setp.eq.s16 	%p167, %rs232, 0;
	selp.b64 	%rd296, %rd294, %rd293, %p167;
	selp.b16 	%rs234, %rs233, %rs231, %p167;
	selp.b64 	%rd297, %rd295, %rd296, %p166;
	selp.b16 	%rs235, 1, %rs234, %p166;
	and.b16  	%rs236, %rs235, 255;
	add.s64 	%rd298, %rd286, 768;
	ld.global.u32 	%r223, [%rd285+3072];
	setp.eq.s32 	%p168, %r223, 1;
	selp.u16 	%rs237, 1, 0, %p168;
	setp.ne.s16 	%p170, %rs236, 0;
	and.pred  	%p171, %p170, %p168;
	min.s64 	%rd299, %rd298, %rd297;
	setp.eq.s16 	%p172, %rs236, 0;
	selp.b64 	%rd300, %rd298, %rd297, %p172;
	selp.b16 	%rs238, %rs237, %rs235, %p172;
	selp.b64 	%rd301, %rd299, %rd300, %p171;
	selp.b16 	%rs239, 1, %rs238, %p171;
	and.b16  	%rs240, %rs239, 255;
	add.s64 	%rd302, %rd286, 1024;
	ld.global.u32 	%r224, [%rd285+4096];
	setp.eq.s32 	%p173, %r224, 1;
	selp.u16 	%rs241, 1, 0, %p173;
	setp.ne.s16 	%p175, %rs240, 0;
	and.pred  	%p176, %p175, %p173;
	min.s64 	%rd303, %rd302, %rd301;
	setp.eq.s16 	%p177, %rs240, 0;
	selp.b64 	%rd304, %rd302, %rd301, %p177;
	selp.b16 	%rs242, %rs241, %rs239, %p177;
	selp.b64 	%rd305, %rd303, %rd304, %p176;
	selp.b16 	%rs243, 1, %rs242, %p176;
	and.b16  	%rs244, %rs243, 255;
	add.s64 	%rd306, %rd286, 1280;
	ld.global.u32 	%r225, [%rd285+5120];
	setp.eq.s32 	%p178, %r225, 1;
	selp.u16 	%rs245, 1, 0, %p178;
	setp.ne.s16 	%p180, %rs244, 0;
	and.pred  	%p181, %p180, %p178;
	min.s64 	%rd307, %rd306, %rd305;
	setp.eq.s16 	%p182, %rs244, 0;
	selp.b64 	%rd308, %rd306, %rd305, %p182;
	selp.b16 	%rs246, %rs245, %rs243, %p182;
	selp.b64 	%rd309, %rd307, %rd308, %p181;
	selp.b16 	%rs247, 1, %rs246, %p181;
	and.b16  	%rs248, %rs247, 255;
	add.s64 	%rd310, %rd286, 1536;
	ld.global.u32 	%r226, [%rd285+6144];
	setp.eq.s32 	%p183, %r226, 1;
	selp.u16 	%rs249, 1, 0, %p183;
	setp.ne.s16 	%p185, %rs248, 0;
	and.pred  	%p186, %p185, %p183;
	min.s64 	%rd311, %rd310, %rd309;
	setp.eq.s16 	%p187, %rs248, 0;
	selp.b64 	%rd312, %rd310, %rd309, %p187;
	selp.b16 	%rs250, %rs249, %rs247, %p187;
	selp.b64 	%rd313, %rd311, %rd312, %p186;
	selp.b16 	%rs251, 1, %rs250, %p186;
	and.b16  	%rs252, %rs251, 255;
	add.s64 	%rd314, %rd286, 1792;
	ld.global.u32 	%r227, [%rd285+7168];
	setp.eq.s32 	%p188, %r227, 1;
	selp.u16 	%rs253, 1, 0, %p188;
	setp.ne.s16 	%p190, %rs252, 0;
	and.pred  	%p191, %p190, %p188;
	min.s64 	%rd315, %rd314, %rd313;
	setp.eq.s16 	%p192, %rs252, 0;
	selp.b64 	%rd316, %rd314, %rd313, %p192;
	selp.b16 	%rs254, %rs253, %rs251, %p192;
	selp.b64 	%rd417, %rd315, %rd316, %p191;
	selp.b16 	%rs383, 1, %rs254, %p191;
	add.s32 	%r474, %r474, 2048;
	add.s32 	%r472, %r472, 8;
	setp.ne.s32 	%p193, %r472, 0;
	@%p193 bra 	$L__BB15_9;
$L__BB15_10:
	setp.eq.s32 	%p194, %r6, 0;
	@%p194 bra 	$L__BB15_18;
	setp.lt.u32 	%p195, %r6, 4;
	@%p195 bra 	$L__BB15_13;
	cvt.u64.u32 	%rd318, %r474;
	mul.wide.u32 	%rd319, %r474, 4;
	add.s64 	%rd320, %rd2, %rd319;
	add.s64 	%rd321, %rd113, %rd318;
	ld.global.u32 	%r228, [%rd320];
	setp.eq.s32 	%p196, %r228, 1;
	selp.u16 	%rs256, 1, 0, %p196;
	and.b16  	%rs257, %rs383, 255;
	setp.ne.s16 	%p198, %rs257, 0;
	and.pred  	%p199, %p198, %p196;
	min.s64 	%rd322, %rd321, %rd417;
	setp.eq.s16 	%p200, %rs257, 0;
	selp.b64 	%rd323, %rd321, %rd417, %p200;
	selp.b16 	%rs258, %rs256, %rs383, %p200;
	selp.b64 	%rd324, %rd322, %rd323, %p199;
	selp.b16 	%rs259, 1, %rs258, %p199;
	and.b16  	%rs260, %rs259, 255;
	add.s32 	%r229, %r474, 256;
	cvt.u64.u32 	%rd325, %r229;
	add.s64 	%rd326, %rd113, %rd325;
	ld.global.u32 	%r230, [%rd320+1024];
	setp.eq.s32 	%p201, %r230, 1;
	selp.u16 	%rs261, 1, 0, %p201;
	setp.ne.s16 	%p203, %rs260, 0;
	and.pred  	%p204, %p203, %p201;
	min.s64 	%rd327, %rd326, %rd324;
	setp.eq.s16 	%p205, %rs260, 0;
	selp.b64 	%rd328, %rd326, %rd324, %p205;
	selp.b16 	%rs262, %rs261, %rs259, %p205;
	selp.b64 	%rd329, %rd327, %rd328, %p204;
	selp.b16 	%rs263, 1, %rs262, %p204;
	and.b16  	%rs264, %rs263, 255;
	add.s32 	%r231, %r474, 512;
	cvt.u64.u32 	%rd330, %r231;
	add.s64 	%rd331, %rd113, %rd330;
	ld.global.u32 	%r232, [%rd320+2048];
	setp.eq.s32 	%p206, %r232, 1;
	selp.u16 	%rs265, 1, 0, %p206;
	setp.ne.s16 	%p208, %rs264, 0;
	and.pred  	%p209, %p208, %p206;
	min.s64 	%rd332, %rd331, %rd329;
	setp.eq.s16 	%p210, %rs264, 0;
	selp.b64 	%rd333, %rd331, %rd329, %p210;
	selp.b16 	%rs266, %rs265, %rs263, %p210;
	selp.b64 	%rd334, %rd332, %rd333, %p209;
	selp.b16 	%rs267, 1, %rs266, %p209;
	and.b16  	%rs268, %rs267, 255;
	add.s32 	%r233, %r474, 768;
	cvt.u64.u32 	%rd335, %r233;
	add.s64 	%rd336, %rd113, %rd335;
	ld.global.u32 	%r234, [%rd320+3072];
	setp.eq.s32 	%p211, %r234, 1;
	selp.u16 	%rs269, 1, 0, %p211;
	setp.ne.s16 	%p213, %rs268, 0;
	and.pred  	%p214, %p213, %p211;
	min.s64 	%rd337, %rd336, %rd334;
	setp.eq.s16 	%p215, %rs268, 0;
	selp.b64 	%rd338, %rd336, %rd334, %p215;
	selp.b16 	%rs270, %rs269, %rs267, %p215;
	selp.b64 	%rd417, %rd337, %rd338, %p214;
	selp.b16 	%rs383, 1, %rs270, %p214;
	add.s32 	%r474, %r474, 1024;
$L__BB15_13:
	and.b32  	%r235, %r5, 3;
	setp.eq.s32 	%p216, %r235, 0;
	@%p216 bra 	$L__BB15_18;
	setp.eq.s32 	%p217, %r235, 1;
	@%p217 bra 	$L__BB15_16;
	cvt.u64.u32 	%rd340, %r474;
	mul.wide.u32 	%rd341, %r474, 4;
	add.s64 	%rd342, %rd2, %rd341;
	add.s64 	%rd343, %rd113, %rd340;
	ld.global.u32 	%r236, [%rd342];
	setp.eq.s32 	%p218, %r236, 1;
	selp.u16 	%rs272, 1, 0, %p218;
	and.b16  	%rs273, %rs383, 255;
	setp.ne.s16 	%p220, %rs273, 0;
	and.pred  	%p221, %p220, %p218;
	min.s64 	%rd344, %rd343, %rd417;
	setp.eq.s16 	%p222, %rs273, 0;
	selp.b64 	%rd345, %rd343, %rd417, %p222;
	selp.b16 	%rs274, %rs272, %rs383, %p222;
	selp.b64 	%rd346, %rd344, %rd345, %p221;
	selp.b16 	%rs275, 1, %rs274, %p221;
	and.b16  	%rs276, %rs275, 255;
	add.s32 	%r237, %r474, 256;
	cvt.u64.u32 	%rd347, %r237;
	add.s64 	%rd348, %rd113, %rd347;
	ld.global.u32 	%r238, [%rd342+1024];
	setp.eq.s32 	%p223, %r238, 1;
	selp.u16 	%rs277, 1, 0, %p223;
	setp.ne.s16 	%p225, %rs276, 0;
	and.pred  	%p226, %p225, %p223;
	min.s64 	%rd349, %rd348, %rd346;
	setp.eq.s16 	%p227, %rs276, 0;
	selp.b64 	%rd350, %rd348, %rd346, %p227;
	selp.b16 	%rs278, %rs277, %rs275, %p227;
	selp.b64 	%rd417, %rd349, %rd350, %p226;
	selp.b16 	%rs383, 1, %rs278, %p226;
	add.s32 	%r474, %r474, 512;
$L__BB15_16:
	and.b32  	%r239, %r4, 256;
	setp.ne.s32 	%p228, %r239, 0;
	@%p228 bra 	$L__BB15_18;
	cvt.u64.u32 	%rd351, %r474;
	mul.wide.u32 	%rd352, %r474, 4;
	add.s64 	%rd353, %rd2, %rd352;
	add.s64 	%rd354, %rd113, %rd351;
	ld.global.u32 	%r240, [%rd353];
	setp.eq.s32 	%p229, %r240, 1;
	selp.u16 	%rs279, 1, 0, %p229;
	and.b16  	%rs280, %rs383, 255;
	setp.ne.s16 	%p231, %rs280, 0;
	and.pred  	%p232, %p231, %p229;
	min.s64 	%rd355, %rd354, %rd417;
	setp.eq.s16 	%p233, %rs280, 0;
	selp.b64 	%rd356, %rd354, %rd417, %p233;
	selp.b16 	%rs281, %rs279, %rs383, %p233;
	selp.b64 	%rd417, %rd355, %rd356, %p232;
	selp.b16 	%rs383, 1, %rs281, %p232;
$L__BB15_18:
	setp.lt.u32 	%p234, %r44, 256;
	@%p234 bra 	$L__BB15_43;
	// begin inline asm
	mov.u32 %r359, %laneid;
	// end inline asm
	cvt.u32.u16 	%r380, %rs383;
	and.b32  	%r361, %r380, 255;
	mov.b32 	%r377, 1;
	mov.b32 	%r378, 31;
	mov.b32 	%r379, -1;
	// begin inline asm
	shfl.sync.down.b32 %r360, %r361, %r377, %r378, %r379;
	// end inline asm
	// begin inline asm
	shfl.sync.down.b32 %r365, %r366, %r377, %r378, %r379;
	// end inline asm
	mov.b64 	{%r371, %r376}, %rd417;
	// begin inline asm
	shfl.sync.down.b32 %r370, %r371, %r377, %r378, %r379;
	// end inline asm
	// begin inline asm
	shfl.sync.down.b32 %r375, %r376, %r377, %r378, %r379;
	// end inline asm
	mov.b64 	%rd18, {%r370, %r375};
	cvt.u16.u32 	%rs15, %r360;
	setp.gt.s32 	%p284, %r359, 30;
	@%p284 bra 	$L__BB15_23;
	and.b16  	%rs323, %rs383, 255;
	setp.eq.s16 	%p285, %rs323, 0;
	and.b16  	%rs324, %rs15, 255;
	setp.eq.s16 	%p286, %rs324, 0;
	or.pred  	%p287, %p285, %p286;
	@%p287 bra 	$L__BB15_22;
	min.s64 	%rd417, %rd18, %rd417;
	mov.b16 	%rs383, 1;
	bra.uni 	$L__BB15_23;
$L__BB15_22:
	setp.eq.s16 	%p288, %rs323, 0;
	selp.b64 	%rd417, %rd18, %rd417, %p288;
	selp.b16 	%rs383, %rs15, %rs383, %p288;
$L__BB15_23:
	cvt.u32.u16 	%r401, %rs383;
	and.b32  	%r382, %r401, 255;
	mov.b32 	%r398, 2;
	mov.b32 	%r399, 31;
	mov.b32 	%r400, -1;
	// begin inline asm
	shfl.sync.down.b32 %r381, %r382, %r398, %r399, %r400;
	// end inline asm
	// begin inline asm
	shfl.sync.down.b32 %r386, %r387, %r398, %r399, %r400;
	// end inline asm
	mov.b64 	{%r392, %r397}, %rd417;
	// begin inline asm
	shfl.sync.down.b32 %r391, %r392, %r398, %r399, %r400;
	// end inline asm
	// begin inline asm
	shfl.sync.down.b32 %r396, %r397, %r398, %r399, %r400;
	// end inline asm
	mov.b64 	%rd22, {%r391, %r396};
	cvt.u16.u32 	%rs18, %r381;
	setp.gt.s32 	%p289, %r359, 29;
	@%p289 bra 	$L__BB15_27;
	and.b16  	%rs327, %rs383, 255;
	setp.eq.s16 	%p290, %rs327, 0;
	and.b16  	%rs328, %rs18, 255;
	setp.eq.s16 	%p291, %rs328, 0;
	or.pred  	%p292, %p290, %p291;
	@%p292 bra 	$L__BB15_26;
	min.s64 	%rd417, %rd22, %rd417;
	mov.b16 	%rs383, 1;
	bra.uni 	$L__BB15_27;
$L__BB15_26:
	setp.eq.s16 	%p293, %rs327, 0;
	selp.b64 	%rd417, %rd22, %rd417, %p293;
	selp.b16 	%rs383, %rs18, %rs383, %p293;
$L__BB15_27:
	cvt.u32.u16 	%r422, %rs383;
	and.b32  	%r403, %r422, 255;
	mov.b32 	%r419, 4;
	mov.b32 	%r420, 31;
	mov.b32 	%r421, -1;
	// begin inline asm
	shfl.sync.down.b32 %r402, %r403, %r419, %r420, %r421;
	// end inline asm
	// begin inline asm
	shfl.sync.down.b32 %r407, %r408, %r419, %r420, %r421;
	// end inline asm
	mov.b64 	{%r413, %r418}, %rd417;
	// begin inline asm
	shfl.sync.down.b32 %r412, %r413, %r419, %r420, %r421;
	// end inline asm
	// begin inline asm
	shfl.sync.down.b32 %r417, %r418, %r419, %r420, %r421;
	// end inline asm
	mov.b64 	%rd26, {%r412, %r417};
	cvt.u16.u32 	%rs21, %r402;
	setp.gt.s32 	%p294, %r359, 27;
	@%p294 bra 	$L__BB15_31;
	and.b16  	%rs331, %rs383, 255;
	setp.eq.s16 	%p295, %rs331, 0;
	and.b16  	%rs332, %rs21, 255;
	setp.eq.s16 	%p296, %rs332, 0;
	or.pred  	%p297, %p295, %p296;
	@%p297 bra 	$L__BB15_30;
	min.s64 	%rd417, %rd26, %rd417;
	mov.b16 	%rs383, 1;
	bra.uni 	$L__BB15_31;
$L__BB15_30:
	setp.eq.s16 	%p298, %rs331, 0;
	selp.b64 	%rd417, %rd26, %rd417, %p298;
	selp.b16 	%rs383, %rs21, %rs383, %p298;
$L__BB15_31:
	cvt.u32.u16 	%r443, %rs383;
	and.b32  	%r424, %r443, 255;
	mov.b32 	%r440, 8;
	mov.b32 	%r441, 31;
	mov.b32 	%r442, -1;
	// begin inline asm
	shfl.sync.down.b32 %r423, %r424, %r440, %r441, %r442;
	// end inline asm
	// begin inline asm
	shfl.sync.down.b32 %r428, %r429, %r440, %r441, %r442;
	// end inline asm
	mov.b64 	{%r434, %r439}, %rd417;
	// begin inline asm
	shfl.sync.down.b32 %r433, %r434, %r440, %r441, %r442;
	// end inline asm
	// begin inline asm
	shfl.sync.down.b32 %r438, %r439, %r440, %r441, %r442;
	// end inline asm
	mov.b64 	%rd30, {%r433, %r438};
	cvt.u16.u32 	%rs24, %r423;
	setp.gt.s32 	%p299, %r359, 23;
	@%p299 bra 	$L__BB15_35;
	and.b16  	%rs335, %rs383, 255;
	setp.eq.s16 	%p300, %rs335, 0;
	and.b16  	%rs336, %rs24, 255;
	setp.eq.s16 	%p301, %rs336, 0;
	or.pred  	%p302, %p300, %p301;
	@%p302 bra 	$L__BB15_34;
	min.s64 	%rd417, %rd30, %rd417;
	mov.b16 	%rs383, 1;
	bra.uni 	$L__BB15_35;
$L__BB15_34:
	setp.eq.s16 	%p303, %rs335, 0;
	selp.b64 	%rd417, %rd30, %rd417, %p303;
	selp.b16 	%rs383, %rs24, %rs383, %p303;
$L__BB15_35:
	cvt.u32.u16 	%r464, %rs383;
	and.b32  	%r445, %r464, 255;
	mov.b32 	%r461, 16;
	mov.b32 	%r462, 31;
	mov.b32 	%r463, -1;
	// begin inline asm
	shfl.sync.down.b32 %r444, %r445, %r461, %r462, %r463;
	// end inline asm
	// begin inline asm
	shfl.sync.down.b32 %r449, %r450, %r461, %r462, %r463;
	// end inline asm
	mov.b64 	{%r455, %r460}, %rd417;
	// begin inline asm
	shfl.sync.down.b32 %r454, %r455, %r461, %r462, %r463;
	// end inline asm
	// begin inline asm
	shfl.sync.down.b32 %r459, %r460, %r461, %r462, %r463;
	// end inline asm
	mov.b64 	%rd34, {%r454, %r459};
	cvt.u16.u32 	%rs27, %r444;
	setp.gt.s32 	%p304, %r359, 15;
	@%p304 bra 	$L__BB15_39;
	and.b16  	%rs339, %rs383, 255;
	setp.eq.s16 	%p305, %rs339, 0;
	and.b16  	%rs340, %rs27, 255;
	setp.eq.s16 	%p306, %rs340, 0;
	or.pred  	%p307, %p305, %p306;
	@%p307 bra 	$L__BB15_38;
	min.s64 	%rd417, %rd34, %rd417;
	mov.b16 	%rs383, 1;
	bra.uni 	$L__BB15_39;
$L__BB15_38:
	setp.eq.s16 	%p308, %rs339, 0;
	selp.b16 	%rs383, %rs27, %rs383, %p308;
	selp.b64 	%rd417, %rd34, %rd417, %p308;
$L__BB15_39:
	setp.ne.s32 	%p309, %r359, 0;
	@%p309 bra 	$L__BB15_41;
	shr.u32 	%r465, %r1, 1;
	and.b32  	%r466, %r465, 496;
	mov.u32 	%r467, _ZZN3cub18CUB_300001_SM_10006detail6reduce28DeviceReduceSingleTileKernelINS2_10policy_hubIN4cuda3std3__45tupleIJblEEEjN6thrust24THRUST_300001_SM_1000_NS8cuda_cub9__find_if7functorIS9_EEE10Policy1000ENSB_12zip_iteratorINS8_IJNSD_26transform_input_iterator_tIbNSB_6detail15normal_iteratorINSB_10device_ptrIiEEEE9is_it_oneEENSB_17counting_iteratorIlNSB_11use_defaultESS_SS_EEEEEEEPS9_jSF_S9_S9_NS7_10__identityEEEvT0_T1_T2_T3_T4_T6_E12temp_storage;
	add.s32 	%r468, %r467, %r466;
	st.shared.u8 	[%r468+8], %rs383;
	st.shared.u64 	[%r468+16], %rd417;
$L__BB15_41:
	bar.sync 	0;
	setp.ne.s32 	%p310, %r1, 0;
	@%p310 bra 	$L__BB15_121;
	ld.shared.u8 	%rs343, [_ZZN3cub18CUB_300001_SM_10006detail6reduce28DeviceReduceSingleTileKernelINS2_10policy_hubIN4cuda3std3__45tupleIJblEEEjN6thrust24THRUST_300001_SM_1000_NS8cuda_cub9__find_if7functorIS9_EEE10Policy1000ENSB_12zip_iteratorINS8_IJNSD_26transform_input_iterator_tIbNSB_6detail15normal_iteratorINSB_10device_ptrIiEEEE9is_it_oneEENSB_17counting_iteratorIlNSB_11use_defaultESS_SS_EEEEEEEPS9_jSF_S9_S9_NS7_10__identityEEEvT0_T1_T2_T3_T4_T6_E12temp_storage+24];
	ld.shared.u64 	%rd378, [_ZZN3cub18CUB_300001_SM_10006detail6reduce28DeviceReduceSingleTileKernelINS2_10policy_hubIN4cuda3std3__45tupleIJblEEEjN6thrust24THRUST_300001_SM_1000_NS8cuda_cub9__find_if7functorIS9_EEE10Policy1000ENSB_12zip_iteratorINS8_IJNSD_26transform_input_iterator_tIbNSB_6detail15normal_iteratorINSB_10device_ptrIiEEEE9is_it_oneEENSB_17counting_iteratorIlNSB_11use_defaultESS_SS_EEEEEEEPS9_jSF_S9_S9_NS7_10__identityEEEvT0_T1_T2_T3_T4_T6_E12temp_storage+32];
	and.b16  	%rs344, %rs383, 255;
	setp.eq.s16 	%p311, %rs344, 0;
	setp.eq.s16 	%p312, %rs343, 0;
	min.s64 	%rd379, %rd378, %rd417;
	selp.b16 	%rs345, %rs383, 1, %p312;
	selp.b16 	%rs346, %rs343, %rs345, %p311;
	and.b16  	%rs347, %rs346, 255;
	selp.b64 	%rd380, %rd417, %rd379, %p312;
	selp.b64 	%rd381, %rd378, %rd380, %p311;
	ld.shared.u8 	%rs348, [_ZZN3cub18CUB_300001_SM_10006detail6reduce28DeviceReduceSingleTileKernelINS2_10policy_hubIN4cuda3std3__45tupleIJblEEEjN6thrust24THRUST_300001_SM_1000_NS8cuda_cub9__find_if7functorIS9_EEE10Policy1000ENSB_12zip_iteratorINS8_IJNSD_26transform_input_iterator_tIbNSB_6detail15normal_iteratorINSB_10device_ptrIiEEEE9is_it_oneEENSB_17counting_iteratorIlNSB_11use_defaultESS_SS_EEEEEEEPS9_jSF_S9_S9_NS7_10__identityEEEvT0_T1_T2_T3_T4_T6_E12temp_storage+40];
	ld.shared.u64 	%rd382, [_ZZN3cub18CUB_300001_SM_10006detail6reduce28DeviceReduceSingleTileKernelINS2_10policy_hubIN4cuda3std3__45tupleIJblEEEjN6thrust24THRUST_300001_SM_1000_NS8cuda_cub9__find_if7functorIS9_EEE10Policy1000ENSB_12zip_iteratorINS8_IJNSD_26transform_input_iterator_tIbNSB_6detail15normal_iteratorINSB_10device_ptrIiEEEE9is_it_oneEENSB_17counting_iteratorIlNSB_11use_defaultESS_SS_EEEEEEEPS9_jSF_S9_S9_NS7_10__identityEEEvT0_T1_T2_T3_T4_T6_E12temp_storage+48];
	setp.eq.s16 	%p313, %rs347, 0;
	setp.eq.s16 	%p314, %rs348, 0;
	min.s64 	%rd383, %rd382, %rd381;
	selp.b16 	%rs349, %rs346, 1, %p314;
	selp.b16 	%rs350, %rs348, %rs349, %p313;
	and.b16  	%rs351, %rs350, 255;
	selp.b64 	%rd384, %rd381, %rd383, %p314;
	selp.b64 	%rd385, %rd382, %rd384, %p313;
	ld.shared.u8 	%rs352, [_ZZN3cub18CUB_300001_SM_10006detail6reduce28DeviceReduceSingleTileKernelINS2_10policy_hubIN4cuda3std3__45tupleIJblEEEjN6thrust24THRUST_300001_SM_1000_NS8cuda_cub9__find_if7functorIS9_EEE10Policy1000ENSB_12zip_iteratorINS8_IJNSD_26transform_input_iterator_tIbNSB_6detail15normal_iteratorINSB_10device_ptrIiEEEE9is_it_oneEENSB_17counting_iteratorIlNSB_11use_defaultESS_SS_EEEEEEEPS9_jSF_S9_S9_NS7_10__identityEEEvT0_T1_T2_T3_T4_T6_E12temp_storage+56];
	ld.shared.u64 	%rd386, [_ZZN3cub18CUB_300001_SM_10006detail6reduce28DeviceReduceSingleTileKernelINS2_10policy_hubIN4cuda3std3__45tupleIJblEEEjN6thrust24THRUST_300001_SM_1000_NS8cuda_cub9__find_if7functorIS9_EEE10Policy1000ENSB_12zip_iteratorINS8_IJNSD_26transform_input_iterator_tIbNSB_6detail15normal_iteratorINSB_10device_ptrIiEEEE9is_it_oneEENSB_17counting_iteratorIlNSB_11use_defaultESS_SS_EEEEEEEPS9_jSF_S9_S9_NS7_10__identityEEEvT0_T1_T2_T3_T4_T6_E12temp_storage+64];
	setp.eq.s16 	%p315, %rs351, 0;
	setp.eq.s16 	%p316, %rs352, 0;
	min.s64 	%rd387, %rd386, %rd385;
	selp.b16 	%rs353, %rs350, 1, %p316;
	selp.b16 	%rs354, %rs352, %rs353, %p315;
	and.b16  	%rs355, %rs354, 255;
	selp.b64 	%rd388, %rd385, %rd387, %p316;
	selp.b64 	%rd389, %rd386, %rd388, %p315;
	ld.shared.u8 	%rs356, [_ZZN3cub18CUB_300001_SM_10006detail6reduce28DeviceReduceSingleTileKernelINS2_10policy_hubIN4cuda3std3__45tupleIJblEEEjN6thrust24THRUST_300001_SM_1000_NS8cuda_cub9__find_if7functorIS9_EEE10Policy1000ENSB_12zip_iteratorINS8_IJNSD_26transform_input_iterator_tIbNSB_6detail15normal_iteratorINSB_10device_ptrIiEEEE9is_it_oneEENSB_17counting_iteratorIlNSB_11use_defaultESS_SS_EEEEEEEPS9_jSF_S9_S9_NS7_10__identityEEEvT0_T1_T2_T3_T4_T6_E12temp_storage+72];
	ld.shared.u64 	%rd390, [_ZZN3cub18CUB_300001_SM_10006detail6reduce28DeviceReduceSingleTileKernelINS2_10policy_hubIN4cuda3std3__45tupleIJblEEEjN6thrust24THRUST_300001_SM_1000_NS8cuda_cub9__find_if7functorIS9_EEE10Policy1000ENSB_12zip_iteratorINS8_IJNSD_26transform_input_iterator_tIbNSB_6detail15normal_iteratorINSB_10device_ptrIiEEEE9is_it_oneEENSB_17counting_iteratorIlNSB_11use_defaultESS_SS_EEEEEEEPS9_jSF_S9_S9_NS7_10__identityEEEvT0_T1_T2_T3_T4_T6_E12temp_storage+80];
	setp.eq.s16 	%p317, %rs355, 0;
	setp.eq.s16 	%p318, %rs356, 0;
	min.s64 	%rd391, %rd390, %rd389;
	selp.b16 	%rs357, %rs354, 1, %p318;
	selp.b16 	%rs358, %rs356, %rs357, %p317;
	and.b16  	%rs359, %rs358, 255;
	selp.b64 	%rd392, %rd389, %rd391, %p318;
	selp.b64 	%rd393, %rd390, %rd392, %p317;
	ld.shared.u8 	%rs360, [_ZZN3cub18CUB_300001_SM_10006detail6reduce28DeviceReduceSingleTileKernelINS2_10policy_hubIN4cuda3std3__45tupleIJblEEEjN6thrust24THRUST_300001_SM_1000_NS8cuda_cub9__find_if7functorIS9_EEE10Policy1000ENSB_12zip_iteratorINS8_IJNSD_26transform_input_iterator_tIbNSB_6detail15normal_iteratorINSB_10device_ptrIiEEEE9is_it_oneEENSB_17counting_iteratorIlNSB_11use_defaultESS_SS_EEEEEEEPS9_jSF_S9_S9_NS7_10__identityEEEvT0_T1_T2_T3_T4_T6_E12temp_storage+88];
	ld.shared.u64 	%rd394, [_ZZN3cub18CUB_300001_SM_10006detail6reduce28DeviceReduceSingleTileKernelINS2_10policy_hubIN4cuda3std3__45tupleIJblEEEjN6thrust24THRUST_300001_SM_1000_NS8cuda_cub9__find_if7functorIS9_EEE10Policy1000ENSB_12zip_iteratorINS8_IJNSD_26transform_input_iterator_tIbNSB_6detail15normal_iteratorINSB_10device_ptrIiEEEE9is_it_oneEENSB_17counting_iteratorIlNSB_11use_defaultESS_SS_EEEEEEEPS9_jSF_S9_S9_NS7_10__identityEEEvT0_T1_T2_T3_T4_T6_E12temp_storage+96];
	setp.eq.s16 	%p319, %rs359, 0;
	setp.eq.s16 	%p320, %rs360, 0;
	min.s64 	%rd395, %rd394, %rd393;
	selp.b16 	%rs361, %rs358, 1, %p320;
	selp.b16 	%rs362, %rs360, %rs361, %p319;
	and.b16  	%rs363, %rs362, 255;
	selp.b64 	%rd396, %rd393, %rd395, %p320;
	selp.b64 	%rd397, %rd394, %rd396, %p319;
	ld.shared.u8 	%rs364, [_ZZN3cub18CUB_300001_SM_10006detail6reduce28DeviceReduceSingleTileKernelINS2_10policy_hubIN4cuda3std3__45tupleIJblEEEjN6thrust24THRUST_300001_SM_1000_NS8cuda_cub9__find_if7functorIS9_EEE10Policy1000ENSB_12zip_iteratorINS8_IJNSD_26transform_input_iterator_tIbNSB_6detail15normal_iteratorINSB_10device_ptrIiEEEE9is_it_oneEENSB_17counting_iteratorIlNSB_11use_defaultESS_SS_EEEEEEEPS9_jSF_S9_S9_NS7_10__identityEEEvT0_T1_T2_T3_T4_T6_E12temp_storage+104];
	ld.shared.u64 	%rd398, [_ZZN3cub18CUB_300001_SM_10006detail6reduce28DeviceReduceSingleTileKernelINS2_10policy_hubIN4cuda3std3__45tupleIJblEEEjN6thrust24THRUST_300001_SM_1000_NS8cuda_cub9__find_if7functorIS9_EEE10Policy1000ENSB_12zip_iteratorINS8_IJNSD_26transform_input_iterator_tIbNSB_6detail15normal_iteratorINSB_10device_ptrIiEEEE9is_it_oneEENSB_17counting_iteratorIlNSB_11use_defaultESS_SS_EEEEEEEPS9_jSF_S9_S9_NS7_10__identityEEEvT0_T1_T2_T3_T4_T6_E12temp_storage+112];
	setp.eq.s16 	%p321, %rs363, 0;
	setp.eq.s16 	%p322, %rs364, 0;
	min.s64 	%rd399, %rd398, %rd397;
	selp.b16 	%rs365, %rs362, 1, %p322;
	selp.b16 	%rs366, %rs364, %rs365, %p321;
	and.b16  	%rs367, %rs366, 255;
	selp.b64 	%rd400, %rd397, %rd399, %p322;
	selp.b64 	%rd401, %rd398, %rd400, %p321;
	ld.shared.u8 	%rs368, [_ZZN3cub18CUB_300001_SM_10006detail6reduce28DeviceReduceSingleTileKernelINS2_10policy_hubIN4cuda3std3__45tupleIJblEEEjN6thrust24THRUST_300001_SM_1000_NS8cuda_cub9__find_if7functorIS9_EEE10Policy1000ENSB_12zip_iteratorINS8_IJNSD_26transform_input_iterator_tIbNSB_6detail15normal_iteratorINSB_10device_ptrIiEEEE9is_it_oneEENSB_17counting_iteratorIlNSB_11use_defaultESS_SS_EEEEEEEPS9_jSF_S9_S9_NS7_10__identityEEEvT0_T1_T2_T3_T4_T6_E12temp_storage+120];
	ld.shared.u64 	%rd402, [_ZZN3cub18CUB_300001_SM_10006detail6reduce28DeviceReduceSingleTileKernelINS2_10policy_hubIN4cuda3std3__45tupleIJblEEEjN6thrust24THRUST_300001_SM_1000_NS8cuda_cub9__find_if7functorIS9_EEE10Policy1000ENSB_12zip_iteratorINS8_IJNSD_26transform_input_iterator_tIbNSB_6detail15normal_iteratorINSB_10device_ptrIiEEEE9is_it_oneEENSB_17counting_iteratorIlNSB_11use_defaultESS_SS_EEEEEEEPS9_jSF_S9_S9_NS7_10__identityEEEvT0_T1_T2_T3_T4_T6_E12temp_storage+128];
	setp.eq.s16 	%p323, %rs367, 0;
	setp.eq.s16 	%p324, %rs368, 0;
	min.s64 	%rd403, %rd402, %rd401;
	selp.b16 	%rs369, %rs366, 1, %p324;
	selp.b16 	%rs383, %rs368, %rs369, %p323;
	selp.b64 	%rd404, %rd401, %rd403, %p324;
	selp.b64 	%rd417, %rd402, %rd404, %p323;
	bra.uni 	$L__BB15_121;
$L__BB15_43:
	// begin inline asm
	mov.u32 %r241, %laneid;
	// end inline asm
	and.b32  	%r262, %r1, 992;
	add.s32 	%r263, %r262, 32;
	setp.gt.u32 	%p235, %r263, %r44;
	not.b32 	%r264, %r262;
	add.s32 	%r265, %r44, %r264;
	selp.b32 	%r260, %r265, 31, %p235;
	cvt.u32.u16 	%r266, %rs383;
	and.b32  	%r243, %r266, 255;
	mov.b32 	%r259, 1;
	mov.b32 	%r261, -1;
	// begin inline asm
	shfl.sync.down.b32 %r242, %r243, %r259, %r260, %r261;
	// end inline asm
	// begin inline asm
	shfl.sync.down.b32 %r247, %r248, %r259, %r260, %r261;
	// end inline asm
	mov.b64 	{%r253, %r258}, %rd417;
	// begin inline asm
	shfl.sync.down.b32 %r252, %r253, %r259, %r260, %r261;
	// end inline asm
	// begin inline asm
	shfl.sync.down.b32 %r257, %r258, %r259, %r260, %r261;
	// end inline asm
	mov.b64 	%rd39, {%r252, %r257};
	cvt.u16.u32 	%rs31, %r242;
	setp.ge.s32 	%p236, %r241, %r260;
	@%p236 bra 	$L__BB15_47;
	and.b16  	%rs282, %rs383, 255;
	setp.eq.s16 	%p237, %rs282, 0;
	and.b16  	%rs283, %rs31, 255;
	setp.eq.s16 	%p238, %rs283, 0;
	or.pred  	%p239, %p237, %p238;
	@%p239 bra 	$L__BB15_46;
	min.s64 	%rd417, %rd39, %rd417;
	mov.b16 	%rs383, 1;
	bra.uni 	$L__BB15_47;
$L__BB15_46:
	setp.eq.s16 	%p240, %rs282, 0;
	selp.b16 	%rs383, %rs31, %rs383, %p240;
	selp.b64 	%rd417, %rd39, %rd417, %p240;
$L__BB15_47:
	cvt.u32.u16 	%r287, %rs383;
	and.b32  	%r268, %r287, 255;
	mov.b32 	%r284, 2;
	mov.b32 	%r286, -1;
	// begin inline asm
	shfl.sync.down.b32 %r267, %r268, %r284, %r260, %r286;
	// end inline asm
	// begin inline asm
	shfl.sync.down.b32 %r272, %r273, %r284, %r260, %r286;
	// end inline asm
	mov.b64 	{%r278, %r283}, %rd417;
	// begin inline asm
	shfl.sync.down.b32 %r277, %r278, %r284, %r260, %r286;
	// end inline asm
	// begin inline asm
	shfl.sync.down.b32 %r282, %r283, %r284, %r260, %r286;
	// end inline asm
	mov.b64 	%rd43, {%r277, %r282};
	cvt.u16.u32 	%rs34, %r267;
	add.s32 	%r288, %r241, 2;
	setp.gt.s32 	%p241, %r288, %r260;
	@%p241 bra 	$L__BB15_51;
	and.b16  	%rs286, %rs383, 255;
	setp.eq.s16 	%p242, %rs286, 0;
	and.b16  	%rs287, %rs34, 255;
	setp.eq.s16 	%p243, %rs287, 0;
	or.pred  	%p244, %p242, %p243;
	@%p244 bra 	$L__BB15_50;
	min.s64 	%rd417, %rd43, %rd417;
	mov.b16 	%rs383, 1;
	bra.uni 	$L__BB15_51;
$L__BB15_50:
	setp.eq.s16 	%p245, %rs286, 0;
	selp.b16 	%rs383, %rs34, %rs383, %p245;
	selp.b64 	%rd417, %rd43, %rd417, %p245;
$L__BB15_51:
	cvt.u32.u16 	%r309, %rs383;
	and.b32  	%r290, %r309, 255;
	mov.b32 	%r306, 4;
	mov.b32 	%r308, -1;
	// begin inline asm
	shfl.sync.down.b32 %r289, %r290, %r306, %r260, %r308;
	// end inline asm
	// begin inline asm
	shfl.sync.down.b32 %r294, %r295, %r306, %r260, %r308;
	// end inline asm
	mov.b64 	{%r300, %r305}, %rd417;
	// begin inline asm
	shfl.sync.down.b32 %r299, %r300, %r306, %r260, %r308;
	// end inline asm
	// begin inline asm
	shfl.sync.down.b32 %r304, %r305, %r306, %r260, %r308;
	// end inline asm
	mov.b64 	%rd47, {%r299, %r304};
	cvt.u16.u32 	%rs37, %r289;
	add.s32 	%r310, %r241, 4;
	setp.gt.s32 	%p246, %r310, %r260;
	@%p246 bra 	$L__BB15_55;
	and.b16  	%rs290, %rs383, 255;
	setp.eq.s16 	%p247, %rs290, 0;
	and.b16  	%rs291, %rs37, 255;
	setp.eq.s16 	%p248, %rs291, 0;
	or.pred  	%p249, %p247, %p248;
	@%p249 bra 	$L__BB15_54;
	min.s64 	%rd417, %rd47, %rd417;
	mov.b16 	%rs383, 1;
	bra.uni 	$L__BB15_55;
$L__BB15_54:
	setp.eq.s16 	%p250, %rs290, 0;
	selp.b16 	%rs383, %rs37, %rs383, %p250;
	selp.b64 	%rd417, %rd47, %rd417, %p250;
$L__BB15_55:
	cvt.u32.u16 	%r331, %rs383;
	and.b32  	%r312, %r331, 255;
	mov.b32 	%r328, 8;
	mov.b32 	%r330, -1;
	// begin inline asm
	shfl.sync.down.b32 %r311, %r312, %r328, %r260, %r330;
	// end inline asm
	// begin inline asm
	shfl.sync.down.b32 %r316, %r317, %r328, %r260, %r330;
	// end inline asm
	mov.b64 	{%r322, %r327}, %rd417;
	// begin inline asm
	shfl.sync.down.b32 %r321, %r322, %r328, %r260, %r330;
	// end inline asm
	// begin inline asm
	shfl.sync.down.b32 %r326, %r327, %r328, %r260, %r330;
	// end inline asm
	mov.b64 	%rd51, {%r321, %r326};
	cvt.u16.u32 	%rs40, %r311;
	add.s32 	%r332, %r241, 8;
	setp.gt.s32 	%p251, %r332, %r260;
	@%p251 bra 	$L__BB15_59;
	and.b16  	%rs294, %rs383, 255;
	setp.eq.s16 	%p252, %rs294, 0;
	and.b16  	%rs295, %rs40, 255;
	setp.eq.s16 	%p253, %rs295, 0;
	or.pred  	%p254, %p252, %p253;
	@%p254 bra 	$L__BB15_58;
	min.s64 	%rd417, %rd51, %rd417;
	mov.b16 	%rs383, 1;
	bra.uni 	$L__BB15_59;
$L__BB15_58:
	setp.eq.s16 	%p255, %rs294, 0;
	selp.b16 	%rs383, %rs40, %rs383, %p255;
	selp.b64 	%rd417, %rd51, %rd417, %p255;
$L__BB15_59:
	cvt.u32.u16 	%r353, %rs383;
	and.b32  	%r334, %r353, 255;
	mov.b32 	%r350, 16;
	mov.b32 	%r352, -1;
	// begin inline asm
	shfl.sync.down.b32 %r333, %r334, %r350, %r260, %r352;
	// end inline asm
	// begin inline asm
	shfl.sync.down.b32 %r338, %r339, %r350, %r260, %r352;
	// end inline asm
	mov.b64 	{%r344, %r349}, %rd417;
	// begin inline asm
	shfl.sync.down.b32 %r343, %r344, %r350, %r260, %r352;
	// end inline asm
	// begin inline asm
	shfl.sync.down.b32 %r348, %r349, %r350, %r260, %r352;
	// end inline asm
	mov.b64 	%rd55, {%r343, %r348};
	cvt.u16.u32 	%rs43, %r333;
	add.s32 	%r354, %r241, 16;
	setp.gt.s32 	%p256, %r354, %r260;
	@%p256 bra 	$L__BB15_63;
	and.b16  	%rs298, %rs383, 255;
	setp.eq.s16 	%p257, %rs298, 0;
	and.b16  	%rs299, %rs43, 255;
	setp.eq.s16 	%p258, %rs299, 0;
	or.pred  	%p259, %p257, %p258;
	@%p259 bra 	$L__BB15_62;
	min.s64 	%rd417, %rd55, %rd417;
	mov.b16 	%rs383, 1;
	bra.uni 	$L__BB15_63;
$L__BB15_62:
	setp.eq.s16 	%p260, %rs298, 0;
	selp.b16 	%rs383, %rs43, %rs383, %p260;
	selp.b64 	%rd417, %rd55, %rd417, %p260;
$L__BB15_63:
	setp.ne.s32 	%p261, %r241, 0;
	@%p261 bra 	$L__BB15_65;
	shr.u32 	%r355, %r1, 1;
	and.b32  	%r356, %r355, 496;
	mov.u32 	%r357, _ZZN3cub18CUB_300001_SM_10006detail6reduce28DeviceReduceSingleTileKernelINS2_10policy_hubIN4cuda3std3__45tupleIJblEEEjN6thrust24THRUST_300001_SM_1000_NS8cuda_cub9__find_if7functorIS9_EEE10Policy1000ENSB_12zip_iteratorINS8_IJNSD_26transform_input_iterator_tIbNSB_6detail15normal_iteratorINSB_10device_ptrIiEEEE9is_it_oneEENSB_17counting_iteratorIlNSB_11use_defaultESS_SS_EEEEEEEPS9_jSF_S9_S9_NS7_10__identityEEEvT0_T1_T2_T3_T4_T6_E12temp_storage;
	add.s32 	%r358, %r357, %r356;
	st.shared.u8 	[%r358+8], %rs383;
	st.shared.u64 	[%r358+16], %rd417;
$L__BB15_65:
	bar.sync 	0;
	setp.ne.s32 	%p262, %r1, 0;
	@%p262 bra 	$L__BB15_121;
	setp.lt.u32 	%p263, %r44, 33;
	@%p263 bra 	$L__BB15_68;
	ld.shared.u8 	%rs302, [_ZZN3cub18CUB_300001_SM_10006detail6reduce28DeviceReduceSingleTileKernelINS2_10policy_hubIN4cuda3std3__45tupleIJblEEEjN6thrust24THRUST_300001_SM_1000_NS8cuda_cub9__find_if7functorIS9_EEE10Policy1000ENSB_12zip_iteratorINS8_IJNSD_26transform_input_iterator_tIbNSB_6detail15normal_iteratorINSB_10device_ptrIiEEEE9is_it_oneEENSB_17counting_iteratorIlNSB_11use_defaultESS_SS_EEEEEEEPS9_jSF_S9_S9_NS7_10__identityEEEvT0_T1_T2_T3_T4_T6_E12temp_storage+24];
	ld.shared.u64 	%rd357, [_ZZN3cub18CUB_300001_SM_10006detail6reduce28DeviceReduceSingleTileKernelINS2_10policy_hubIN4cuda3std3__45tupleIJblEEEjN6thrust24THRUST_300001_SM_1000_NS8cuda_cub9__find_if7functorIS9_EEE10Policy1000ENSB_12zip_iteratorINS8_IJNSD_26transform_input_iterator_tIbNSB_6detail15normal_iteratorINSB_10device_ptrIiEEEE9is_it_oneEENSB_17counting_iteratorIlNSB_11use_defaultESS_SS_EEEEEEEPS9_jSF_S9_S9_NS7_10__identityEEEvT0_T1_T2_T3_T4_T6_E12temp_storage+32];
	and.b16  	%rs303, %rs383, 255;
	setp.eq.s16 	%p264, %rs303, 0;
	setp.eq.s16 	%p265, %rs302, 0;
	min.s64 	%rd358, %rd357, %rd417;
	selp.b16 	%rs304, %rs383, 1, %p265;
	selp.b16 	%rs383, %rs302, %rs304, %p264;
	selp.b64 	%rd359, %rd417, %rd358, %p265;
	selp.b64 	%rd417, %rd357, %rd359, %p264;
$L__BB15_68:
	setp.lt.u32 	%p266, %r44, 65;
	@%p266 bra 	$L__BB15_70;
	ld.shared.u8 	%rs305, [_ZZN3cub18CUB_300001_SM_10006detail6reduce28DeviceReduceSingleTileKernelINS2_10policy_hubIN4cuda3std3__45tupleIJblEEEjN6thrust24THRUST_300001_SM_1000_NS8cuda_cub9__find_if7functorIS9_EEE10Policy1000ENSB_12zip_iteratorINS8_IJNSD_26transform_input_iterator_tIbNSB_6detail15normal_iteratorINSB_10device_ptrIiEEEE9is_it_oneEENSB_17counting_iteratorIlNSB_11use_defaultESS_SS_EEEEEEEPS9_jSF_S9_S9_NS7_10__identityEEEvT0_T1_T2_T3_T4_T6_E12temp_storage+40];
	ld.shared.u64 	%rd360, [_ZZN3cub18CUB_300001_SM_10006detail6reduce28DeviceReduceSingleTileKernelINS2_10policy_hubIN4cuda3std3__45tupleIJblEEEjN6thrust24THRUST_300001_SM_1000_NS8cuda_cub9__find_if7functorIS9_EEE10Policy1000ENSB_12zip_iteratorINS8_IJNSD_26transform_input_iterator_tIbNSB_6detail15normal_iteratorINSB_10device_ptrIiEEEE9is_it_oneEENSB_17counting_iteratorIlNSB_11use_defaultESS_SS_EEEEEEEPS9_jSF_S9_S9_NS7_10__identityEEEvT0_T1_T2_T3_T4_T6_E12temp_storage+48];
	and.b16  	%rs306, %rs383, 255;
	setp.eq.s16 	%p267, %rs306, 0;
	setp.eq.s16 	%p268, %rs305, 0;
	min.s64 	%rd361, %rd360, %rd417;
	selp.b16 	%rs307, %rs383, 1, %p268;
	selp.b16 	%rs383, %rs305, %rs307, %p267;
	selp.b64 	%rd362, %rd417, %rd361, %p268;
	selp.b64 	%rd417, %rd360, %rd362, %p267;
$L__BB15_70:
	setp.lt.u32 	%p269, %r44, 97;
	@%p269 bra 	$L__BB15_72;
	ld.shared.u8 	%rs308, [_ZZN3cub18CUB_300001_SM_10006detail6reduce28DeviceReduceSingleTileKernelINS2_10policy_hubIN4cuda3std3__45tupleIJblEEEjN6thrust24THRUST_300001_SM_1000_NS8cuda_cub9__find_if7functorIS9_EEE10Policy1000ENSB_12zip_iteratorINS8_IJNSD_26transform_input_iterator_tIbNSB_6detail15normal_iteratorINSB_10device_ptrIiEEEE9is_it_oneEENSB_17counting_iteratorIlNSB_11use_defaultESS_SS_EEEEEEEPS9_jSF_S9_S9_NS7_10__identityEEEvT0_T1_T2_T3_T4_T6_E12temp_storage+56];
	ld.shared.u64 	%rd363, [_ZZN3cub18CUB_300001_SM_10006detail6reduce28DeviceReduceSingleTileKernelINS2_10policy_hubIN4cuda3std3__45tupleIJblEEEjN6thrust24THRUST_300001_SM_1000_NS8cuda_cub9__find_if7functorIS9_EEE10Policy1000ENSB_12zip_iteratorINS8_IJNSD_26transform_input_iterator_tIbNSB_6detail15normal_iteratorINSB_10device_ptrIiEEEE9is_it_oneEENSB_17counting_iteratorIlNSB_11use_defaultESS_SS_EEEEEEEPS9_jSF_S9_S9_NS7_10__identityEEEvT0_T1_T2_T3_T4_T6_E12temp_storage+64];
	and.b16  	%rs309, %rs383, 255;
	setp.eq.s16 	%p270, %rs309, 0;
	setp.eq.s16 	%p271, %rs308, 0;
	min.s64 	%rd364, %rd363, %rd417;
	selp.b16 	%rs310, %rs383, 1, %p271;
	selp.b16 	%rs383, %rs308, %rs310, %p270;
	selp.b64 	%rd365, %rd417, %rd364, %p271;
	selp.b64 	%rd417, %rd363, %rd365, %p270;
$L__BB15_72:
	setp.lt.u32 	%p272, %r44, 129;
	@%p272 bra 	$L__BB15_74;
	ld.shared.u8 	%rs311, [_ZZN3cub18CUB_300001_SM_10006detail6reduce28DeviceReduceSingleTileKernelINS2_10policy_hubIN4cuda3std3__45tupleIJblEEEjN6thrust24THRUST_300001_SM_1000_NS8cuda_cub9__find_if7functorIS9_EEE10Policy1000ENSB_12zip_iteratorINS8_IJNSD_26transform_input_iterator_tIbNSB_6detail15normal_iteratorINSB_10device_ptrIiEEEE9is_it_oneEENSB_17counting_iteratorIlNSB_11use_defaultESS_SS_EEEEEEEPS9_jSF_S9_S9_NS7_10__identityEEEvT0_T1_T2_T3_T4_T6_E12temp_storage+72];
	ld.shared.u64 	%rd366, [_ZZN3cub18CUB_300001_SM_10006detail6reduce28DeviceReduceSingleTileKernelINS2_10policy_hubIN4cuda3std3__45tupleIJblEEEjN6thrust24THRUST_300001_SM_1000_NS8cuda_cub9__find_if7functorIS9_EEE10Policy1000ENSB_12zip_iteratorINS8_IJNSD_26transform_input_iterator_tIbNSB_6detail15normal_iteratorINSB_10device_ptrIiEEEE9is_it_oneEENSB_17counting_iteratorIlNSB_11use_defaultESS_SS_EEEEEEEPS9_jSF_S9_S9_NS7_10__identityEEEvT0_T1_T2_T3_T4_T6_E12temp_storage+80];
	and.b16  	%rs312, %rs383, 255;
	setp.eq.s16 	%p273, %rs312, 0;
	setp.eq.s16 	%p274, %rs311, 0;
	min.s64 	%rd367, %rd366, %rd417;
	selp.b16 	%rs313, %rs383, 1, %p274;
	selp.b16 	%rs383, %rs311, %rs313, %p273;
	selp.b64 	%rd368, %rd417, %rd367, %p274;
	selp.b64 	%rd417, %rd366, %rd368, %p273;
$L__BB15_74:
	setp.lt.u32 	%p275, %r44, 161;
	@%p275 bra 	$L__BB15_76;
	ld.shared.u8 	%rs314, [_ZZN3cub18CUB_300001_SM_10006detail6reduce28DeviceReduceSingleTileKernelINS2_10policy_hubIN4cuda3std3__45tupleIJblEEEjN6thrust24THRUST_300001_SM_1000_NS8cuda_cub9__find_if7functorIS9_EEE10Policy1000ENSB_12zip_iteratorINS8_IJNSD_26transform_input_iterator_tIbNSB_6detail15normal_iteratorINSB_10device_ptrIiEEEE9is_it_oneEENSB_17counting_iteratorIlNSB_11use_defaultESS_SS_EEEEEEEPS9_jSF_S9_S9_NS7_10__identityEEEvT0_T1_T2_T3_T4_T6_E12temp_storage+88];
	ld.shared.u64 	%rd369, [_ZZN3cub18CUB_300001_SM_10006detail6reduce28DeviceReduceSingleTileKernelINS2_10policy_hubIN4cuda3std3__45tupleIJblEEEjN6thrust24THRUST_300001_SM_1000_NS8cuda_cub9__find_if7functorIS9_EEE10Policy1000ENSB_12zip_iteratorINS8_IJNSD_26transform_input_iterator_tIbNSB_6detail15normal_iteratorINSB_10device_ptrIiEEEE9is_it_oneEENSB_17counting_iteratorIlNSB_11use_defaultESS_SS_EEEEEEEPS9_jSF_S9_S9_NS7_10__identityEEEvT0_T1_T2_T3_T4_T6_E12temp_storage+96];
	and.b16  	%rs315, %rs383, 255;
	setp.eq.s16 	%p276, %rs315, 0;
	setp.eq.s16 	%p277, %rs314, 0;
	min.s64 	%rd370, %rd369, %rd417;
	selp.b16 	%rs316, %rs383, 1, %p277;
	selp.b16 	%rs383, %rs314, %rs316, %p276;
	selp.b64 	%rd371, %rd417, %rd370, %p277;
	selp.b64 	%rd417, %rd369, %rd371, %p276;
$L__BB15_76:
	setp.lt.u32 	%p278, %r44, 193;
	@%p278 bra 	$L__BB15_78;
	ld.shared.u8 	%rs317, [_ZZN3cub18CUB_300001_SM_10006detail6reduce28DeviceReduceSingleTileKernelINS2_10policy_hubIN4cuda3std3__45tupleIJblEEEjN6thrust24THRUST_300001_SM_1000_NS8cuda_cub9__find_if7functorIS9_EEE10Policy1000ENSB_12zip_iteratorINS8_IJNSD_26transform_input_iterator_tIbNSB_6detail15normal_iteratorINSB_10device_ptrIiEEEE9is_it_oneEENSB_17counting_iteratorIlNSB_11use_defaultESS_SS_EEEEEEEPS9_jSF_S9_S9_NS7_10__identityEEEvT0_T1_T2_T3_T4_T6_E12temp_storage+104];
	ld.shared.u64 	%rd372, [_ZZN3cub18CUB_300001_SM_10006detail6reduce28DeviceReduceSingleTileKernelINS2_10policy_hubIN4cuda3std3__45tupleIJblEEEjN6thrust24THRUST_300001_SM_1000_NS8cuda_cub9__find_if7functorIS9_EEE10Policy1000ENSB_12zip_iteratorINS8_IJNSD_26transform_input_iterator_tIbNSB_6detail15normal_iteratorINSB_10device_ptrIiEEEE9is_it_oneEENSB_17counting_iteratorIlNSB_11use_defaultESS_SS_EEEEEEEPS9_jSF_S9_S9_NS7_10__identityEEEvT0_T1_T2_T3_T4_T6_E12temp_storage+112];
	and.b16  	%rs318, %rs383, 255;
	setp.eq.s16 	%p279, %rs318, 0;
	setp.eq.s16 	%p280, %rs317, 0;
	min.s64 	%rd373, %rd372, %rd417;
	selp.b16 	%rs319, %rs383, 1, %p280;
	selp.b16 	%rs383, %rs317, %rs319, %p279;
	selp.b64 	%rd374, %rd417, %rd373, %p280;
	selp.b64 	%rd417, %rd372, %rd374, %p279;
$L__BB15_78:
	setp.lt.u32 	%p281, %r44, 225;
	@%p281 bra 	$L__BB15_121;
	ld.shared.u8 	%rs320, [_ZZN3cub18CUB_300001_SM_10006detail6reduce28DeviceReduceSingleTileKernelINS2_10policy_hubIN4cuda3std3__45tupleIJblEEEjN6thrust24THRUST_300001_SM_1000_NS8cuda_cub9__find_if7functorIS9_EEE10Policy1000ENSB_12zip_iteratorINS8_IJNSD_26transform_input_iterator_tIbNSB_6detail15normal_iteratorINSB_10device_ptrIiEEEE9is_it_oneEENSB_17counting_iteratorIlNSB_11use_defaultESS_SS_EEEEEEEPS9_jSF_S9_S9_NS7_10__identityEEEvT0_T1_T2_T3_T4_T6_E12temp_storage+120];
	ld.shared.u64 	%rd375, [_ZZN3cub18CUB_300001_SM_10006detail6reduce28DeviceReduceSingleTileKernelINS2_10policy_hubIN4cuda3std3__45tupleIJblEEEjN6thrust24THRUST_300001_SM_1000_NS8cuda_cub9__find_if7functorIS9_EEE10Policy1000ENSB_12zip_iteratorINS8_IJNSD_26transform_input_iterator_tIbNSB_6detail15normal_iteratorINSB_10device_ptrIiEEEE9is_it_oneEENSB_17counting_iteratorIlNSB_11use_defaultESS_SS_EEEEEEEPS9_jSF_S9_S9_NS7_10__identityEEEvT0_T1_T2_T3_T4_T6_E12temp_storage+128];
	and.b16  	%rs321, %rs383, 255;
	setp.eq.s16 	%p282, %rs321, 0;
	setp.eq.s16 	%p283, %rs320, 0;
	min.s64 	%rd376, %rd375, %rd417;
	selp.b16 	%rs322, %rs383, 1, %p283;
	selp.b16 	%rs383, %rs320, %rs322, %p282;
	selp.b64 	%rd377, %rd417, %rd376, %p283;
	selp.b64 	%rd417, %rd375, %rd377, %p282;
	bra.uni 	$L__BB15_121;
$L__BB15_80:
	mov.u32 	%r20, %tid.x;
	cvt.u64.u32 	%rd72, %r20;
	mul.wide.u32 	%rd116, %r20, 4;
	add.s64 	%rd73, %rd2, %rd116;
	ld.global.u32 	%r56, [%rd73];
	setp.eq.s32 	%p3, %r56, 1;
	add.s32 	%r57, %r20, 256;
	cvt.u64.u32 	%rd117, %r57;
	ld.global.u32 	%r58, [%rd73+1024];
	setp.eq.s32 	%p4, %r58, 1;
	add.s32 	%r60, %r20, 512;
	cvt.u64.u32 	%rd118, %r60;
	add.s64 	%rd119, %rd113, %rd118;
	ld.global.u32 	%r61, [%rd73+2048];
	setp.eq.s32 	%p5, %r61, 1;
	add.s64 	%rd120, %rd119, 256;
	ld.global.u32 	%r62, [%rd73+3072];
	setp.eq.s32 	%p7, %r62, 1;
	or.pred  	%p9, %p3, %p4;
	selp.b64 	%rd121, %rd72, %rd117, %p3;
	add.s64 	%rd122, %rd113, %rd121;
	min.s64 	%rd123, %rd119, %rd122;
	selp.b64 	%rd124, %rd123, %rd122, %p5;
	or.pred  	%p10, %p9, %p5;
	selp.b64 	%rd125, %rd124, %rd119, %p9;
	min.s64 	%rd126, %rd120, %rd125;
	selp.b64 	%rd127, %rd126, %rd125, %p7;
	or.pred  	%p11, %p10, %p7;
	selp.u16 	%rs383, 1, 0, %p11;
	selp.b64 	%rd417, %rd127, %rd120, %p10;
	add.s32 	%r21, %r44, -1024;
	setp.lt.u32 	%p12, %r21, 1024;
	mov.b32 	%r478, 1024;
	@%p12 bra 	$L__BB15_84;
	mov.b32 	%r478, 1024;
$L__BB15_82:
	cvt.u64.u32 	%rd128, %r478;
	add.s64 	%rd129, %rd72, %rd128;
	mul.wide.u32 	%rd130, %r478, 4;
	add.s64 	%rd131, %rd73, %rd130;
	add.s64 	%rd132, %rd129, %rd113;
	ld.global.u32 	%r64, [%rd131];
	setp.eq.s32 	%p13, %r64, 1;
	add.s64 	%rd133, %rd132, 256;
	ld.global.u32 	%r65, [%rd131+1024];
	setp.eq.s32 	%p14, %r65, 1;
	selp.u16 	%rs101, 1, 0, %p14;
	add.s64 	%rd134, %rd132, 512;
	ld.global.u32 	%r66, [%rd131+2048];
	setp.eq.s32 	%p15, %r66, 1;
	selp.u16 	%rs102, 1, 0, %p15;
	add.s64 	%rd135, %rd132, 768;
	ld.global.u32 	%r67, [%rd131+3072];
	setp.eq.s32 	%p16, %r67, 1;
	selp.u16 	%rs103, 1, 0, %p16;
	and.b16  	%rs104, %rs383, 255;
	setp.eq.s16 	%p17, %rs104, 0;
	selp.u16 	%rs105, 1, 0, %p13;
	min.s64 	%rd136, %rd132, %rd417;
	selp.b16 	%rs106, 1, %rs383, %p13;
	selp.b64 	%rd137, %rd136, %rd417, %p13;
	selp.b16 	%rs107, %rs105, %rs106, %p17;
	and.b16  	%rs108, %rs107, 255;
	selp.b64 	%rd138, %rd132, %rd137, %p17;
	setp.eq.s16 	%p18, %rs108, 0;
	min.s64 	%rd139, %rd133, %rd138;
	selp.b16 	%rs109, 1, %rs107, %p14;
	selp.b64 	%rd140, %rd139, %rd138, %p14;
	selp.b16 	%rs110, %rs101, %rs109, %p18;
	and.b16  	%rs111, %rs110, 255;
	selp.b64 	%rd141, %rd133, %rd140, %p18;
	setp.eq.s16 	%p19, %rs111, 0;
	min.s64 	%rd142, %rd134, %rd141;
	selp.b16 	%rs112, 1, %rs110, %p15;
	selp.b64 	%rd143, %rd142, %rd141, %p15;
	selp.b16 	%rs113, %rs102, %rs112, %p19;
	and.b16  	%rs114, %rs113, 255;
	selp.b64 	%rd144, %rd134, %rd143, %p19;
	setp.eq.s16 	%p20, %rs114, 0;
	min.s64 	%rd145, %rd135, %rd144;
	selp.b16 	%rs115, 1, %rs113, %p16;
	selp.b64 	%rd146, %rd145, %rd144, %p16;
	selp.b16 	%rs383, %rs103, %rs115, %p20;
	selp.b64 	%rd417, %rd135, %rd146, %p20;
	sub.s32 	%r68, %r44, %r478;
	setp.lt.u32 	%p21, %r68, 1024;
	@%p21 bra 	$L__BB15_97;
	add.s32 	%r478, %r478, 1024;
	setp.le.u32 	%p22, %r478, %r21;
	@%p22 bra 	$L__BB15_82;
$L__BB15_84:
	setp.le.u32 	%p23, %r44, %r478;
	sub.s32 	%r69, %r44, %r478;
	setp.ge.s32 	%p24, %r20, %r69;
	or.pred  	%p25, %p23, %p24;
	@%p25 bra 	$L__BB15_97;
	not.b32 	%r71, %r20;
	add.s32 	%r72, %r44, %r71;
	sub.s32 	%r25, %r72, %r478;
	shr.u32 	%r73, %r25, 8;
	add.s32 	%r26, %r73, 1;
	and.b32  	%r27, %r26, 7;
	setp.lt.u32 	%p26, %r25, 1792;
	mov.u32 	%r483, %r20;
	@%p26 bra 	$L__BB15_89;
	or.b32  	%r481, %r20, 1024;
	add.s32 	%r480, %r20, %r478;
	and.b32  	%r74, %r26, 33554424;
	neg.s32 	%r479, %r74;
$L__BB15_87:
	.pragma "nounroll";
	cvt.u64.u32 	%rd148, %r480;
	mul.wide.u32 	%rd149, %r480, 4;
	add.s64 	%rd150, %rd2, %rd149;
	add.s64 	%rd151, %rd113, %rd148;
	ld.global.u32 	%r75, [%rd150];
	setp.eq.s32 	%p27, %r75, 1;
	selp.u16 	%rs117, 1, 0, %p27;
	and.b16  	%rs118, %rs383, 255;
	setp.ne.s16 	%p29, %rs118, 0;
	and.pred  	%p30, %p29, %p27;
	min.s64 	%rd152, %rd151, %rd417;
	setp.eq.s16 	%p31, %rs118, 0;
	selp.b16 	%rs119, %rs117, %rs383, %p31;
	selp.b64 	%rd153, %rd151, %rd417, %p31;
	selp.b16 	%rs120, 1, %rs119, %p30;
	and.b16  	%rs121, %rs120, 255;
	selp.b64 	%rd154, %rd152, %rd153, %p30;
	add.s32 	%r76, %r480, 256;
	cvt.u64.u32 	%rd155, %r76;
	mul.wide.u32 	%rd156, %r76, 4;
	add.s64 	%rd157, %rd2, %rd156;
	add.s64 	%rd158, %rd113, %rd155;
	ld.global.u32 	%r77, [%rd157];
	setp.eq.s32 	%p32, %r77, 1;
	selp.u16 	%rs122, 1, 0, %p32;
	setp.ne.s16 	%p34, %rs121, 0;
	and.pred  	%p35, %p34, %p32;
	min.s64 	%rd159, %rd158, %rd154;
	setp.eq.s16 	%p36, %rs121, 0;
	selp.b16 	%rs123, %rs122, %rs120, %p36;
	selp.b64 	%rd160, %rd158, %rd154, %p36;
	selp.b16 	%rs124, 1, %rs123, %p35;
	and.b16  	%rs125, %rs124, 255;
	selp.b64 	%rd161, %rd159, %rd160, %p35;
	add.s32 	%r78, %r480, 512;
	cvt.u64.u32 	%rd162, %r78;
	mul.wide.u32 	%rd163, %r78, 4;
	add.s64 	%rd164, %rd2, %rd163;
	add.s64 	%rd165, %rd113, %rd162;
	ld.global.u32 	%r79, [%rd164];
	setp.eq.s32 	%p37, %r79, 1;
	selp.u16 	%rs126, 1, 0, %p37;
	setp.ne.s16 	%p39, %rs125, 0;
	and.pred  	%p40, %p39, %p37;
	min.s64 	%rd166, %rd165, %rd161;
	setp.eq.s16 	%p41, %rs125, 0;
	selp.b16 	%rs127, %rs126, %rs124, %p41;
	selp.b64 	%rd167, %rd165, %rd161, %p41;
	selp.b16 	%rs128, 1, %rs127, %p40;
	and.b16  	%rs129, %rs128, 255;
	selp.b64 	%rd168, %rd166, %rd167, %p40;
	add.s32 	%r80, %r480, 768;
	cvt.u64.u32 	%rd169, %r80;
	mul.wide.u32 	%rd170, %r80, 4;
	add.s64 	%rd171, %rd2, %rd170;
	add.s64 	%rd172, %rd113, %rd169;
	ld.global.u32 	%r81, [%rd171];
	setp.eq.s32 	%p42, %r81, 1;
	selp.u16 	%rs130, 1, 0, %p42;
	setp.ne.s16 	%p44, %rs129, 0;
	and.pred  	%p45, %p44, %p42;
	min.s64 	%rd173, %rd172, %rd168;
	setp.eq.s16 	%p46, %rs129, 0;
	selp.b16 	%rs131, %rs130, %rs128, %p46;
	selp.b64 	%rd174, %rd172, %rd168, %p46;
	selp.b16 	%rs132, 1, %rs131, %p45;
	and.b16  	%rs133, %rs132, 255;
	selp.b64 	%rd175, %rd173, %rd174, %p45;
	add.s32 	%r82, %r480, 1024;
	cvt.u64.u32 	%rd176, %r82;
	mul.wide.u32 	%rd177, %r82, 4;
	add.s64 	%rd178, %rd2, %rd177;
	add.s64 	%rd179, %rd113, %rd176;
	ld.global.u32 	%r83, [%rd178];
	setp.eq.s32 	%p47, %r83, 1;
	selp.u16 	%rs134, 1, 0, %p47;
	setp.ne.s16 	%p49, %rs133, 0;
	and.pred  	%p50, %p49, %p47;
	min.s64 	%rd180, %rd179, %rd175;
	setp.eq.s16 	%p51, %rs133, 0;
	selp.b16 	%rs135, %rs134, %rs132, %p51;
	selp.b64 	%rd181, %rd179, %rd175, %p51;
	selp.b16 	%rs136, 1, %rs135, %p50;
	and.b16  	%rs137, %rs136, 255;
	selp.b64 	%rd182, %rd180, %rd181, %p50;
	add.s32 	%r84, %r480, 1280;
	cvt.u64.u32 	%rd183, %r84;
	mul.wide.u32 	%rd184, %r84, 4;
	add.s64 	%rd185, %rd2, %rd184;
	add.s64 	%rd186, %rd113, %rd183;
	ld.global.u32 	%r85, [%rd185];
	setp.eq.s32 	%p52, %r85, 1;
	selp.u16 	%rs138, 1, 0, %p52;
	setp.ne.s16 	%p54, %rs137, 0;
	and.pred  	%p55, %p54, %p52;
	min.s64 	%rd187, %rd186, %rd182;
	setp.eq.s16 	%p56, %rs137, 0;
	selp.b16 	%rs139, %rs138, %rs136, %p56;
	selp.b64 	%rd188, %rd186, %rd182, %p56;
	selp.b16 	%rs140, 1, %rs139, %p55;
	and.b16  	%rs141, %rs140, 255;
	selp.b64 	%rd189, %rd187, %rd188, %p55;
	add.s32 	%r86, %r480, 1536;
	cvt.u64.u32 	%rd190, %r86;
	mul.wide.u32 	%rd191, %r86, 4;
	add.s64 	%rd192, %rd2, %rd191;
	add.s64 	%rd193, %rd113, %rd190;
	ld.global.u32 	%r87, [%rd192];
	setp.eq.s32 	%p57, %r87, 1;
	selp.u16 	%rs142, 1, 0, %p57;
	setp.ne.s16 	%p59, %rs141, 0;
	and.pred  	%p60, %p59, %p57;
	min.s64 	%rd194, %rd193, %rd189;
	setp.eq.s16 	%p61, %rs141, 0;
	selp.b16 	%rs143, %rs142, %rs140, %p61;
	selp.b64 	%rd195, %rd193, %rd189, %p61;
	selp.b16 	%rs144, 1, %rs143, %p60;
	and.b16  	%rs145, %rs144, 255;
	selp.b64 	%rd196, %rd194, %rd195, %p60;
	add.s32 	%r88, %r480, 1792;
	cvt.u64.u32 	%rd197, %r88;
	mul.wide.u32 	%rd198, %r88, 4;
	add.s64 	%rd199, %rd2, %rd198;
	add.s64 	%rd200, %rd113, %rd197;
	ld.global.u32 	%r89, [%rd199];
	setp.eq.s32 	%p62, %r89, 1;
	selp.u16 	%rs146, 1, 0, %p62;
	setp.ne.s16 	%p64, %rs145, 0;
	and.pred  	%p65, %p64, %p62;
	min.s64 	%rd201, %rd200, %rd196;
	setp.eq.s16 	%p66, %rs145, 0;
	selp.b16 	%rs147, %rs146, %rs144, %p66;
	selp.b64 	%rd202, %rd200, %rd196, %p66;
	selp.b16 	%rs383, 1, %rs147, %p65;
	selp.b64 	%rd417, %rd201, %rd202, %p65;
	add.s32 	%r481, %r481, 2048;
	add.s32 	%r480, %r480, 2048;
	add.s32 	%r479, %r479, 8;
	setp.ne.s32 	%p67, %r479, 0;
	@%p67 bra 	$L__BB15_87;
	add.s32 	%r483, %r481, -1024;
$L__BB15_89:
	setp.eq.s32 	%p68, %r27, 0;
	@%p68 bra 	$L__BB15_97;
	setp.lt.u32 	%p69, %r27, 4;
	@%p69 bra 	$L__BB15_92;
	add.s32 	%r90, %r483, %r478;
	cvt.u64.u32 	%rd204, %r90;
	mul.wide.u32 	%rd205, %r90, 4;
	add.s64 	%rd206, %rd2, %rd205;
	add.s64 	%rd207, %rd113, %rd204;
	ld.global.u32 	%r91, [%rd206];
	setp.eq.s32 	%p70, %r91, 1;
	selp.u16 	%rs149, 1, 0, %p70;
	and.b16  	%rs150, %rs383, 255;
	setp.ne.s16 	%p72, %rs150, 0;
	and.pred  	%p73, %p72, %p70;
	min.s64 	%rd208, %rd207, %rd417;
	setp.eq.s16 	%p74, %rs150, 0;
	selp.b16 	%rs151, %rs149, %rs383, %p74;
	selp.b64 	%rd209, %rd207, %rd417, %p74;
	selp.b16 	%rs152, 1, %rs151, %p73;
	and.b16  	%rs153, %rs152, 255;
	selp.b64 	%rd210, %rd208, %rd209, %p73;
	add.s32 	%r92, %r90, 256;
	cvt.u64.u32 	%rd211, %r92;
	mul.wide.u32 	%rd212, %r92, 4;
	add.s64 	%rd213, %rd2, %rd212;
	add.s64 	%rd214, %rd113, %rd211;
	ld.global.u32 	%r93, [%rd213];
	setp.eq.s32 	%p75, %r93, 1;
	selp.u16 	%rs154, 1, 0, %p75;
	setp.ne.s16 	%p77, %rs153, 0;
	and.pred  	%p78, %p77, %p75;
	min.s64 	%rd215, %rd214, %rd210;
	setp.eq.s16 	%p79, %rs153, 0;
	selp.b16 	%rs155, %rs154, %rs152, %p79;
	selp.b64 	%rd216, %rd214, %rd210, %p79;
	selp.b16 	%rs156, 1, %rs155, %p78;
	and.b16  	%rs157, %rs156, 255;
	selp.b64 	%rd217, %rd215, %rd216, %p78;
	add.s32 	%r94, %r90, 512;
	cvt.u64.u32 	%rd218, %r94;
	mul.wide.u32 	%rd219, %r94, 4;
	add.s64 	%rd220, %rd2, %rd219;
	add.s64 	%rd221, %rd113, %rd218;
	ld.global.u32 	%r95, [%rd220];
	setp.eq.s32 	%p80, %r95, 1;
	selp.u16 	%rs158, 1, 0, %p80;
	setp.ne.s16 	%p82, %rs157, 0;
	and.pred  	%p83, %p82, %p80;
	min.s64 	%rd222, %rd221, %rd217;
	setp.eq.s16 	%p84, %rs157, 0;
	selp.b16 	%rs159, %rs158, %rs156, %p84;
	selp.b64 	%rd223, %rd221, %rd217, %p84;
	selp.b16 	%rs160, 1, %rs159, %p83;
	and.b16  	%rs161, %rs160, 255;
	selp.b64 	%rd224, %rd222, %rd223, %p83;
	add.s32 	%r96, %r90, 768;
	cvt.u64.u32 	%rd225, %r96;
	mul.wide.u32 	%rd226, %r96, 4;
	add.s64 	%rd227, %rd2, %rd226;
	add.s64 	%rd228, %rd113, %rd225;
	ld.global.u32 	%r97, [%rd227];
	setp.eq.s32 	%p85, %r97, 1;
	selp.u16 	%rs162, 1, 0, %p85;
	setp.ne.s16 	%p87, %rs161, 0;
	and.pred  	%p88, %p87, %p85;
	min.s64 	%rd229, %rd228, %rd224;
	setp.eq.s16 	%p89, %rs161, 0;
	selp.b16 	%rs163, %rs162, %rs160, %p89;
	selp.b64 	%rd230, %rd228, %rd224, %p89;
	selp.b16 	%rs383, 1, %rs163, %p88;
	selp.b64 	%rd417, %rd229, %rd230, %p88;
	add.s32 	%r483, %r483, 1024;
$L__BB15_92:
	and.b32  	%r98, %r26, 3;
	setp.eq.s32 	%p90, %r98, 0;
	@%p90 bra 	$L__BB15_97;
	setp.eq.s32 	%p91, %r98, 1;
	@%p91 bra 	$L__BB15_95;
	add.s32 	%r99, %r483, %r478;
	cvt.u64.u32 	%rd232, %r99;
	mul.wide.u32 	%rd233, %r99, 4;
	add.s64 	%rd234, %rd2, %rd233;
	add.s64 	%rd235, %rd113, %rd232;
	ld.global.u32 	%r100, [%rd234];
	setp.eq.s32 	%p92, %r100, 1;
	selp.u16 	%rs165, 1, 0, %p92;
	and.b16  	%rs166, %rs383, 255;
	setp.ne.s16 	%p94, %rs166, 0;
	and.pred  	%p95, %p94, %p92;
	min.s64 	%rd236, %rd235, %rd417;
	setp.eq.s16 	%p96, %rs166, 0;
	selp.b16 	%rs167, %rs165, %rs383, %p96;
	selp.b64 	%rd237, %rd235, %rd417, %p96;
	selp.b16 	%rs168, 1, %rs167, %p95;
	and.b16  	%rs169, %rs168, 255;
	selp.b64 	%rd238, %rd236, %rd237, %p95;
	add.s32 	%r101, %r99, 256;
	cvt.u64.u32 	%rd239, %r101;
	mul.wide.u32 	%rd240, %r101, 4;
	add.s64 	%rd241, %rd2, %rd240;
	add.s64 	%rd242, %rd113, %rd239;
	ld.global.u32 	%r102, [%rd241];
	setp.eq.s32 	%p97, %r102, 1;
	selp.u16 	%rs170, 1, 0, %p97;
	setp.ne.s16 	%p99, %rs169, 0;
	and.pred  	%p100, %p99, %p97;
	min.s64 	%rd243, %rd242, %rd238;
	setp.eq.s16 	%p101, %rs169, 0;
	selp.b16 	%rs171, %rs170, %rs168, %p101;
	selp.b64 	%rd244, %rd242, %rd238, %p101;
	selp.b16 	%rs383, 1, %rs171, %p100;
	selp.b64 	%rd417, %rd243, %rd244, %p100;
	add.s32 	%r483, %r483, 512;
$L__BB15_95:
	and.b32  	%r103, %r25, 256;
	setp.ne.s32 	%p102, %r103, 0;
	@%p102 bra 	$L__BB15_97;
	add.s32 	%r104, %r483, %r478;
	cvt.u64.u32 	%rd245, %r104;
	mul.wide.u32 	%rd246, %r104, 4;
	add.s64 	%rd247, %rd2, %rd246;
	add.s64 	%rd248, %rd113, %rd245;
	ld.global.u32 	%r105, [%rd247];
	setp.eq.s32 	%p103, %r105, 1;
	selp.u16 	%rs172, 1, 0, %p103;
	and.b16  	%rs173, %rs383, 255;
	setp.ne.s16 	%p105, %rs173, 0;
	and.pred  	%p106, %p105, %p103;
	min.s64 	%rd249, %rd248, %rd417;
	setp.eq.s16 	%p107, %rs173, 0;
	selp.b16 	%rs174, %rs172, %rs383, %p107;
	selp.b64 	%rd250, %rd248, %rd417, %p107;
	selp.b16 	%rs383, 1, %rs174, %p106;
	selp.b64 	%rd417, %rd249, %rd250, %p106;
$L__BB15_97:
	// begin inline asm
	mov.u32 %r106, %laneid;
	// end inline asm
	cvt.u32.u16 	%r127, %rs383;
	and.b32  	%r108, %r127, 255;
	mov.b32 	%r124, 1;
	mov.b32 	%r125, 31;
	mov.b32 	%r126, -1;
	// begin inline asm
	shfl.sync.down.b32 %r107, %r108, %r124, %r125, %r126;
	// end inline asm
	// begin inline asm
	shfl.sync.down.b32 %r112, %r113, %r124, %r125, %r126;
	// end inline asm
	mov.b64 	{%r118, %r123}, %rd417;
	// begin inline asm
	shfl.sync.down.b32 %r117, %r118, %r124, %r125, %r126;
	// end inline asm
	// begin inline asm
	shfl.sync.down.b32 %r122, %r123, %r124, %r125, %r126;
	// end inline asm
	mov.b64 	%rd90, {%r117, %r122};
	cvt.u16.u32 	%rs75, %r107;
	setp.gt.s32 	%p108, %r106, 30;
	@%p108 bra 	$L__BB15_101;
	and.b16  	%rs175, %rs383, 255;
	setp.eq.s16 	%p109, %rs175, 0;
	and.b16  	%rs176, %rs75, 255;
	setp.eq.s16 	%p110, %rs176, 0;
	or.pred  	%p111, %p109, %p110;
	@%p111 bra 	$L__BB15_100;
	min.s64 	%rd417, %rd90, %rd417;
	mov.b16 	%rs383, 1;
	bra.uni 	$L__BB15_101;
$L__BB15_100:
	setp.eq.s16 	%p112, %rs175, 0;
	selp.b16 	%rs383, %rs75, %rs383, %p112;
	selp.b64 	%rd417, %rd90, %rd417, %p112;
$L__BB15_101:
	cvt.u32.u16 	%r148, %rs383;
	and.b32  	%r129, %r148, 255;
	mov.b32 	%r145, 2;
	mov.b32 	%r146, 31;
	mov.b32 	%r147, -1;
	// begin inline asm
	shfl.sync.down.b32 %r128, %r129, %r145, %r146, %r147;
	// end inline asm
	// begin inline asm
	shfl.sync.down.b32 %r133, %r134, %r145, %r146, %r147;
	// end inline asm
	mov.b64 	{%r139, %r144}, %rd417;
	// begin inline asm
	shfl.sync.down.b32 %r138, %r139, %r145, %r146, %r147;
	// end inline asm
	// begin inline asm
	shfl.sync.down.b32 %r143, %r144, %r145, %r146, %r147;
	// end inline asm
	mov.b64 	%rd94, {%r138, %r143};
	cvt.u16.u32 	%rs78, %r128;
	setp.gt.s32 	%p113, %r106, 29;
	@%p113 bra 	$L__BB15_105;
	and.b16  	%rs179, %rs383, 255;
	setp.eq.s16 	%p114, %rs179, 0;
	and.b16  	%rs180, %rs78, 255;
	setp.eq.s16 	%p115, %rs180, 0;
	or.pred  	%p116, %p114, %p115;
	@%p116 bra 	$L__BB15_104;
	min.s64 	%rd417, %rd94, %rd417;
	mov.b16 	%rs383, 1;
	bra.uni 	$L__BB15_105;
$L__BB15_104:
	setp.eq.s16 	%p117, %rs179, 0;
	selp.b16 	%rs383, %rs78, %rs383, %p117;
	selp.b64 	%rd417, %rd94, %rd417, %p117;
$L__BB15_105:
	cvt.u32.u16 	%r169, %rs383;
	and.b32  	%r150, %r169, 255;
	mov.b32 	%r166, 4;
	mov.b32 	%r167, 31;
	mov.b32 	%r168, -1;
	// begin inline asm
	shfl.sync.down.b32 %r149, %r150, %r166, %r167, %r168;
	// end inline asm
	// begin inline asm
	shfl.sync.down.b32 %r154, %r155, %r166, %r167, %r168;
	// end inline asm
	mov.b64 	{%r160, %r165}, %rd417;
	// begin inline asm
	shfl.sync.down.b32 %r159, %r160, %r166, %r167, %r168;
	// end inline asm
	// begin inline asm
	shfl.sync.down.b32 %r164, %r165, %r166, %r167, %r168;
	// end inline asm
	mov.b64 	%rd98, {%r159, %r164};
	cvt.u16.u32 	%rs81, %r149;
	setp.gt.s32 	%p118, %r106, 27;
	@%p118 bra 	$L__BB15_109;
	and.b16  	%rs183, %rs383, 255;
	setp.eq.s16 	%p119, %rs183, 0;
	and.b16  	%rs184, %rs81, 255;
	setp.eq.s16 	%p120, %rs184, 0;
	or.pred  	%p121, %p119, %p120;
	@%p121 bra 	$L__BB15_108;
	min.s64 	%rd417, %rd98, %rd417;
	mov.b16 	%rs383, 1;
	bra.uni 	$L__BB15_109;
$L__BB15_108:
	setp.eq.s16 	%p122, %rs183, 0;
	selp.b16 	%rs383, %rs81, %rs383, %p122;
	selp.b64 	%rd417, %rd98, %rd417, %p122;
$L__BB15_109:
	cvt.u32.u16 	%r190, %rs383;
	and.b32  	%r171, %r190, 255;
	mov.b32 	%r187, 8;
	mov.b32 	%r188, 31;
	mov.b32 	%r189, -1;
	// begin inline asm
	shfl.sync.down.b32 %r170, %r171, %r187, %r188, %r189;
	// end inline asm
	// begin inline asm
	shfl.sync.down.b32 %r175, %r176, %r187, %r188, %r189;
	// end inline asm
	mov.b64 	{%r181, %r186}, %rd417;
	// begin inline asm
	shfl.sync.down.b32 %r180, %r181, %r187, %r188, %r189;
	// end inline asm
	// begin inline asm
	shfl.sync.down.b32 %r185, %r186, %r187, %r188, %r189;
	// end inline asm
	mov.b64 	%rd102, {%r180, %r185};
	cvt.u16.u32 	%rs84, %r170;
	setp.gt.s32 	%p123, %r106, 23;
	@%p123 bra 	$L__BB15_113;
	and.b16  	%rs187, %rs383, 255;
	setp.eq.s16 	%p124, %rs187, 0;
	and.b16  	%rs188, %rs84, 255;
	setp.eq.s16 	%p125, %rs188, 0;
	or.pred  	%p126, %p124, %p125;
	@%p126 bra 	$L__BB15_112;
	min.s64 	%rd417, %rd102, %rd417;
	mov.b16 	%rs383, 1;
	bra.uni 	$L__BB15_113;
$L__BB15_112:
	setp.eq.s16 	%p127, %rs187, 0;
	selp.b16 	%rs383, %rs84, %rs383, %p127;
	selp.b64 	%rd417, %rd102, %rd417, %p127;
$L__BB15_113:
	cvt.u32.u16 	%r211, %rs383;
	and.b32  	%r192, %r211, 255;
	mov.b32 	%r208, 16;
	mov.b32 	%r209, 31;
	mov.b32 	%r210, -1;
	// begin inline asm
	shfl.sync.down.b32 %r191, %r192, %r208, %r209, %r210;
	// end inline asm
	// begin inline asm
	shfl.sync.down.b32 %r196, %r197, %r208, %r209, %r210;
	// end inline asm
	mov.b64 	{%r202, %r207}, %rd417;
	// begin inline asm
	shfl.sync.down.b32 %r201, %r202, %r208, %r209, %r210;
	// end inline asm
	// begin inline asm
	shfl.sync.down.b32 %r206, %r207, %r208, %r209, %r210;
	// end inline asm
	mov.b64 	%rd106, {%r201, %r206};
	cvt.u16.u32 	%rs87, %r191;
	setp.gt.s32 	%p128, %r106, 15;
	@%p128 bra 	$L__BB15_117;
	and.b16  	%rs191, %rs383, 255;
	setp.eq.s16 	%p129, %rs191, 0;
	and.b16  	%rs192, %rs87, 255;
	setp.eq.s16 	%p130, %rs192, 0;
	or.pred  	%p131, %p129, %p130;
	@%p131 bra 	$L__BB15_116;
	min.s64 	%rd417, %rd106, %rd417;
	mov.b16 	%rs383, 1;
	bra.uni 	$L__BB15_117;
$L__BB15_116:
	setp.eq.s16 	%p132, %rs191, 0;
	selp.b16 	%rs383, %rs87, %rs383, %p132;
	selp.b64 	%rd417, %rd106, %rd417, %p132;
$L__BB15_117:
	setp.ne.s32 	%p133, %r106, 0;
	@%p133 bra 	$L__BB15_119;
	shr.u32 	%r212, %r20, 1;
	and.b32  	%r213, %r212, 496;
	mov.u32 	%r214, _ZZN3cub18CUB_300001_SM_10006detail6reduce28DeviceReduceSingleTileKernelINS2_10policy_hubIN4cuda3std3__45tupleIJblEEEjN6thrust24THRUST_300001_SM_1000_NS8cuda_cub9__find_if7functorIS9_EEE10Policy1000ENSB_12zip_iteratorINS8_IJNSD_26transform_input_iterator_tIbNSB_6detail15normal_iteratorINSB_10device_ptrIiEEEE9is_it_oneEENSB_17counting_iteratorIlNSB_11use_defaultESS_SS_EEEEEEEPS9_jSF_S9_S9_NS7_10__identityEEEvT0_T1_T2_T3_T4_T6_E12temp_storage;
	add.s32 	%r215, %r214, %r213;
	st.shared.u8 	[%r215+8], %rs383;
	st.shared.u64 	[%r215+16], %rd417;
$L__BB15_119:
	bar.sync 	0;
	setp.ne.s32 	%p134, %r20, 0;
	@%p134 bra 	$L__BB15_121;
	ld.shared.u8 	%rs195, [_ZZN3cub18CUB_300001_SM_10006detail6reduce28DeviceReduceSingleTileKernelINS2_10policy_hubIN4cuda3std3__45tupleIJblEEEjN6thrust24THRUST_300001_SM_1000_NS8cuda_cub9__find_if7functorIS9_EEE10Policy1000ENSB_12zip_iteratorINS8_IJNSD_26transform_input_iterator_tIbNSB_6detail15normal_iteratorINSB_10device_ptrIiEEEE9is_it_oneEENSB_17counting_iteratorIlNSB_11use_defaultESS_SS_EEEEEEEPS9_jSF_S9_S9_NS7_10__identityEEEvT0_T1_T2_T3_T4_T6_E12temp_storage+24];
	ld.shared.u64 	%rd251, [_ZZN3cub18CUB_300001_SM_10006detail6reduce28DeviceReduceSingleTileKernelINS2_10policy_hubIN4cuda3std3__45tupleIJblEEEjN6thrust24THRUST_300001_SM_1000_NS8cuda_cub9__find_if7functorIS9_EEE10Policy1000ENSB_12zip_iteratorINS8_IJNSD_26transform_input_iterator_tIbNSB_6detail15normal_iteratorINSB_10device_ptrIiEEEE9is_it_oneEENSB_17counting_iteratorIlNSB_11use_defaultESS_SS_EEEEEEEPS9_jSF_S9_S9_NS7_10__identityEEEvT0_T1_T2_T3_T4_T6_E12temp_storage+32];
	and.b16  	%rs196, %rs383, 255;
	setp.eq.s16 	%p135, %rs196, 0;
	setp.eq.s16 	%p136, %rs195, 0;
	min.s64 	%rd252, %rd251, %rd417;
	selp.b16 	%rs197, %rs383, 1, %p136;
	selp.b16 	%rs198, %rs195, %rs197, %p135;
	and.b16  	%rs199, %rs198, 255;
	selp.b64 	%rd253, %rd417, %rd252, %p136;
	selp.b64 	%rd254, %rd251, %rd253, %p135;
	ld.shared.u8 	%rs200, [_ZZN3cub18CUB_300001_SM_10006detail6reduce28DeviceReduceSingleTileKernelINS2_10policy_hubIN4cuda3std3__45tupleIJblEEEjN6thrust24THRUST_300001_SM_1000_NS8cuda_cub9__find_if7functorIS9_EEE10Policy1000ENSB_12zip_iteratorINS8_IJNSD_26transform_input_iterator_tIbNSB_6detail15normal_iteratorINSB_10device_ptrIiEEEE9is_it_oneEENSB_17counting_iteratorIlNSB_11use_defaultESS_SS_EEEEEEEPS9_jSF_S9_S9_NS7_10__identityEEEvT0_T1_T2_T3_T4_T6_E12temp_storage+40];
	ld.shared.u64 	%rd255, [_ZZN3cub18CUB_300001_SM_10006detail6reduce28DeviceReduceSingleTileKernelINS2_10policy_hubIN4cuda3std3__45tupleIJblEEEjN6thrust24THRUST_300001_SM_1000_NS8cuda_cub9__find_if7functorIS9_EEE10Policy1000ENSB_12zip_iteratorINS8_IJNSD_26transform_input_iterator_tIbNSB_6detail15normal_iteratorINSB_10device_ptrIiEEEE9is_it_oneEENSB_17counting_iteratorIlNSB_11use_defaultESS_SS_EEEEEEEPS9_jSF_S9_S9_NS7_10__identityEEEvT0_T1_T2_T3_T4_T6_E12temp_storage+48];
	setp.eq.s16 	%p137, %rs199, 0;
	setp.eq.s16 	%p138, %rs200, 0;
	min.s64 	%rd256, %rd255, %rd254;
	selp.b16 	%rs201, %rs198, 1, %p138;
	selp.b16 	%rs202, %rs200, %rs201, %p137;
	and.b16  	%rs203, %rs202, 255;
	selp.b64 	%rd257, %rd254, %rd256, %p138;
	selp.b64 	%rd258, %rd255, %rd257, %p137;
	ld.shared.u8 	%rs204, [_ZZN3cub18CUB_300001_SM_10006detail6reduce28DeviceReduceSingleTileKernelINS2_10policy_hubIN4cuda3std3__45tupleIJblEEEjN6thrust24THRUST_300001_SM_1000_NS8cuda_cub9__find_if7functorIS9_EEE10Policy1000ENSB_12zip_iteratorINS8_IJNSD_26transform_input_iterator_tIbNSB_6detail15normal_iteratorINSB_10device_ptrIiEEEE9is_it_oneEENSB_17counting_iteratorIlNSB_11use_defaultESS_SS_EEEEEEEPS9_jSF_S9_S9_NS7_10__identityEEEvT0_T1_T2_T3_T4_T6_E12temp_storage+56];
	ld.shared.u64 	%rd259, [_ZZN3cub18CUB_300001_SM_10006detail6reduce28DeviceReduceSingleTileKernelINS2_10policy_hubIN4cuda3std3__45tupleIJblEEEjN6thrust24THRUST_300001_SM_1000_NS8cuda_cub9__find_if7functorIS9_EEE10Policy1000ENSB_12zip_iteratorINS8_IJNSD_26transform_input_iterator_tIbNSB_6detail15normal_iteratorINSB_10device_ptrIiEEEE9is_it_oneEENSB_17counting_iteratorIlNSB_11use_defaultESS_SS_EEEEEEEPS9_jSF_S9_S9_NS7_10__identityEEEvT0_T1_T2_T3_T4_T6_E12temp_storage+64];
	setp.eq.s16 	%p139, %rs203, 0;
	setp.eq.s16 	%p140, %rs204, 0;
	min.s64 	%rd260, %rd259, %rd258;
	selp.b16 	%rs205, %rs202, 1, %p140;
	selp.b16 	%rs206, %rs204, %rs205, %p139;
	and.b16  	%rs207, %rs206, 255;
	selp.b64 	%rd261, %rd258, %rd260, %p140;
	selp.b64 	%rd262, %rd259, %rd261, %p139;
	ld.shared.u8 	%rs208, [_ZZN3cub18CUB_300001_SM_10006detail6reduce28DeviceReduceSingleTileKernelINS2_10policy_hubIN4cuda3std3__45tupleIJblEEEjN6thrust24THRUST_300001_SM_1000_NS8cuda_cub9__find_if7functorIS9_EEE10Policy1000ENSB_12zip_iteratorINS8_IJNSD_26transform_input_iterator_tIbNSB_6detail15normal_iteratorINSB_10device_ptrIiEEEE9is_it_oneEENSB_17counting_iteratorIlNSB_11use_defaultESS_SS_EEEEEEEPS9_jSF_S9_S9_NS7_10__identityEEEvT0_T1_T2_T3_T4_T6_E12temp_storage+72];
	ld.shared.u64 	%rd263, [_ZZN3cub18CUB_300001_SM_10006detail6reduce28DeviceReduceSingleTileKernelINS2_10policy_hubIN4cuda3std3__45tupleIJblEEEjN6thrust24THRUST_300001_SM_1000_NS8cuda_cub9__find_if7functorIS9_EEE10Policy1000ENSB_12zip_iteratorINS8_IJNSD_26transform_input_iterator_tIbNSB_6detail15normal_iteratorINSB_10device_ptrIiEEEE9is_it_oneEENSB_17counting_iteratorIlNSB_11use_defaultESS_SS_EEEEEEEPS9_jSF_S9_S9_NS7_10__identityEEEvT0_T1_T2_T3_T4_T6_E12temp_storage+80];
	setp.eq.s16 	%p141, %rs207, 0;
	setp.eq.s16 	%p142, %rs208, 0;
	min.s64 	%rd264, %rd263, %rd262;
	selp.b16 	%rs209, %rs206, 1, %p142;
	selp.b16 	%rs210, %rs208, %rs209, %p141;
	and.b16  	%rs211, %rs210, 255;
	selp.b64 	%rd265, %rd262, %rd264, %p142;
	selp.b64 	%rd266, %rd263, %rd265, %p141;
	ld.shared.u8 	%rs212, [_ZZN3cub18CUB_300001_SM_10006detail6reduce28DeviceReduceSingleTileKernelINS2_10policy_hubIN4cuda3std3__45tupleIJblEEEjN6thrust24THRUST_300001_SM_1000_NS8cuda_cub9__find_if7functorIS9_EEE10Policy1000ENSB_12zip_iteratorINS8_IJNSD_26transform_input_iterator_tIbNSB_6detail15normal_iteratorINSB_10device_ptrIiEEEE9is_it_oneEENSB_17counting_iteratorIlNSB_11use_defaultESS_SS_EEEEEEEPS9_jSF_S9_S9_NS7_10__identityEEEvT0_T1_T2_T3_T4_T6_E12temp_storage+88];
	ld.shared.u64 	%rd267, [_ZZN3cub18CUB_300001_SM_10006detail6reduce28DeviceReduceSingleTileKernelINS2_10policy_hubIN4cuda3std3__45tupleIJblEEEjN6thrust24THRUST_300001_SM_1000_NS8cuda_cub9__find_if7functorIS9_EEE10Policy1000ENSB_12zip_iteratorINS8_IJNSD_26transform_input_iterator_tIbNSB_6detail15normal_iteratorINSB_10device_ptrIiEEEE9is_it_oneEENSB_17counting_iteratorIlNSB_11use_defaultESS_SS_EEEEEEEPS9_jSF_S9_S9_NS7_10__identityEEEvT0_T1_T2_T3_T4_T6_E12temp_storage+96];
	setp.eq.s16 	%p143, %rs211, 0;
	setp.eq.s16 	%p144, %rs212, 0;
	min.s64 	%rd268, %rd267, %rd266;
	selp.b16 	%rs213, %rs210, 1, %p144;
	selp.b16 	%rs214, %rs212, %rs213, %p143;
	and.b16  	%rs215, %rs214, 255;
	selp.b64 	%rd269, %rd266, %rd268, %p144;
	selp.b64 	%rd270, %rd267, %rd269, %p143;
	ld.shared.u8 	%rs216, [_ZZN3cub18CUB_300001_SM_10006detail6reduce28DeviceReduceSingleTileKernelINS2_10policy_hubIN4cuda3std3__45tupleIJblEEEjN6thrust24THRUST_300001_SM_1000_NS8cuda_cub9__find_if7functorIS9_EEE10Policy1000ENSB_12zip_iteratorINS8_IJNSD_26transform_input_iterator_tIbNSB_6detail15normal_iteratorINSB_10device_ptrIiEEEE9is_it_oneEENSB_17counting_iteratorIlNSB_11use_defaultESS_SS_EEEEEEEPS9_jSF_S9_S9_NS7_10__identityEEEvT0_T1_T2_T3_T4_T6_E12temp_storage+104];
	ld.shared.u64 	%rd271, [_ZZN3cub18CUB_300001_SM_10006detail6reduce28DeviceReduceSingleTileKernelINS2_10policy_hubIN4cuda3std3__45tupleIJblEEEjN6thrust24THRUST_300001_SM_1000_NS8cuda_cub9__find_if7functorIS9_EEE10Policy1000ENSB_12zip_iteratorINS8_IJNSD_26transform_input_iterator_tIbNSB_6detail15normal_iteratorINSB_10device_ptrIiEEEE9is_it_oneEENSB_17counting_iteratorIlNSB_11use_defaultESS_SS_EEEEEEEPS9_jSF_S9_S9_NS7_10__identityEEEvT0_T1_T2_T3_T4_T6_E12temp_storage+112];
	setp.eq.s16 	%p145, %rs215, 0;
	setp.eq.s16 	%p146, %rs216, 0;
	min.s64 	%rd272, %rd271, %rd270;
	selp.b16 	%rs217, %rs214, 1, %p146;
	selp.b16 	%rs218, %rs216, %rs217, %p145;
	and.b16  	%rs219, %rs218, 255;
	selp.b64 	%rd273, %rd270, %rd272, %p146;
	selp.b64 	%rd274, %rd271, %rd273, %p145;
	ld.shared.u8 	%rs220, [_ZZN3cub18CUB_300001_SM_10006detail6reduce28DeviceReduceSingleTileKernelINS2_10policy_hubIN4cuda3std3__45tupleIJblEEEjN6thrust24THRUST_300001_SM_1000_NS8cuda_cub9__find_if7functorIS9_EEE10Policy1000ENSB_12zip_iteratorINS8_IJNSD_26transform_input_iterator_tIbNSB_6detail15normal_iteratorINSB_10device_ptrIiEEEE9is_it_oneEENSB_17counting_iteratorIlNSB_11use_defaultESS_SS_EEEEEEEPS9_jSF_S9_S9_NS7_10__identityEEEvT0_T1_T2_T3_T4_T6_E12temp_storage+120];
	ld.shared.u64 	%rd275, [_ZZN3cub18CUB_300001_SM_10006detail6reduce28DeviceReduceSingleTileKernelINS2_10policy_hubIN4cuda3std3__45tupleIJblEEEjN6thrust24THRUST_300001_SM_1000_NS8cuda_cub9__find_if7functorIS9_EEE10Policy1000ENSB_12zip_iteratorINS8_IJNSD_26transform_input_iterator_tIbNSB_6detail15normal_iteratorINSB_10device_ptrIiEEEE9is_it_oneEENSB_17counting_iteratorIlNSB_11use_defaultESS_SS_EEEEEEEPS9_jSF_S9_S9_NS7_10__identityEEEvT0_T1_T2_T3_T4_T6_E12temp_storage+128];
	setp.eq.s16 	%p147, %rs219, 0;
	setp.eq.s16 	%p148, %rs220, 0;
	min.s64 	%rd276, %rd275, %rd274;
	selp.b16 	%rs221, %rs218, 1, %p148;
	selp.b16 	%rs383, %rs220, %rs221, %p147;
	selp.b64 	%rd277, %rd274, %rd276, %p148;
	selp.b64 	%rd417, %rd275, %rd277, %p147;
$L__BB15_121:
	mov.u32 	%r469, %tid.x;
	setp.ne.s32 	%p325, %r469, 0;
	@%p325 bra 	$L__BB15_123;
	setp.eq.s16 	%p326, %rs100, 0;
	and.b16  	%rs371, %rs383, 255;
	setp.eq.s16 	%p327, %rs371, 0;
	min.s64 	%rd405, %rd417, %rd114;
	selp.b16 	%rs372, %rs100, 1, %p327;
	selp.b16 	%rs373, %rs383, %rs372, %p326;
	selp.b64 	%rd406, %rd114, %rd405, %p327;
	selp.b64 	%rd407, %rd417, %rd406, %p326;
	st.global.u8 	[%rd1], %rs373;
	st.global.u64 	[%rd1+8], %rd407;
$L__BB15_123:
	ret;

}
	// .globl	_ZN3cub18CUB_300001_SM_10006detail6reduce18DeviceReduceKernelINS2_10policy_hubIN4cuda3std3__45tupleIJblEEEjN6thrust24THRUST_300001_SM_1000_NS8cuda_cub9__find_if7functorIS9_EEE10Policy1000ENSB_12zip_iteratorINS8_IJNSD_26transform_input_iterator_tIbNSB_6detail15normal_iteratorINSB_10device_ptrIiEEEE9is_it_oneEENSB_17counting_iteratorIlNSB_11use_defaultESS_SS_EEEEEEEjSF_S9_NS7_10__identityEEEvT0_PT3_T1_NS0_13GridEvenShareIS10_EET2_T4_
.visible .entry _ZN3cub18CUB_300001_SM_10006detail6reduce18DeviceReduceKernelINS2_10policy_hubIN4cuda3std3__45tupleIJblEEEjN6thrust24THRUST_300001_SM_1000_NS8cuda_cub9__find_if7functorIS9_EEE10Policy1000ENSB_12zip_iteratorINS8_IJNSD_26transform_input_iterator_tIbNSB_6detail15normal_iteratorINSB_10device_ptrIiEEEE9is_it_oneEENSB_17counting_iteratorIlNSB_11use_defaultESS_SS_EEEEEEEjSF_S9_NS7_10__identityEEEvT0_PT3_T1_NS0_13GridEvenShareIS10_EET2_T4_(
	.param .align 8 .b8 _ZN3cub18CUB_300001_SM_10006detail6reduce18DeviceReduceKernelINS2_10policy_hubIN4cuda3std3__45tupleIJblEEEjN6thrust24THRUST_300001_SM_1000_NS8cuda_cub9__find_if7functorIS9_EEE10Policy1000ENSB_12zip_iteratorINS8_IJNSD_26transform_input_iterator_tIbNSB_6detail15normal_iteratorINSB_10device_ptrIiEEEE9is_it_oneEENSB_17counting_iteratorIlNSB_11use_defaultESS_SS_EEEEEEEjSF_S9_NS7_10__identityEEEvT0_PT3_T1_NS0_13GridEvenShareIS10_EET2_T4__param_0[24],
	.param .u64 .ptr .align 1 _ZN3cub18CUB_300001_SM_10006detail6reduce18DeviceReduceKernelINS2_10policy_hubIN4cuda3std3__45tupleIJblEEEjN6thrust24THRUST_300001_SM_1000_NS8cuda_cub9__find_if7functorIS9_EEE10Policy1000ENSB_12zip_iteratorINS8_IJNSD_26transform_input_iterator_tIbNSB_6detail15normal_iteratorINSB_10device_ptrIiEEEE9is_it_oneEENSB_17counting_iteratorIlNSB_11use_defaultESS_SS_EEEEEEEjSF_S9_NS7_10__identityEEEvT0_PT3_T1_NS0_13GridEvenShareIS10_EET2_T4__param_1,
	.param .u32 _ZN3cub18CUB_300001_SM_10006detail6reduce18DeviceReduceKernelINS2_10policy_hubIN4cuda3std3__45tupleIJblEEEjN6thrust24THRUST_300001_SM_1000_NS8cuda_cub9__find_if7functorIS9_EEE10Policy1000ENSB_12zip_iteratorINS8_IJNSD_26transform_input_iterator_tIbNSB_6detail15normal_iteratorINSB_10device_ptrIiEEEE9is_it_oneEENSB_17counting_iteratorIlNSB_11use_defaultESS_SS_EEEEEEEjSF_S9_NS7_10__identityEEEvT0_PT3_T1_NS0_13GridEvenShareIS10_EET2_T4__param_2,
	.param .align 4 .b8 _ZN3cub18CUB_300001_SM_10006detail6reduce18DeviceReduceKernelINS2_10policy_hubIN4cuda3std3__45tupleIJblEEEjN6thrust24THRUST_300001_SM_1000_NS8cuda_cub9__find_if7functorIS9_EEE10Policy1000ENSB_12zip_iteratorINS8_IJNSD_26transform_input_iterator_tIbNSB_6detail15normal_iteratorINSB_10device_ptrIiEEEE9is_it_oneEENSB_17counting_iteratorIlNSB_11use_defaultESS_SS_EEEEEEEjSF_S9_NS7_10__identityEEEvT0_PT3_T1_NS0_13GridEvenShareIS10_EET2_T4__param_3[40],
	.param .align 1 .b8 _ZN3cub18CUB_300001_SM_10006detail6reduce18DeviceReduceKernelINS2_10policy_hubIN4cuda3std3__45tupleIJblEEEjN6thrust24THRUST_300001_SM_1000_NS8cuda_cub9__find_if7functorIS9_EEE10Policy1000ENSB_12zip_iteratorINS8_IJNSD_26transform_input_iterator_tIbNSB_6detail15normal_iteratorINSB_10device_ptrIiEEEE9is_it_oneEENSB_17counting_iteratorIlNSB_11use_defaultESS_SS_EEEEEEEjSF_S9_NS7_10__identityEEEvT0_PT3_T1_NS0_13GridEvenShareIS10_EET2_T4__param_4[1],
	.param .align 1 .b8 _ZN3cub18CUB_300001_SM_10006detail6reduce18DeviceReduceKernelINS2_10policy_hubIN4cuda3std3__45tupleIJblEEEjN6thrust24THRUST_300001_SM_1000_NS8cuda_cub9__find_if7functorIS9_EEE10Policy1000ENSB_12zip_iteratorINS8_IJNSD_26transform_input_iterator_tIbNSB_6detail15normal_iteratorINSB_10device_ptrIiEEEE9is_it_oneEENSB_17counting_iteratorIlNSB_11use_defaultESS_SS_EEEEEEEjSF_S9_NS7_10__identityEEEvT0_PT3_T1_NS0_13GridEvenShareIS10_EET2_T4__param_5[1]
)
.maxntid 256
{
	.reg .pred 	%p<325>;
	.reg .b16 	%rs<400>;
	.reg .b32 	%r<518>;
	.reg .b64 	%rd<476>;
	// demoted variable
	.shared .align 8 .b8 _ZZN3cub18CUB_300001_SM_10006detail6reduce18DeviceReduceKernelINS2_10policy_hubIN4cuda3std3__45tupleIJblEEEjN6thrust24THRUST_300001_SM_1000_NS8cuda_cub9__find_if7functorIS9_EEE10Policy1000ENSB_12zip_iteratorINS8_IJNSD_26transform_input_iterator_tIbNSB_6detail15normal_iteratorINSB_10device_ptrIiEEEE9is_it_oneEENSB_17counting_iteratorIlNSB_11use_defaultESS_SS_EEEEEEEjSF_S9_NS7_10__identityEEEvT0_PT3_T1_NS0_13GridEvenShareIS10_EET2_T4_E12temp_storage[152];
	ld.param.u64 	%rd2, [_ZN3cub18CUB_300001_SM_10006detail6reduce18DeviceReduceKernelINS2_10policy_hubIN4cuda3std3__45tupleIJblEEEjN6thrust24THRUST_300001_SM_1000_NS8cuda_cub9__find_if7functorIS9_EEE10Policy1000ENSB_12zip_iteratorINS8_IJNSD_26transform_input_iterator_tIbNSB_6detail15normal_iteratorINSB_10device_ptrIiEEEE9is_it_oneEENSB_17counting_iteratorIlNSB_11use_defaultESS_SS_EEEEEEEjSF_S9_NS7_10__identityEEEvT0_PT3_T1_NS0_13GridEvenShareIS10_EET2_T4__param_0+16];
	ld.param.u32 	%r1, [_ZN3cub18CUB_300001_SM_10006detail6reduce18DeviceReduceKernelINS2_10policy_hubIN4cuda3std3__45tupleIJblEEEjN6thrust24THRUST_300001_SM_1000_NS8cuda_cub9__find_if7functorIS9_EEE10Policy1000ENSB_12zip_iteratorINS8_IJNSD_26transform_input_iterator_tIbNSB_6detail15normal_iteratorINSB_10device_ptrIiEEEE9is_it_oneEENSB_17counting_iteratorIlNSB_11use_defaultESS_SS_EEEEEEEjSF_S9_NS7_10__identityEEEvT0_PT3_T1_NS0_13GridEvenShareIS10_EET2_T4__param_3+20];
	ld.param.u32 	%r2, [_ZN3cub18CUB_300001_SM_10006detail6reduce18DeviceReduceKernelINS2_10policy_hubIN4cuda3std3__45tupleIJblEEEjN6thrust24THRUST_300001_SM_1000_NS8cuda_cub9__find_if7functorIS9_EEE10Policy1000ENSB_12zip_iteratorINS8_IJNSD_26transform_input_iterator_tIbNSB_6detail15normal_iteratorINSB_10device_ptrIiEEEE9is_it_oneEENSB_17counting_iteratorIlNSB_11use_defaultESS_SS_EEEEEEEjSF_S9_NS7_10__identityEEEvT0_PT3_T1_NS0_13GridEvenShareIS10_EET2_T4__param_3+24];
	ld.param.u64 	%rd109, [_ZN3cub18CUB_300001_SM_10006detail6reduce18DeviceReduceKernelINS2_10policy_hubIN4cuda3std3__45tupleIJblEEEjN6thrust24THRUST_300001_SM_1000_NS8cuda_cub9__find_if7functorIS9_EEE10Policy1000ENSB_12zip_iteratorINS8_IJNSD_26transform_input_iterator_tIbNSB_6detail15normal_iteratorINSB_10device_ptrIiEEEE9is_it_oneEENSB_17counting_iteratorIlNSB_11use_defaultESS_SS_EEEEEEEjSF_S9_NS7_10__identityEEEvT0_PT3_T1_NS0_13GridEvenShareIS10_EET2_T4__param_0];
	cvta.to.global.u64 	%rd1, %rd109;
	mov.u32 	%r3, %ctaid.x;
	shl.b32 	%r4, %r2, 10;
	shl.b32 	%r5, %r3, 10;
	sub.s32 	%r6, %r1, %r5;
	setp.gt.u32 	%p1, %r6, 1023;
	@%p1 bra 	$L__BB16_78;
	mov.u32 	%r7, %tid.x;
	setp.ge.u32 	%p148, %r7, %r6;
	mov.b16 	%rs369, 0;
	mov.b64 	%rd445, 0;
	mov.u32 	%r505, %r7;
	@%p148 bra 	$L__BB16_3;
	add.s32 	%r235, %r5, %r7;
	cvt.u64.u32 	%rd277, %r235;
	mul.wide.u32 	%rd278, %r235, 4;
	add.s64 	%rd279, %rd1, %rd278;
	add.s64 	%rd445, %rd2, %rd277;
	ld.global.u32 	%r236, [%rd279];
	setp.eq.s32 	%p149, %r236, 1;
	selp.u16 	%rs369, 1, 0, %p149;
	add.s32 	%r505, %r7, 256;
$L__BB16_3:
	setp.ge.u32 	%p150, %r505, %r6;
	@%p150 bra 	$L__BB16_16;
	not.b32 	%r237, %r505;
	add.s32 	%r10, %r1, %r237;
	sub.s32 	%r238, %r10, %r5;
	shr.u32 	%r239, %r238, 8;
	add.s32 	%r11, %r239, 1;
	and.b32  	%r12, %r11, 7;
	setp.lt.u32 	%p151, %r238, 1792;
	@%p151 bra 	$L__BB16_8;
	add.s32 	%r504, %r505, 1024;
	add.s32 	%r503, %r505, %r5;
	and.b32  	%r240, %r11, 33554424;
	neg.s32 	%r502, %r240;
$L__BB16_6:
	.pragma "nounroll";
	cvt.u64.u32 	%rd281, %r503;
	mul.wide.u32 	%rd282, %r503, 4;
	add.s64 	%rd283, %rd1, %rd282;
	add.s64 	%rd284, %rd2, %rd281;
	ld.global.u32 	%r241, [%rd283];
	setp.eq.s32 	%p152, %r241, 1;
	selp.u16 	%rs214, 1, 0, %p152;
	and.b16  	%rs215, %rs369, 255;
	setp.ne.s16 	%p154, %rs215, 0;
	and.pred  	%p155, %p154, %p152;
	min.s64 	%rd285, %rd284, %rd445;
	setp.eq.s16 	%p156, %rs215, 0;
	selp.b64 	%rd286, %rd284, %rd445, %p156;
	selp.b16 	%rs216, %rs214, %rs369, %p156;
	selp.b64 	%rd287, %rd285, %rd286, %p155;
	selp.b16 	%rs217, 1, %rs216, %p155;
	and.b16  	%rs218, %rs217, 255;
	add.s32 	%r242, %r503, 256;
	cvt.u64.u32 	%rd288, %r242;
	mul.wide.u32 	%rd289, %r242, 4;
	add.s64 	%rd290, %rd1, %rd289;
	add.s64 	%rd291, %rd2, %rd288;
	ld.global.u32 	%r243, [%rd290];
	setp.eq.s32 	%p157, %r243, 1;
	selp.u16 	%rs219, 1, 0, %p157;
	setp.ne.s16 	%p159, %rs218, 0;
	and.pred  	%p160, %p159, %p157;
	min.s64 	%rd292, %rd291, %rd287;
	setp.eq.s16 	%p161, %rs218, 0;
	selp.b64 	%rd293, %rd291, %rd287, %p161;
	selp.b16 	%rs220, %rs219, %rs217, %p161;
	selp.b64 	%rd294, %rd292, %rd293, %p160;
	selp.b16 	%rs221, 1, %rs220, %p160;
	and.b16  	%rs222, %rs221, 255;
	add.s32 	%r244, %r503, 512;
	cvt.u64.u32 	%rd295, %r244;
	mul.wide.u32 	%rd296, %r244, 4;
	add.s64 	%rd297, %rd1, %rd296;
	add.s64 	%rd298, %rd2, %rd295;
	ld.global.u32 	%r245, [%rd297];
	setp.eq.s32 	%p162, %r245, 1;
	selp.u16 	%rs223, 1, 0, %p162;
	setp.ne.s16 	%p164, %rs222, 0;
	and.pred  	%p165, %p164, %p162;
	min.s64 	%rd299, %rd298, %rd294;
	setp.eq.s16 	%p166, %rs222, 0;
	selp.b64 	%rd300, %rd298, %rd294, %p166;
	selp.b16 	%rs224, %rs223, %rs221, %p166;
	selp.b64 	%rd301, %rd299, %rd300, %p165;
	selp.b16 	%rs225, 1, %rs224, %p165;
	and.b16  	%rs226, %rs225, 255;
	add.s32 	%r246, %r503, 768;
	cvt.u64.u32 	%rd302, %r246;
	mul.wide.u32 	%rd303, %r246, 4;
	add.s64 	%rd304, %rd1, %rd303;
	add.s64 	%rd305, %rd2, %rd302;
	ld.global.u32 	%r247, [%rd304];
	setp.eq.s32 	%p167, %r247, 1;
	selp.u16 	%rs227, 1, 0, %p167;
	setp.ne.s16 	%p169, %rs226, 0;
	and.pred  	%p170, %p169, %p167;
	min.s64 	%rd306, %rd305, %rd301;
	setp.eq.s16 	%p171, %rs226, 0;
	selp.b64 	%rd307, %rd305, %rd301, %p171;
	selp.b16 	%rs228, %rs227, %rs225, %p171;
	selp.b64 	%rd308, %rd306, %rd307, %p170;
	selp.b16 	%rs229, 1, %rs228, %p170;
	and.b16  	%rs230, %rs229, 255;
	add.s32 	%r248, %r503, 1024;
	cvt.u64.u32 	%rd309, %r248;
	mul.wide.u32 	%rd310, %r248, 4;
	add.s64 	%rd311, %rd1, %rd310;
	add.s64 	%rd312, %rd2, %rd309;
	ld.global.u32 	%r249, [%rd311];
	setp.eq.s32 	%p172, %r249, 1;
	selp.u16 	%rs231, 1, 0, %p172;
	setp.ne.s16 	%p174, %rs230, 0;
	and.pred  	%p175, %p174, %p172;
	min.s64 	%rd313, %rd312, %rd308;
	setp.eq.s16 	%p176, %rs230, 0;
	selp.b64 	%rd314, %rd312, %rd308, %p176;
	selp.b16 	%rs232, %rs231, %rs229, %p176;
	selp.b64 	%rd315, %rd313, %rd314, %p175;
	selp.b16 	%rs233, 1, %rs232, %p175;
	and.b16  	%rs234, %rs233, 255;
	add.s32 	%r250, %r503, 1280;
	cvt.u64.u32 	%rd316, %r250;
	mul.wide.u32 	%rd317, %r250, 4;
	add.s64 	%rd318, %rd1, %rd317;
	add.s64 	%rd319, %rd2, %rd316;
	ld.global.u32 	%r251, [%rd318];
	setp.eq.s32 	%p177, %r251, 1;
	selp.u16 	%rs235, 1, 0, %p177;
	setp.ne.s16 	%p179, %rs234, 0;
	and.pred  	%p180, %p179, %p177;
	min.s64 	%rd320, %rd319, %rd315;
	setp.eq.s16 	%p181, %rs234, 0;
	selp.b64 	%rd321, %rd319, %rd315, %p181;
	selp.b16 	%rs236, %rs235, %rs233, %p181;
	selp.b64 	%rd322, %rd320, %rd321, %p180;
	selp.b16 	%rs237, 1, %rs236, %p180;
	and.b16  	%rs238, %rs237, 255;
	add.s32 	%r252, %r503, 1536;
	cvt.u64.u32 	%rd323, %r252;
	mul.wide.u32 	%rd324, %r252, 4;
	add.s64 	%rd325, %rd1, %rd324;
	add.s64 	%rd326, %rd2, %rd323;
	ld.global.u32 	%r253, [%rd325];
	setp.eq.s32 	%p182, %r253, 1;
	selp.u16 	%rs239, 1, 0, %p182;
	setp.ne.s16 	%p184, %rs238, 0;
	and.pred  	%p185, %p184, %p182;
	min.s64 	%rd327, %rd326, %rd322;
	setp.eq.s16 	%p186, %rs238, 0;
	selp.b64 	%rd328, %rd326, %rd322, %p186;
	selp.b16 	%rs240, %rs239, %rs237, %p186;
	selp.b64 	%rd329, %rd327, %rd328, %p185;
	selp.b16 	%rs241, 1, %rs240, %p185;
	and.b16  	%rs242, %rs241, 255;
	add.s32 	%r254, %r503, 1792;
	cvt.u64.u32 	%rd330, %r254;
	mul.wide.u32 	%rd331, %r254, 4;
	add.s64 	%rd332, %rd1, %rd331;
	add.s64 	%rd333, %rd2, %rd330;
	ld.global.u32 	%r255, [%rd332];
	setp.eq.s32 	%p187, %r255, 1;
	selp.u16 	%rs243, 1, 0, %p187;
	setp.ne.s16 	%p189, %rs242, 0;
	and.pred  	%p190, %p189, %p187;
	min.s64 	%rd334, %rd333, %rd329;
	setp.eq.s16 	%p191, %rs242, 0;
	selp.b64 	%rd335, %rd333, %rd329, %p191;
	selp.b16 	%rs244, %rs243, %rs241, %p191;
	selp.b64 	%rd445, %rd334, %rd335, %p190;
	selp.b16 	%rs369, 1, %rs244, %p190;
	add.s32 	%r504, %r504, 2048;
	add.s32 	%r503, %r503, 2048;
	add.s32 	%r502, %r502, 8;
	setp.ne.s32 	%p192, %r502, 0;
	@%p192 bra 	$L__BB16_6;
	add.s32 	%r505, %r504, -1024;
$L__BB16_8:
	setp.eq.s32 	%p193, %r12, 0;
	@%p193 bra 	$L__BB16_16;
	setp.lt.u32 	%p194, %r12, 4;
	@%p194 bra 	$L__BB16_11;
	add.s32 	%r256, %r5, %r505;
	cvt.u64.u32 	%rd337, %r256;
	mul.wide.u32 	%rd338, %r256, 4;
	add.s64 	%rd339, %rd1, %rd338;
	add.s64 	%rd340, %rd2, %rd337;
	ld.global.u32 	%r257, [%rd339];
	setp.eq.s32 	%p195, %r257, 1;
	selp.u16 	%rs246, 1, 0, %p195;
	and.b16  	%rs247, %rs369, 255;
	setp.ne.s16 	%p197, %rs247, 0;
	and.pred  	%p198, %p197, %p195;
	min.s64 	%rd341, %rd340, %rd445;
	setp.eq.s16 	%p199, %rs247, 0;
	selp.b64 	%rd342, %rd340, %rd445, %p199;
	selp.b16 	%rs248, %rs246, %rs369, %p199;
	selp.b64 	%rd343, %rd341, %rd342, %p198;
	selp.b16 	%rs249, 1, %rs248, %p198;
	and.b16  	%rs250, %rs249, 255;
	add.s32 	%r258, %r256, 256;
	cvt.u64.u32 	%rd344, %r258;
	mul.wide.u32 	%rd345, %r258, 4;
	add.s64 	%rd346, %rd1, %rd345;
	add.s64 	%rd347, %rd2, %rd344;
	ld.global.u32 	%r259, [%rd346];
	setp.eq.s32 	%p200, %r259, 1;
	selp.u16 	%rs251, 1, 0, %p200;
	setp.ne.s16 	%p202, %rs250, 0;
	and.pred  	%p203, %p202, %p200;
	min.s64 	%rd348, %rd347, %rd343;
	setp.eq.s16 	%p204, %rs250, 0;
	selp.b64 	%rd349, %rd347, %rd343, %p204;
	selp.b16 	%rs252, %rs251, %rs249, %p204;
	selp.b64 	%rd350, %rd348, %rd349, %p203;
	selp.b16 	%rs253, 1, %rs252, %p203;
	and.b16  	%rs254, %rs253, 255;
	add.s32 	%r260, %r256, 512;
	cvt.u64.u32 	%rd351, %r260;
	mul.wide.u32 	%rd352, %r260, 4;
	add.s64 	%rd353, %rd1, %rd352;
	add.s64 	%rd354, %rd2, %rd351;
	ld.global.u32 	%r261, [%rd353];
	setp.eq.s32 	%p205, %r261, 1;
	selp.u16 	%rs255, 1, 0, %p205;
	setp.ne.s16 	%p207, %rs254, 0;
	and.pred  	%p208, %p207, %p205;
	min.s64 	%rd355, %rd354, %rd350;
	setp.eq.s16 	%p209, %rs254, 0;
	selp.b64 	%rd356, %rd354, %rd350, %p209;
	selp.b16 	%rs256, %rs255, %rs253, %p209;
	selp.b64 	%rd357, %rd355, %rd356, %p208;
	selp.b16 	%rs257, 1, %rs256, %p208;
	and.b16  	%rs258, %rs257, 255;
	add.s32 	%r262, %r256, 768;
	cvt.u64.u32 	%rd358, %r262;
	mul.wide.u32 	%rd359, %r262, 4;
	add.s64 	%rd360, %rd1, %rd359;
	add.s64 	%rd361, %rd2, %rd358;
	ld.global.u32 	%r263, [%rd360];
	setp.eq.s32 	%p210, %r263, 1;
	selp.u16 	%rs259, 1, 0, %p210;
	setp.ne.s16 	%p212, %rs258, 0;
	and.pred  	%p213, %p212, %p210;
	min.s64 	%rd362, %rd361, %rd357;
	setp.eq.s16 	%p214, %rs258, 0;
	selp.b64 	%rd363, %rd361, %rd357, %p214;
	selp.b16 	%rs260, %rs259, %rs257, %p214;
	selp.b64 	%rd445, %rd362, %rd363, %p213;
	selp.b16 	%rs369, 1, %rs260, %p213;
	add.s32 	%r505, %r505, 1024;
$L__BB16_11:
	and.b32  	%r264, %r11, 3;
	setp.eq.s32 	%p215, %r264, 0;
	@%p215 bra 	$L__BB16_16;
	setp.eq.s32 	%p216, %r264, 1;
	@%p216 bra 	$L__BB16_14;
	add.s32 	%r265, %r5, %r505;
	cvt.u64.u32 	%rd365, %r265;
	mul.wide.u32 	%rd366, %r265, 4;
	add.s64 	%rd367, %rd1, %rd366;
	add.s64 	%rd368, %rd2, %rd365;
	ld.global.u32 	%r266, [%rd367];
	setp.eq.s32 	%p217, %r266, 1;
	selp.u16 	%rs262, 1, 0, %p217;
	and.b16  	%rs263, %rs369, 255;
	setp.ne.s16 	%p219, %rs263, 0;
	and.pred  	%p220, %p219, %p217;
	min.s64 	%rd369, %rd368, %rd445;
	setp.eq.s16 	%p221, %rs263, 0;
	selp.b64 	%rd370, %rd368, %rd445, %p221;
	selp.b16 	%rs264, %rs262, %rs369, %p221;
	selp.b64 	%rd371, %rd369, %rd370, %p220;
	selp.b16 	%rs265, 1, %rs264, %p220;
	and.b16  	%rs266, %rs265, 255;
	add.s32 	%r267, %r265, 256;
	cvt.u64.u32 	%rd372, %r267;
	mul.wide.u32 	%rd373, %r267, 4;
	add.s64 	%rd374, %rd1, %rd373;
	add.s64 	%rd375, %rd2, %rd372;
	ld.global.u32 	%r268, [%rd374];
	setp.eq.s32 	%p222, %r268, 1;
	selp.u16 	%rs267, 1, 0, %p222;
	setp.ne.s16 	%p224, %rs266, 0;
	and.pred  	%p225, %p224, %p222;
	min.s64 	%rd376, %rd375, %rd371;
	setp.eq.s16 	%p226, %rs266, 0;
	selp.b64 	%rd377, %rd375, %rd371, %p226;
	selp.b16 	%rs268, %rs267, %rs265, %p226;
	selp.b64 	%rd445, %rd376, %rd377, %p225;
	selp.b16 	%rs369, 1, %rs268, %p225;
	add.s32 	%r505, %r505, 512;
$L__BB16_14:
	and.b32  	%r269, %r10, 256;
	setp.ne.s32 	%p227, %r269, 0;
	@%p227 bra 	$L__BB16_16;
	add.s32 	%r270, %r5, %r505;
	cvt.u64.u32 	%rd378, %r270;
	mul.wide.u32 	%rd379, %r270, 4;
	add.s64 	%rd380, %rd1, %rd379;
	add.s64 	%rd381, %rd2, %rd378;
	ld.global.u32 	%r271, [%rd380];
	setp.eq.s32 	%p228, %r271, 1;
	selp.u16 	%rs269, 1, 0, %p228;
	and.b16  	%rs270, %rs369, 255;
	setp.ne.s16 	%p230, %rs270, 0;
	and.pred  	%p231, %p230, %p228;
	min.s64 	%rd382, %rd381, %rd445;
	setp.eq.s16 	%p232, %rs270, 0;
	selp.b64 	%rd383, %rd381, %rd445, %p232;
	selp.b16 	%rs271, %rs269, %rs369, %p232;
	selp.b64 	%rd445, %rd382, %rd383, %p231;
	selp.b16 	%rs369, 1, %rs271, %p231;
$L__BB16_16:
	setp.lt.u32 	%p233, %r6, 256;
	@%p233 bra 	$L__BB16_41;
	// begin inline asm
	mov.u32 %r390, %laneid;
	// end inline asm
	cvt.u32.u16 	%r411, %rs369;
	and.b32  	%r392, %r411, 255;
	mov.b32 	%r408, 1;
	mov.b32 	%r409, 31;
	mov.b32 	%r410, -1;
	// begin inline asm
	shfl.sync.down.b32 %r391, %r392, %r408, %r409, %r410;
	// end inline asm
	// begin inline asm
	shfl.sync.down.b32 %r396, %r397, %r408, %r409, %r410;
	// end inline asm
	mov.b64 	{%r402, %r407}, %rd445;
	// begin inline asm
	shfl.sync.down.b32 %r401, %r402, %r408, %r409, %r410;
	// end inline asm
	// begin inline asm
	shfl.sync.down.b32 %r406, %r407, %r408, %r409, %r410;
	// end inline asm
	mov.b64 	%rd17, {%r401, %r406};
	cvt.u16.u32 	%rs15, %r391;
	setp.gt.s32 	%p283, %r390, 30;
	@%p283 bra 	$L__BB16_21;
	and.b16  	%rs313, %rs369, 255;
	setp.eq.s16 	%p284, %rs313, 0;
	and.b16  	%rs314, %rs15, 255;
	setp.eq.s16 	%p285, %rs314, 0;
	or.pred  	%p286, %p284, %p285;
	@%p286 bra 	$L__BB16_20;
	min.s64 	%rd445, %rd17, %rd445;
	mov.b16 	%rs369, 1;
	bra.uni 	$L__BB16_21;
$L__BB16_20:
	setp.eq.s16 	%p287, %rs313, 0;
	selp.b64 	%rd445, %rd17, %rd445, %p287;
	selp.b16 	%rs369, %rs15, %rs369, %p287;
$L__BB16_21:
	cvt.u32.u16 	%r432, %rs369;
	and.b32  	%r413, %r432, 255;
	mov.b32 	%r429, 2;
	mov.b32 	%r430, 31;
	mov.b32 	%r431, -1;
	// begin inline asm
	shfl.sync.down.b32 %r412, %r413, %r429, %r430, %r431;
	// end inline asm
	// begin inline asm
	shfl.sync.down.b32 %r417, %r418, %r429, %r430, %r431;
	// end inline asm
	mov.b64 	{%r423, %r428}, %rd445;
	// begin inline asm
	shfl.sync.down.b32 %r422, %r423, %r429, %r430, %r431;
	// end inline asm
	// begin inline asm
	shfl.sync.down.b32 %r427, %r428, %r429, %r430, %r431;
	// end inline asm
	mov.b64 	%rd21, {%r422, %r427};
	cvt.u16.u32 	%rs18, %r412;
	setp.gt.s32 	%p288, %r390, 29;
	@%p288 bra 	$L__BB16_25;
	and.b16  	%rs317, %rs369, 255;
	setp.eq.s16 	%p289, %rs317, 0;
	and.b16  	%rs318, %rs18, 255;
	setp.eq.s16 	%p290, %rs318, 0;
	or.pred  	%p291, %p289, %p290;
	@%p291 bra 	$L__BB16_24;
	min.s64 	%rd445, %rd21, %rd445;
	mov.b16 	%rs369, 1;
	bra.uni 	$L__BB16_25;
$L__BB16_24:
	setp.eq.s16 	%p292, %rs317, 0;
	selp.b64 	%rd445, %rd21, %rd445, %p292;
	selp.b16 	%rs369, %rs18, %rs369, %p292;
$L__BB16_25:
	cvt.u32.u16 	%r453, %rs369;
	and.b32  	%r434, %r453, 255;
	mov.b32 	%r450, 4;
	mov.b32 	%r451, 31;
	mov.b32 	%r452, -1;
	// begin inline asm
	shfl.sync.down.b32 %r433, %r434, %r450, %r451, %r452;
	// end inline asm
	// begin inline asm
	shfl.sync.down.b32 %r438, %r439, %r450, %r451, %r452;
	// end inline asm
	mov.b64 	{%r444, %r449}, %rd445;
	// begin inline asm
	shfl.sync.down.b32 %r443, %r444, %r450, %r451, %r452;
	// end inline asm
	// begin inline asm
	shfl.sync.down.b32 %r448, %r449, %r450, %r451, %r452;
	// end inline asm
	mov.b64 	%rd25, {%r443, %r448};
	cvt.u16.u32 	%rs21, %r433;
	setp.gt.s32 	%p293, %r390, 27;
	@%p293 bra 	$L__BB16_29;
	and.b16  	%rs321, %rs369, 255;
	setp.eq.s16 	%p294, %rs321, 0;
	and.b16  	%rs322, %rs21, 255;
	setp.eq.s16 	%p295, %rs322, 0;
	or.pred  	%p296, %p294, %p295;
	@%p296 bra 	$L__BB16_28;
	min.s64 	%rd445, %rd25, %rd445;
	mov.b16 	%rs369, 1;
	bra.uni 	$L__BB16_29;
$L__BB16_28:
	setp.eq.s16 	%p297, %rs321, 0;
	selp.b64 	%rd445, %rd25, %rd445, %p297;
	selp.b16 	%rs369, %rs21, %rs369, %p297;
$L__BB16_29:
	cvt.u32.u16 	%r474, %rs369;
	and.b32  	%r455, %r474, 255;
	mov.b32 	%r471, 8;
	mov.b32 	%r472, 31;
	mov.b32 	%r473, -1;
	// begin inline asm
	shfl.sync.down.b32 %r454, %r455, %r471, %r472, %r473;
	// end inline asm
	// begin inline asm
	shfl.sync.down.b32 %r459, %r460, %r471, %r472, %r473;
	// end inline asm
	mov.b64 	{%r465, %r470}, %rd445;
	// begin inline asm
	shfl.sync.down.b32 %r464, %r465, %r471, %r472, %r473;
	// end inline asm
	// begin inline asm
	shfl.sync.down.b32 %r469, %r470, %r471, %r472, %r473;
	// end inline asm
	mov.b64 	%rd29, {%r464, %r469};
	cvt.u16.u32 	%rs24, %r454;
	setp.gt.s32 	%p298, %r390, 23;
	@%p298 bra 	$L__BB16_33;
	and.b16  	%rs325, %rs369, 255;
	setp.eq.s16 	%p299, %rs325, 0;
	and.b16  	%rs326, %rs24, 255;
	setp.eq.s16 	%p300, %rs326, 0;
	or.pred  	%p301, %p299, %p300;
	@%p301 bra 	$L__BB16_32;
	min.s64 	%rd445, %rd29, %rd445;
	mov.b16 	%rs369, 1;
	bra.uni 	$L__BB16_33;
$L__BB16_32:
	setp.eq.s16 	%p302, %rs325, 0;
	selp.b64 	%rd445, %rd29, %rd445, %p302;
	selp.b16 	%rs369, %rs24, %rs369, %p302;
$L__BB16_33:
	cvt.u32.u16 	%r495, %rs369;
	and.b32  	%r476, %r495, 255;
	mov.b32 	%r492, 16;
	mov.b32 	%r493, 31;
	mov.b32 	%r494, -1;
	// begin inline asm
	shfl.sync.down.b32 %r475, %r476, %r492, %r493, %r494;
	// end inline asm
	// begin inline asm
	shfl.sync.down.b32 %r480, %r481, %r492, %r493, %r494;
	// end inline asm
	mov.b64 	{%r486, %r491}, %rd445;
	// begin inline asm
	shfl.sync.down.b32 %r485, %r486, %r492, %r493, %r494;
	// end inline asm
	// begin inline asm
	shfl.sync.down.b32 %r490, %r491, %r492, %r493, %r494;
	// end inline asm
	mov.b64 	%rd33, {%r485, %r490};
	cvt.u16.u32 	%rs27, %r475;
	setp.gt.s32 	%p303, %r390, 15;
	@%p303 bra 	$L__BB16_37;
	and.b16  	%rs329, %rs369, 255;
	setp.eq.s16 	%p304, %rs329, 0;
	and.b16  	%rs330, %rs27, 255;
	setp.eq.s16 	%p305, %rs330, 0;
	or.pred  	%p306, %p304, %p305;
	@%p306 bra 	$L__BB16_36;
	min.s64 	%rd445, %rd33, %rd445;
	mov.b16 	%rs369, 1;
	bra.uni 	$L__BB16_37;
$L__BB16_36:
	setp.eq.s16 	%p307, %rs329, 0;
	selp.b16 	%rs369, %rs27, %rs369, %p307;
	selp.b64 	%rd445, %rd33, %rd445, %p307;
$L__BB16_37:
	setp.ne.s32 	%p308, %r390, 0;
	@%p308 bra 	$L__BB16_39;
	shr.u32 	%r496, %r7, 1;
	and.b32  	%r497, %r496, 496;
	mov.u32 	%r498, _ZZN3cub18CUB_300001_SM_10006detail6reduce18DeviceReduceKernelINS2_10policy_hubIN4cuda3std3__45tupleIJblEEEjN6thrust24THRUST_300001_SM_1000_NS8cuda_cub9__find_if7functorIS9_EEE10Policy1000ENSB_12zip_iteratorINS8_IJNSD_26transform_input_iterator_tIbNSB_6detail15normal_iteratorINSB_10device_ptrIiEEEE9is_it_oneEENSB_17counting_iteratorIlNSB_11use_defaultESS_SS_EEEEEEEjSF_S9_NS7_10__identityEEEvT0_PT3_T1_NS0_13GridEvenShareIS10_EET2_T4_E12temp_storage;
	add.s32 	%r499, %r498, %r497;
	st.shared.u8 	[%r499+8], %rs369;
	st.shared.u64 	[%r499+16], %rd445;
$L__BB16_39:
	bar.sync 	0;
	setp.ne.s32 	%p309, %r7, 0;
	@%p309 bra 	$L__BB16_119;
	ld.shared.u8 	%rs333, [_ZZN3cub18CUB_300001_SM_10006detail6reduce18DeviceReduceKernelINS2_10policy_hubIN4cuda3std3__45tupleIJblEEEjN6thrust24THRUST_300001_SM_1000_NS8cuda_cub9__find_if7functorIS9_EEE10Policy1000ENSB_12zip_iteratorINS8_IJNSD_26transform_input_iterator_tIbNSB_6detail15normal_iteratorINSB_10device_ptrIiEEEE9is_it_oneEENSB_17counting_iteratorIlNSB_11use_defaultESS_SS_EEEEEEEjSF_S9_NS7_10__identityEEEvT0_PT3_T1_NS0_13GridEvenShareIS10_EET2_T4_E12temp_storage+24];
	ld.shared.u64 	%rd405, [_ZZN3cub18CUB_300001_SM_10006detail6reduce18DeviceReduceKernelINS2_10policy_hubIN4cuda3std3__45tupleIJblEEEjN6thrust24THRUST_300001_SM_1000_NS8cuda_cub9__find_if7functorIS9_EEE10Policy1000ENSB_12zip_iteratorINS8_IJNSD_26transform_input_iterator_tIbNSB_6detail15normal_iteratorINSB_10device_ptrIiEEEE9is_it_oneEENSB_17counting_iteratorIlNSB_11use_defaultESS_SS_EEEEEEEjSF_S9_NS7_10__identityEEEvT0_PT3_T1_NS0_13GridEvenShareIS10_EET2_T4_E12temp_storage+32];
	and.b16  	%rs334, %rs369, 255;
	setp.eq.s16 	%p310, %rs334, 0;
	setp.eq.s16 	%p311, %rs333, 0;
	min.s64 	%rd406, %rd405, %rd445;
	selp.b16 	%rs335, %rs369, 1, %p311;
	selp.b16 	%rs336, %rs333, %rs335, %p310;
	and.b16  	%rs337, %rs336, 255;
	selp.b64 	%rd407, %rd445, %rd406, %p311;
	selp.b64 	%rd408, %rd405, %rd407, %p310;
	ld.shared.u8 	%rs338, [_ZZN3cub18CUB_300001_SM_10006detail6reduce18DeviceReduceKernelINS2_10policy_hubIN4cuda3std3__45tupleIJblEEEjN6thrust24THRUST_300001_SM_1000_NS8cuda_cub9__find_if7functorIS9_EEE10Policy1000ENSB_12zip_iteratorINS8_IJNSD_26transform_input_iterator_tIbNSB_6detail15normal_iteratorINSB_10device_ptrIiEEEE9is_it_oneEENSB_17counting_iteratorIlNSB_11use_defaultESS_SS_EEEEEEEjSF_S9_NS7_10__identityEEEvT0_PT3_T1_NS0_13GridEvenShareIS10_EET2_T4_E12temp_storage+40];
	ld.shared.u64 	%rd409, [_ZZN3cub18CUB_300001_SM_10006detail6reduce18DeviceReduceKernelINS2_10policy_hubIN4cuda3std3__45tupleIJblEEEjN6thrust24THRUST_300001_SM_1000_NS8cuda_cub9__find_if7functorIS9_EEE10Policy1000ENSB_12zip_iteratorINS8_IJNSD_26transform_input_iterator_tIbNSB_6detail15normal_iteratorINSB_10device_ptrIiEEEE9is_it_oneEENSB_17counting_iteratorIlNSB_11use_defaultESS_SS_EEEEEEEjSF_S9_NS7_10__identityEEEvT0_PT3_T1_NS0_13GridEvenShareIS10_EET2_T4_E12temp_storage+48];
	setp.eq.s16 	%p312, %rs337, 0;
	setp.eq.s16 	%p313, %rs338, 0;
	min.s64 	%rd410, %rd409, %rd408;
	selp.b16 	%rs339, %rs336, 1, %p313;
	selp.b16 	%rs340, %rs338, %rs339, %p312;
	and.b16  	%rs341, %rs340, 255;
	selp.b64 	%rd411, %rd408, %rd410, %p313;
	selp.b64 	%rd412, %rd409, %rd411, %p312;
	ld.shared.u8 	%rs342, [_ZZN3cub18CUB_300001_SM_10006detail6reduce18DeviceReduceKernelINS2_10policy_hubIN4cuda3std3__45tupleIJblEEEjN6thrust24THRUST_300001_SM_1000_NS8cuda_cub9__find_if7functorIS9_EEE10Policy1000ENSB_12zip_iteratorINS8_IJNSD_26transform_input_iterator_tIbNSB_6detail15normal_iteratorINSB_10device_ptrIiEEEE9is_it_oneEENSB_17counting_iteratorIlNSB_11use_defaultESS_SS_EEEEEEEjSF_S9_NS7_10__identityEEEvT0_PT3_T1_NS0_13GridEvenShareIS10_EET2_T4_E12temp_storage+56];
	ld.shared.u64 	%rd413, [_ZZN3cub18CUB_300001_SM_10006detail6reduce18DeviceReduceKernelINS2_10policy_hubIN4cuda3std3__45tupleIJblEEEjN6thrust24THRUST_300001_SM_1000_NS8cuda_cub9__find_if7functorIS9_EEE10Policy1000ENSB_12zip_iteratorINS8_IJNSD_26transform_input_iterator_tIbNSB_6detail15normal_iteratorINSB_10device_ptrIiEEEE9is_it_oneEENSB_17counting_iteratorIlNSB_11use_defaultESS_SS_EEEEEEEjSF_S9_NS7_10__identityEEEvT0_PT3_T1_NS0_13GridEvenShareIS10_EET2_T4_E12temp_storage+64];
	setp.eq.s16 	%p314, %rs341, 0;
	setp.eq.s16 	%p315, %rs342, 0;
	min.s64 	%rd414, %rd413, %rd412;
	selp.b16 	%rs343, %rs340, 1, %p315;
	selp.b16 	%rs344, %rs342, %rs343, %p314;
	and.b16  	%rs345, %rs344, 255;
	selp.b64 	%rd415, %rd412, %rd414, %p315;
	selp.b64 	%rd416, %rd413, %rd415, %p314;
	ld.shared.u8 	%rs346, [_ZZN3cub18CUB_300001_SM_10006detail6reduce18DeviceReduceKernelINS2_10policy_hubIN4cuda3std3__45tupleIJblEEEjN6thrust24THRUST_300001_SM_1000_NS8cuda_cub9__find_if7functorIS9_EEE10Policy1000ENSB_12zip_iteratorINS8_IJNSD_26transform_input_iterator_tIbNSB_6detail15normal_iteratorINSB_10device_ptrIiEEEE9is_it_oneEENSB_17counting_iteratorIlNSB_11use_defaultESS_SS_EEEEEEEjSF_S9_NS7_10__identityEEEvT0_PT3_T1_NS0_13GridEvenShareIS10_EET2_T4_E12temp_storage+72];
	ld.shared.u64 	%rd417, [_ZZN3cub18CUB_300001_SM_10006detail6reduce18DeviceReduceKernelINS2_10policy_hubIN4cuda3std3__45tupleIJblEEEjN6thrust24THRUST_300001_SM_1000_NS8cuda_cub9__find_if7functorIS9_EEE10Policy1000ENSB_12zip_iteratorINS8_IJNSD_26transform_input_iterator_tIbNSB_6detail15normal_iteratorINSB_10device_ptrIiEEEE9is_it_oneEENSB_17counting_iteratorIlNSB_11use_defaultESS_SS_EEEEEEEjSF_S9_NS7_10__identityEEEvT0_PT3_T1_NS0_13GridEvenShareIS10_EET2_T4_E12temp_storage+80];
	setp.eq.s16 	%p316, %rs345, 0;
	setp.eq.s16 	%p317, %rs346, 0;
	min.s64 	%rd418, %rd417, %rd416;
	selp.b16 	%rs347, %rs344, 1, %p317;
	selp.b16 	%rs348, %rs346, %rs347, %p316;
	and.b16  	%rs349, %rs348, 255;
	selp.b64 	%rd419, %rd416, %rd418, %p317;
	selp.b64 	%rd420, %rd417, %rd419, %p316;
	ld.shared.u8 	%rs350, [_ZZN3cub18CUB_300001_SM_10006detail6reduce18DeviceReduceKernelINS2_10policy_hubIN4cuda3std3__45tupleIJblEEEjN6thrust24THRUST_300001_SM_1000_NS8cuda_cub9__find_if7functorIS9_EEE10Policy1000ENSB_12zip_iteratorINS8_IJNSD_26transform_input_iterator_tIbNSB_6detail15normal_iteratorINSB_10device_ptrIiEEEE9is_it_oneEENSB_17counting_iteratorIlNSB_11use_defaultESS_SS_EEEEEEEjSF_S9_NS7_10__identityEEEvT0_PT3_T1_NS0_13GridEvenShareIS10_EET2_T4_E12temp_storage+88];
	ld.shared.u64 	%rd421, [_ZZN3cub18CUB_300001_SM_10006detail6reduce18DeviceReduceKernelINS2_10policy_hubIN4cuda3std3__45tupleIJblEEEjN6thrust24THRUST_300001_SM_1000_NS8cuda_cub9__find_if7functorIS9_EEE10Policy1000ENSB_12zip_iteratorINS8_IJNSD_26transform_input_iterator_tIbNSB_6detail15normal_iteratorINSB_10device_ptrIiEEEE9is_it_oneEENSB_17counting_iteratorIlNSB_11use_defaultESS_SS_EEEEEEEjSF_S9_NS7_10__identityEEEvT0_PT3_T1_NS0_13GridEvenShareIS10_EET2_T4_E12temp_storage+96];
	setp.eq.s16 	%p318, %rs349, 0;
	setp.eq.s16 	%p319, %rs350, 0;
	min.s64 	%rd422, %rd421, %rd420;
	selp.b16 	%rs351, %rs348, 1, %p319;
	selp.b16 	%rs352, %rs350, %rs351, %p318;
	and.b16  	%rs353, %rs352, 255;
	selp.b64 	%rd423, %rd420, %rd422, %p319;
	selp.b64 	%rd424, %rd421, %rd423, %p318;
	ld.shared.u8 	%rs354, [_ZZN3cub18CUB_300001_SM_10006detail6reduce18DeviceReduceKernelINS2_10policy_hubIN4cuda3std3__45tupleIJblEEEjN6thrust24THRUST_300001_SM_1000_NS8cuda_cub9__find_if7functorIS9_EEE10Policy1000ENSB_12zip_iteratorINS8_IJNSD_26transform_input_iterator_tIbNSB_6detail15normal_iteratorINSB_10device_ptrIiEEEE9is_it_oneEENSB_17counting_iteratorIlNSB_11use_defaultESS_SS_EEEEEEEjSF_S9_NS7_10__identityEEEvT0_PT3_T1_NS0_13GridEvenShareIS10_EET2_T4_E12temp_storage+104];
	ld.shared.u64 	%rd425, [_ZZN3cub18CUB_300001_SM_10006detail6reduce18DeviceReduceKernelINS2_10policy_hubIN4cuda3std3__45tupleIJblEEEjN6thrust24THRUST_300001_SM_1000_NS8cuda_cub9__find_if7functorIS9_EEE10Policy1000ENSB_12zip_iteratorINS8_IJNSD_26transform_input_iterator_tIbNSB_6detail15normal_iteratorINSB_10device_ptrIiEEEE9is_it_oneEENSB_17counting_iteratorIlNSB_11use_defaultESS_SS_EEEEEEEjSF_S9_NS7_10__identityEEEvT0_PT3_T1_NS0_13GridEvenShareIS10_EET2_T4_E12temp_storage+112];
	setp.eq.s16 	%p320, %rs353, 0;
	setp.eq.s16 	%p321, %rs354, 0;
	min.s64 	%rd426, %rd425, %rd424;
	selp.b16 	%rs355, %rs352, 1, %p321;
	selp.b16 	%rs356, %rs354, %rs355, %p320;
	and.b16  	%rs357, %rs356, 255;
	selp.b64 	%rd427, %rd424, %rd426, %p321;
	selp.b64 	%rd428, %rd425, %rd427, %p320;
	ld.shared.u8 	%rs358, [_ZZN3cub18CUB_300001_SM_10006detail6reduce18DeviceReduceKernelINS2_10policy_hubIN4cuda3std3__45tupleIJblEEEjN6thrust24THRUST_300001_SM_1000_NS8cuda_cub9__find_if7functorIS9_EEE10Policy1000ENSB_12zip_iteratorINS8_IJNSD_26transform_input_iterator_tIbNSB_6detail15normal_iteratorINSB_10device_ptrIiEEEE9is_it_oneEENSB_17counting_iteratorIlNSB_11use_defaultESS_SS_EEEEEEEjSF_S9_NS7_10__identityEEEvT0_PT3_T1_NS0_13GridEvenShareIS10_EET2_T4_E12temp_storage+120];
	ld.shared.u64 	%rd429, [_ZZN3cub18CUB_300001_SM_10006detail6reduce18DeviceReduceKernelINS2_10policy_hubIN4cuda3std3__45tupleIJblEEEjN6thrust24THRUST_300001_SM_1000_NS8cuda_cub9__find_if7functorIS9_EEE10Policy1000ENSB_12zip_iteratorINS8_IJNSD_26transform_input_iterator_tIbNSB_6detail15normal_iteratorINSB_10device_ptrIiEEEE9is_it_oneEENSB_17counting_iteratorIlNSB_11use_defaultESS_SS_EEEEEEEjSF_S9_NS7_10__identityEEEvT0_PT3_T1_NS0_13GridEvenShareIS10_EET2_T4_E12temp_storage+128];
	setp.eq.s16 	%p322, %rs357, 0;
	setp.eq.s16 	%p323, %rs358, 0;
	min.s64 	%rd430, %rd429, %rd428;
	selp.b16 	%rs359, %rs356, 1, %p323;
	selp.b16 	%rs369, %rs358, %rs359, %p322;
	selp.b64 	%rd431, %rd428, %rd430, %p323;
	selp.b64 	%rd445, %rd429, %rd431, %p322;
	bra.uni 	$L__BB16_119;
$L__BB16_41:
	// begin inline asm
	mov.u32 %r272, %laneid;
	// end inline asm
	and.b32  	%r293, %r7, 992;
	add.s32 	%r294, %r293, 32;
	setp.gt.u32 	%p234, %r294, %r6;
	not.b32 	%r295, %r293;
	add.s32 	%r296, %r6, %r295;
	selp.b32 	%r291, %r296, 31, %p234;
	cvt.u32.u16 	%r297, %rs369;
	and.b32  	%r274, %r297, 255;
	mov.b32 	%r290, 1;
	mov.b32 	%r292, -1;
	// begin inline asm
	shfl.sync.down.b32 %r273, %r274, %r290, %r291, %r292;
	// end inline asm
	// begin inline asm
	shfl.sync.down.b32 %r278, %r279, %r290, %r291, %r292;
	// end inline asm
	mov.b64 	{%r284, %r289}, %rd445;
	// begin inline asm
	shfl.sync.down.b32 %r283, %r284, %r290, %r291, %r292;
	// end inline asm
	// begin inline asm
	shfl.sync.down.b32 %r288, %r289, %r290, %r291, %r292;
	// end inline asm
	mov.b64 	%rd38, {%r283, %r288};
	cvt.u16.u32 	%rs31, %r273;
	setp.ge.s32 	%p235, %r272, %r291;
	@%p235 bra 	$L__BB16_45;
	and.b16  	%rs272, %rs369, 255;
	setp.eq.s16 	%p236, %rs272, 0;
	and.b16  	%rs273, %rs31, 255;
	setp.eq.s16 	%p237, %rs273, 0;
	or.pred  	%p238, %p236, %p237;
	@%p238 bra 	$L__BB16_44;
	min.s64 	%rd445, %rd38, %rd445;
	mov.b16 	%rs369, 1;
	bra.uni 	$L__BB16_45;
$L__BB16_44:
	setp.eq.s16 	%p239, %rs272, 0;
	selp.b16 	%rs369, %rs31, %rs369, %p239;
	selp.b64 	%rd445, %rd38, %rd445, %p239;
$L__BB16_45:
	cvt.u32.u16 	%r318, %rs369;
	and.b32  	%r299, %r318, 255;
	mov.b32 	%r315, 2;
	mov.b32 	%r317, -1;
	// begin inline asm
	shfl.sync.down.b32 %r298, %r299, %r315, %r291, %r317;
	// end inline asm
	// begin inline asm
	shfl.sync.down.b32 %r303, %r304, %r315, %r291, %r317;
	// end inline asm
	mov.b64 	{%r309, %r314}, %rd445;
	// begin inline asm
	shfl.sync.down.b32 %r308, %r309, %r315, %r291, %r317;
	// end inline asm
	// begin inline asm
	shfl.sync.down.b32 %r313, %r314, %r315, %r291, %r317;
	// end inline asm
	mov.b64 	%rd42, {%r308, %r313};
	cvt.u16.u32 	%rs34, %r298;
	add.s32 	%r319, %r272, 2;
	setp.gt.s32 	%p240, %r319, %r291;
	@%p240 bra 	$L__BB16_49;
	and.b16  	%rs276, %rs369, 255;
	setp.eq.s16 	%p241, %rs276, 0;
	and.b16  	%rs277, %rs34, 255;
	setp.eq.s16 	%p242, %rs277, 0;
	or.pred  	%p243, %p241, %p242;
	@%p243 bra 	$L__BB16_48;
	min.s64 	%rd445, %rd42, %rd445;
	mov.b16 	%rs369, 1;
	bra.uni 	$L__BB16_49;
$L__BB16_48:
	setp.eq.s16 	%p244, %rs276, 0;
	selp.b16 	%rs369, %rs34, %rs369, %p244;
	selp.b64 	%rd445, %rd42, %rd445, %p244;
$L__BB16_49:
	cvt.u32.u16 	%r340, %rs369;
	and.b32  	%r321, %r340, 255;
	mov.b32 	%r337, 4;
	mov.b32 	%r339, -1;
	// begin inline asm
	shfl.sync.down.b32 %r320, %r321, %r337, %r291, %r339;
	// end inline asm
	// begin inline asm
	shfl.sync.down.b32 %r325, %r326, %r337, %r291, %r339;
	// end inline asm
	mov.b64 	{%r331, %r336}, %rd445;
	// begin inline asm
	shfl.sync.down.b32 %r330, %r331, %r337, %r291, %r339;
	// end inline asm
	// begin inline asm
	shfl.sync.down.b32 %r335, %r336, %r337, %r291, %r339;
	// end inline asm
	mov.b64 	%rd46, {%r330, %r335};
	cvt.u16.u32 	%rs37, %r320;
	add.s32 	%r341, %r272, 4;
	setp.gt.s32 	%p245, %r341, %r291;
	@%p245 bra 	$L__BB16_53;
	and.b16  	%rs280, %rs369, 255;
	setp.eq.s16 	%p246, %rs280, 0;
	and.b16  	%rs281, %rs37, 255;
	setp.eq.s16 	%p247, %rs281, 0;
	or.pred  	%p248, %p246, %p247;
	@%p248 bra 	$L__BB16_52;
	min.s64 	%rd445, %rd46, %rd445;
	mov.b16 	%rs369, 1;
	bra.uni 	$L__BB16_53;
$L__BB16_52:
	setp.eq.s16 	%p249, %rs280, 0;
	selp.b16 	%rs369, %rs37, %rs369, %p249;
	selp.b64 	%rd445, %rd46, %rd445, %p249;
$L__BB16_53:
	cvt.u32.u16 	%r362, %rs369;
	and.b32  	%r343, %r362, 255;
	mov.b32 	%r359, 8;
	mov.b32 	%r361, -1;
	// begin inline asm
	shfl.sync.down.b32 %r342, %r343, %r359, %r291, %r361;
	// end inline asm
	// begin inline asm
	shfl.sync.down.b32 %r347, %r348, %r359, %r291, %r361;
	// end inline asm
	mov.b64 	{%r353, %r358}, %rd445;
	// begin inline asm
	shfl.sync.down.b32 %r352, %r353, %r359, %r291, %r361;
	// end inline asm
	// begin inline asm
	shfl.sync.down.b32 %r357, %r358, %r359, %r291, %r361;
	// end inline asm
	mov.b64 	%rd50, {%r352, %r357};
	cvt.u16.u32 	%rs40, %r342;
	add.s32 	%r363, %r272, 8;
	setp.gt.s32 	%p250, %r363, %r291;
	@%p250 bra 	$L__BB16_57;
	and.b16  	%rs284, %rs369, 255;
	setp.eq.s16 	%p251, %rs284, 0;
	and.b16  	%rs285, %rs40, 255;
	setp.eq.s16 	%p252, %rs285, 0;
	or.pred  	%p253, %p251, %p252;
	@%p253 bra 	$L__BB16_56;
	min.s64 	%rd445, %rd50, %rd445;
	mov.b16 	%rs369, 1;
	bra.uni 	$L__BB16_57;
$L__BB16_56:
	setp.eq.s16 	%p254, %rs284, 0;
	selp.b16 	%rs369, %rs40, %rs369, %p254;
	selp.b64 	%rd445, %rd50, %rd445, %p254;
$L__BB16_57:
	cvt.u32.u16 	%r384, %rs369;
	and.b32  	%r365, %r384, 255;
	mov.b32 	%r381, 16;
	mov.b32 	%r383, -1;
	// begin inline asm
	shfl.sync.down.b32 %r364, %r365, %r381, %r291, %r383;
	// end inline asm
	// begin inline asm
	shfl.sync.down.b32 %r369, %r370, %r381, %r291, %r383;
	// end inline asm
	mov.b64 	{%r375, %r380}, %rd445;
	// begin inline asm
	shfl.sync.down.b32 %r374, %r375, %r381, %r291, %r383;
	// end inline asm
	// begin inline asm
	shfl.sync.down.b32 %r379, %r380, %r381, %r291, %r383;
	// end inline asm
	mov.b64 	%rd54, {%r374, %r379};
	cvt.u16.u32 	%rs43, %r364;
	add.s32 	%r385, %r272, 16;
	setp.gt.s32 	%p255, %r385, %r291;
	@%p255 bra 	$L__BB16_61;
	and.b16  	%rs288, %rs369, 255;
	setp.eq.s16 	%p256, %rs288, 0;
	and.b16  	%rs289, %rs43, 255;
	setp.eq.s16 	%p257, %rs289, 0;
	or.pred  	%p258, %p256, %p257;
	@%p258 bra 	$L__BB16_60;
	min.s64 	%rd445, %rd54, %rd445;
	mov.b16 	%rs369, 1;
	bra.uni 	$L__BB16_61;
$L__BB16_60:
	setp.eq.s16 	%p259, %rs288, 0;
	selp.b16 	%rs369, %rs43, %rs369, %p259;
	selp.b64 	%rd445, %rd54, %rd445, %p259;
$L__BB16_61:
	setp.ne.s32 	%p260, %r272, 0;
	@%p260 bra 	$L__BB16_63;
	shr.u32 	%r386, %r7, 1;
	and.b32  	%r387, %r386, 496;
	mov.u32 	%r388, _ZZN3cub18CUB_300001_SM_10006detail6reduce18DeviceReduceKernelINS2_10policy_hubIN4cuda3std3__45tupleIJblEEEjN6thrust24THRUST_300001_SM_1000_NS8cuda_cub9__find_if7functorIS9_EEE10Policy1000ENSB_12zip_iteratorINS8_IJNSD_26transform_input_iterator_tIbNSB_6detail15normal_iteratorINSB_10device_ptrIiEEEE9is_it_oneEENSB_17counting_iteratorIlNSB_11use_defaultESS_SS_EEEEEEEjSF_S9_NS7_10__identityEEEvT0_PT3_T1_NS0_13GridEvenShareIS10_EET2_T4_E12temp_storage;
	add.s32 	%r389, %r388, %r387;
	st.shared.u8 	[%r389+8], %rs369;
	st.shared.u64 	[%r389+16], %rd445;
$L__BB16_63:
	bar.sync 	0;
	setp.ne.s32 	%p261, %r7, 0;
	@%p261 bra 	$L__BB16_119;
	setp.lt.u32 	%p262, %r6, 33;
	@%p262 bra 	$L__BB16_66;
	ld.shared.u8 	%rs292, [_ZZN3cub18CUB_300001_SM_10006detail6reduce18DeviceReduceKernelINS2_10policy_hubIN4cuda3std3__45tupleIJblEEEjN6thrust24THRUST_300001_SM_1000_NS8cuda_cub9__find_if7functorIS9_EEE10Policy1000ENSB_12zip_iteratorINS8_IJNSD_26transform_input_iterator_tIbNSB_6detail15normal_iteratorINSB_10device_ptrIiEEEE9is_it_oneEENSB_17counting_iteratorIlNSB_11use_defaultESS_SS_EEEEEEEjSF_S9_NS7_10__identityEEEvT0_PT3_T1_NS0_13GridEvenShareIS10_EET2_T4_E12temp_storage+24];
	ld.shared.u64 	%rd384, [_ZZN3cub18CUB_300001_SM_10006detail6reduce18DeviceReduceKernelINS2_10policy_hubIN4cuda3std3__45tupleIJblEEEjN6thrust24THRUST_300001_SM_1000_NS8cuda_cub9__find_if7functorIS9_EEE10Policy1000ENSB_12zip_iteratorINS8_IJNSD_26transform_input_iterator_tIbNSB_6detail15normal_iteratorINSB_10device_ptrIiEEEE9is_it_oneEENSB_17counting_iteratorIlNSB_11use_defaultESS_SS_EEEEEEEjSF_S9_NS7_10__identityEEEvT0_PT3_T1_NS0_13GridEvenShareIS10_EET2_T4_E12temp_storage+32];
	and.b16  	%rs293, %rs369, 255;
	setp.eq.s16 	%p263, %rs293, 0;
	setp.eq.s16 	%p264, %rs292, 0;
	min.s64 	%rd385, %rd384, %rd445;
	selp.b16 	%rs294, %rs369, 1, %p264;
	selp.b16 	%rs369, %rs292, %rs294, %p263;
	selp.b64 	%rd386, %rd445, %rd385, %p264;
	selp.b64 	%rd445, %rd384, %rd386, %p263;
$L__BB16_66:
	setp.lt.u32 	%p265, %r6, 65;
	@%p265 bra 	$L__BB16_68;
	ld.shared.u8 	%rs295, [_ZZN3cub18CUB_300001_SM_10006detail6reduce18DeviceReduceKernelINS2_10policy_hubIN4cuda3std3__45tupleIJblEEEjN6thrust24THRUST_300001_SM_1000_NS8cuda_cub9__find_if7functorIS9_EEE10Policy1000ENSB_12zip_iteratorINS8_IJNSD_26transform_input_iterator_tIbNSB_6detail15normal_iteratorINSB_10device_ptrIiEEEE9is_it_oneEENSB_17counting_iteratorIlNSB_11use_defaultESS_SS_EEEEEEEjSF_S9_NS7_10__identityEEEvT0_PT3_T1_NS0_13GridEvenShareIS10_EET2_T4_E12temp_storage+40];
	ld.shared.u64 	%rd387, [_ZZN3cub18CUB_300001_SM_10006detail6reduce18DeviceReduceKernelINS2_10policy_hubIN4cuda3std3__45tupleIJblEEEjN6thrust24THRUST_300001_SM_1000_NS8cuda_cub9__find_if7functorIS9_EEE10Policy1000ENSB_12zip_iteratorINS8_IJNSD_26transform_input_iterator_tIbNSB_6detail15normal_iteratorINSB_10device_ptrIiEEEE9is_it_oneEENSB_17counting_iteratorIlNSB_11use_defaultESS_SS_EEEEEEEjSF_S9_NS7_10__identityEEEvT0_PT3_T1_NS0_13GridEvenShareIS10_EET2_T4_E12temp_storage+48];
	and.b16  	%rs296, %rs369, 255;
	setp.eq.s16 	%p266, %rs296, 0;
	setp.eq.s16 	%p267, %rs295, 0;
	min.s64 	%rd388, %rd387, %rd445;
	selp.b16 	%rs297, %rs369, 1, %p267;
	selp.b16 	%rs369, %rs295, %rs297, %p266;
	selp.b64 	%rd389, %rd445, %rd388, %p267;
	selp.b64 	%rd445, %rd387, %rd389, %p266;
$L__BB16_68:
	setp.lt.u32 	%p268, %r6, 97;
	@%p268 bra 	$L__BB16_70;
	ld.shared.u8 	%rs298, [_ZZN3cub18CUB_300001_SM_10006detail6reduce18DeviceReduceKernelINS2_10policy_hubIN4cuda3std3__45tupleIJblEEEjN6thrust24THRUST_300001_SM_1000_NS8cuda_cub9__find_if7functorIS9_EEE10Policy1000ENSB_12zip_iteratorINS8_IJNSD_26transform_input_iterator_tIbNSB_6detail15normal_iteratorINSB_10device_ptrIiEEEE9is_it_oneEENSB_17counting_iteratorIlNSB_11use_defaultESS_SS_EEEEEEEjSF_S9_NS7_10__identityEEEvT0_PT3_T1_NS0_13GridEvenShareIS10_EET2_T4_E12temp_storage+56];
	ld.shared.u64 	%rd390, [_ZZN3cub18CUB_300001_SM_10006detail6reduce18DeviceReduceKernelINS2_10policy_hubIN4cuda3std3__45tupleIJblEEEjN6thrust24THRUST_300001_SM_1000_NS8cuda_cub9__find_if7functorIS9_EEE10Policy1000ENSB_12zip_iteratorINS8_IJNSD_26transform_input_iterator_tIbNSB_6detail15normal_iteratorINSB_10device_ptrIiEEEE9is_it_oneEENSB_17counting_iteratorIlNSB_11use_defaultESS_SS_EEEEEEEjSF_S9_NS7_10__identityEEEvT0_PT3_T1_NS0_13GridEvenShareIS10_EET2_T4_E12temp_storage+64];
	and.b16  	%rs299, %rs369, 255;
	setp.eq.s16 	%p269, %rs299, 0;
	setp.eq.s16 	%p270, %rs298, 0;
	min.s64 	%rd391, %rd390, %rd445;
	selp.b16 	%rs300, %rs369, 1, %p270;
	selp.b16 	%rs369, %rs298, %rs300, %p269;
	selp.b64 	%rd392, %rd445, %rd391, %p270;
	selp.b64 	%rd445, %rd390, %rd392, %p269;
$L__BB16_70:
	setp.lt.u32 	%p271, %r6, 129;
	@%p271 bra 	$L__BB16_72;
	ld.shared.u8 	%rs301, [_ZZN3cub18CUB_300001_SM_10006detail6reduce18DeviceReduceKernelINS2_10policy_hubIN4cuda3std3__45tupleIJblEEEjN6thrust24THRUST_300001_SM_1000_NS8cuda_cub9__find_if7functorIS9_EEE10Policy1000ENSB_12zip_iteratorINS8_IJNSD_26transform_input_iterator_tIbNSB_6detail15normal_iteratorINSB_10device_ptrIiEEEE9is_it_oneEENSB_17counting_iteratorIlNSB_11use_defaultESS_SS_EEEEEEEjSF_S9_NS7_10__identityEEEvT0_PT3_T1_NS0_13GridEvenShareIS10_EET2_T4_E12temp_storage+72];
	ld.shared.u64 	%rd393, [_ZZN3cub18CUB_300001_SM_10006detail6reduce18DeviceReduceKernelINS2_10policy_hubIN4cuda3std3__45tupleIJblEEEjN6thrust24THRUST_300001_SM_1000_NS8cuda_cub9__find_if7functorIS9_EEE10Policy1000ENSB_12zip_iteratorINS8_IJNSD_26transform_input_iterator_tIbNSB_6detail15normal_iteratorINSB_10device_ptrIiEEEE9is_it_oneEENSB_17counting_iteratorIlNSB_11use_defaultESS_SS_EEEEEEEjSF_S9_NS7_10__identityEEEvT0_PT3_T1_NS0_13GridEvenShareIS10_EET2_T4_E12temp_storage+80];
	and.b16  	%rs302, %rs369, 255;
	setp.eq.s16 	%p272, %rs302, 0;
	setp.eq.s16 	%p273, %rs301, 0;
	min.s64 	%rd394, %rd393, %rd445;
	selp.b16 	%rs303, %rs369, 1, %p273;
	selp.b16 	%rs369, %rs301, %rs303, %p272;
	selp.b64 	%rd395, %rd445, %rd394, %p273;
	selp.b64 	%rd445, %rd393, %rd395, %p272;
$L__BB16_72:
	setp.lt.u32 	%p274, %r6, 161;
	@%p274 bra 	$L__BB16_74;
	ld.shared.u8 	%rs304, [_ZZN3cub18CUB_300001_SM_10006detail6reduce18DeviceReduceKernelINS2_10policy_hubIN4cuda3std3__45tupleIJblEEEjN6thrust24THRUST_300001_SM_1000_NS8cuda_cub9__find_if7functorIS9_EEE10Policy1000ENSB_12zip_iteratorINS8_IJNSD_26transform_input_iterator_tIbNSB_6detail15normal_iteratorINSB_10device_ptrIiEEEE9is_it_oneEENSB_17counting_iteratorIlNSB_11use_defaultESS_SS_EEEEEEEjSF_S9_NS7_10__identityEEEvT0_PT3_T1_NS0_13GridEvenShareIS10_EET2_T4_E12temp_storage+88];
	ld.shared.u64 	%rd396, [_ZZN3cub18CUB_300001_SM_10006detail6reduce18DeviceReduceKernelINS2_10policy_hubIN4cuda3std3__45tupleIJblEEEjN6thrust24THRUST_300001_SM_1000_NS8cuda_cub9__find_if7functorIS9_EEE10Policy1000ENSB_12zip_iteratorINS8_IJNSD_26transform_input_iterator_tIbNSB_6detail15normal_iteratorINSB_10device_ptrIiEEEE9is_it_oneEENSB_17counting_iteratorIlNSB_11use_defaultESS_SS_EEEEEEEjSF_S9_NS7_10__identityEEEvT0_PT3_T1_NS0_13GridEvenShareIS10_EET2_T4_E12temp_storage+96];
	and.b16  	%rs305, %rs369, 255;
	setp.eq.s16 	%p275, %rs305, 0;
	setp.eq.s16 	%p276, %rs304, 0;
	min.s64 	%rd397, %rd396, %rd445;
	selp.b16 	%rs306, %rs369, 1, %p276;
	selp.b16 	%rs369, %rs304, %rs306, %p275;
	selp.b64 	%rd398, %rd445, %rd397, %p276;
	selp.b64 	%rd445, %rd396, %rd398, %p275;
$L__BB16_74:
	setp.lt.u32 	%p277, %r6, 193;
	@%p277 bra 	$L__BB16_76;
	ld.shared.u8 	%rs307, [_ZZN3cub18CUB_300001_SM_10006detail6reduce18DeviceReduceKernelINS2_10policy_hubIN4cuda3std3__45tupleIJblEEEjN6thrust24THRUST_300001_SM_1000_NS8cuda_cub9__find_if7functorIS9_EEE10Policy1000ENSB_12zip_iteratorINS8_IJNSD_26transform_input_iterator_tIbNSB_6detail15normal_iteratorINSB_10device_ptrIiEEEE9is_it_oneEENSB_17counting_iteratorIlNSB_11use_defaultESS_SS_EEEEEEEjSF_S9_NS7_10__identityEEEvT0_PT3_T1_NS0_13GridEvenShareIS10_EET2_T4_E12temp_storage+104];
	ld.shared.u64 	%rd399, [_ZZN3cub18CUB_300001_SM_10006detail6reduce18DeviceReduceKernelINS2_10policy_hubIN4cuda3std3__45tupleIJblEEEjN6thrust24THRUST_300001_SM_1000_NS8cuda_cub9__find_if7functorIS9_EEE10Policy1000ENSB_12zip_iteratorINS8_IJNSD_26transform_input_iterator_tIbNSB_6detail15normal_iteratorINSB_10device_ptrIiEEEE9is_it_oneEENSB_17counting_iteratorIlNSB_11use_defaultESS_SS_EEEEEEEjSF_S9_NS7_10__identityEEEvT0_PT3_T1_NS0_13GridEvenShareIS10_EET2_T4_E12temp_storage+112];
	and.b16  	%rs308, %rs369, 255;
	setp.eq.s16 	%p278, %rs308, 0;
	setp.eq.s16 	%p279, %rs307, 0;
	min.s64 	%rd400, %rd399, %rd445;
	selp.b16 	%rs309, %rs369, 1, %p279;
	selp.b16 	%rs369, %rs307, %rs309, %p278;
	selp.b64 	%rd401, %rd445, %rd400, %p279;
	selp.b64 	%rd445, %rd399, %rd401, %p278;
$L__BB16_76:
	setp.lt.u32 	%p280, %r6, 225;
	@%p280 bra 	$L__BB16_119;
	ld.shared.u8 	%rs310, [_ZZN3cub18CUB_300001_SM_10006detail6reduce18DeviceReduceKernelINS2_10policy_hubIN4cuda3std3__45tupleIJblEEEjN6thrust24THRUST_300001_SM_1000_NS8cuda_cub9__find_if7functorIS9_EEE10Policy1000ENSB_12zip_iteratorINS8_IJNSD_26transform_input_iterator_tIbNSB_6detail15normal_iteratorINSB_10device_ptrIiEEEE9is_it_oneEENSB_17counting_iteratorIlNSB_11use_defaultESS_SS_EEEEEEEjSF_S9_NS7_10__identityEEEvT0_PT3_T1_NS0_13GridEvenShareIS10_EET2_T4_E12temp_storage+120];
	ld.shared.u64 	%rd402, [_ZZN3cub18CUB_300001_SM_10006detail6reduce18DeviceReduceKernelINS2_10policy_hubIN4cuda3std3__45tupleIJblEEEjN6thrust24THRUST_300001_SM_1000_NS8cuda_cub9__find_if7functorIS9_EEE10Policy1000ENSB_12zip_iteratorINS8_IJNSD_26transform_input_iterator_tIbNSB_6detail15normal_iteratorINSB_10device_ptrIiEEEE9is_it_oneEENSB_17counting_iteratorIlNSB_11use_defaultESS_SS_EEEEEEEjSF_S9_NS7_10__identityEEEvT0_PT3_T1_NS0_13GridEvenShareIS10_EET2_T4_E12temp_storage+128];
	and.b16  	%rs311, %rs369, 255;
	setp.eq.s16 	%p281, %rs311, 0;
	setp.eq.s16 	%p282, %rs310, 0;
	min.s64 	%rd403, %rd402, %rd445;
	selp.b16 	%rs312, %rs369, 1, %p282;
	selp.b16 	%rs369, %rs310, %rs312, %p281;
	selp.b64 	%rd404, %rd445, %rd403, %p282;
	selp.b64 	%rd445, %rd402, %rd404, %p281;
	bra.uni 	$L__BB16_119;
$L__BB16_78:
	mov.u32 	%r31, %tid.x;
	cvt.u64.u32 	%rd110, %r5;
	add.s64 	%rd111, %rd2, %rd110;
	cvt.u64.u32 	%rd112, %r31;
	add.s64 	%rd113, %rd112, %rd110;
	shl.b64 	%rd114, %rd113, 2;
	add.s64 	%rd115, %rd1, %rd114;
	ld.global.u32 	%r61, [%rd115];
	setp.eq.s32 	%p2, %r61, 1;
	add.s32 	%r62, %r31, 256;
	cvt.u64.u32 	%rd116, %r62;
	ld.global.u32 	%r63, [%rd115+1024];
	setp.eq.s32 	%p3, %r63, 1;
	add.s32 	%r65, %r31, 512;
	cvt.u64.u32 	%rd117, %r65;
	add.s64 	%rd118, %rd111, %rd117;
	ld.global.u32 	%r66, [%rd115+2048];
	setp.eq.s32 	%p4, %r66, 1;
	add.s64 	%rd119, %rd118, 256;
	ld.global.u32 	%r67, [%rd115+3072];
	setp.eq.s32 	%p6, %r67, 1;
	or.pred  	%p8, %p2, %p3;
	selp.b64 	%rd120, %rd112, %rd116, %p2;
	add.s64 	%rd121, %rd111, %rd120;
	min.s64 	%rd122, %rd118, %rd121;
	selp.b64 	%rd123, %rd122, %rd121, %p4;
	or.pred  	%p9, %p8, %p4;
	selp.b64 	%rd124, %rd123, %rd118, %p8;
	min.s64 	%rd125, %rd119, %rd124;
	selp.b64 	%rd126, %rd125, %rd124, %p6;
	or.pred  	%p10, %p9, %p6;
	selp.u16 	%rs369, 1, 0, %p10;
	selp.b64 	%rd445, %rd126, %rd119, %p9;
	setp.lt.u32 	%p11, %r6, %r4;
	@%p11 bra 	$L__BB16_95;
	add.s32 	%r69, %r31, %r4;
	add.s32 	%r70, %r69, %r5;
	add.s32 	%r509, %r70, 1024;
	not.b32 	%r71, %r31;
	add.s32 	%r72, %r71, %r1;
	sub.s32 	%r73, %r72, %r4;
	sub.s32 	%r508, %r73, %r5;
	mov.b32 	%r510, 0;
	mov.u32 	%r511, %r5;
$L__BB16_80:
	shl.b32 	%r38, %r2, 10;
	add.s32 	%r511, %r511, %r38;
	add.s32 	%r74, %r1, -1024;
	setp.gt.u32 	%p12, %r511, %r74;
	@%p12 bra 	$L__BB16_82;
	add.s32 	%r75, %r31, %r511;
	cvt.u64.u32 	%rd127, %r75;
	mul.wide.u32 	%rd128, %r75, 4;
	add.s64 	%rd129, %rd1, %rd128;
	add.s64 	%rd130, %rd2, %rd127;
	ld.global.u32 	%r76, [%rd129];
	setp.eq.s32 	%p13, %r76, 1;
	add.s64 	%rd131, %rd130, 256;
	ld.global.u32 	%r77, [%rd129+1024];
	setp.eq.s32 	%p14, %r77, 1;
	selp.u16 	%rs91, 1, 0, %p14;
	add.s64 	%rd132, %rd130, 512;
	ld.global.u32 	%r78, [%rd129+2048];
	setp.eq.s32 	%p15, %r78, 1;
	selp.u16 	%rs92, 1, 0, %p15;
	add.s64 	%rd133, %rd130, 768;
	ld.global.u32 	%r79, [%rd129+3072];
	setp.eq.s32 	%p16, %r79, 1;
	selp.u16 	%rs93, 1, 0, %p16;
	and.b16  	%rs94, %rs369, 255;
	setp.eq.s16 	%p17, %rs94, 0;
	selp.u16 	%rs95, 1, 0, %p13;
	min.s64 	%rd134, %rd130, %rd445;
	selp.b16 	%rs96, 1, %rs369, %p13;
	selp.b64 	%rd135, %rd134, %rd445, %p13;
	selp.b16 	%rs97, %rs95, %rs96, %p17;
	and.b16  	%rs98, %rs97, 255;
	selp.b64 	%rd136, %rd130, %rd135, %p17;
	setp.eq.s16 	%p18, %rs98, 0;
	min.s64 	%rd137, %rd131, %rd136;
	selp.b16 	%rs99, 1, %rs97, %p14;
	selp.b64 	%rd138, %rd137, %rd136, %p14;
	selp.b16 	%rs100, %rs91, %rs99, %p18;
	and.b16  	%rs101, %rs100, 255;
	selp.b64 	%rd139, %rd131, %rd138, %p18;
	setp.eq.s16 	%p19, %rs101, 0;
	min.s64 	%rd140, %rd132, %rd139;
	selp.b16 	%rs102, 1, %rs100, %p15;
	selp.b64 	%rd141, %rd140, %rd139, %p15;
	selp.b16 	%rs103, %rs92, %rs102, %p19;
	and.b16  	%rs104, %rs103, 255;
	selp.b64 	%rd142, %rd132, %rd141, %p19;
	setp.eq.s16 	%p20, %rs104, 0;
	min.s64 	%rd143, %rd133, %rd142;
	selp.b16 	%rs105, 1, %rs103, %p16;
	selp.b64 	%rd144, %rd143, %rd142, %p16;
	selp.b16 	%rs369, %rs93, %rs105, %p20;
	selp.b64 	%rd445, %rd133, %rd144, %p20;
	sub.s32 	%r80, %r1, %r511;
	shl.b32 	%r81, %r2, 10;
	setp.lt.u32 	%p21, %r80, %r81;
	add.s32 	%r510, %r510, 1;
	add.s32 	%r509, %r509, %r81;
	sub.s32 	%r508, %r508, %r81;
	@%p21 bra 	$L__BB16_95;
	bra.uni 	$L__BB16_80;
$L__BB16_82:
	setp.le.u32 	%p22, %r1, %r511;
	sub.s32 	%r82, %r1, %r511;
	setp.ge.s32 	%p23, %r31, %r82;
	or.pred  	%p24, %p22, %p23;
	@%p24 bra 	$L__BB16_95;
	not.b32 	%r84, %r31;
	add.s32 	%r43, %r1, %r84;
	add.s32 	%r85, %r38, %r5;
	sub.s32 	%r86, %r43, %r85;
	mul.lo.s32 	%r87, %r2, %r510;
	shl.b32 	%r88, %r87, 10;
	sub.s32 	%r89, %r86, %r88;
	shr.u32 	%r90, %r89, 8;
	add.s32 	%r44, %r90, 1;
	and.b32  	%r45, %r44, 7;
	setp.lt.u32 	%p25, %r89, 1792;
	mov.u32 	%r516, %r31;
	@%p25 bra 	$L__BB16_87;
	or.b32  	%r514, %r31, 1024;
	shr.u32 	%r91, %r508, 8;
	add.s32 	%r92, %r91, 1;
	and.b32  	%r93, %r92, 33554424;
	neg.s32 	%r512, %r93;
$L__BB16_85:
	.pragma "nounroll";
	add.s32 	%r94, %r509, -1024;
	cvt.u64.u32 	%rd146, %r94;
	mul.wide.u32 	%rd147, %r94, 4;
	add.s64 	%rd148, %rd1, %rd147;
	add.s64 	%rd149, %rd2, %rd146;
	ld.global.u32 	%r95, [%rd148];
	setp.eq.s32 	%p26, %r95, 1;
	selp.u16 	%rs107, 1, 0, %p26;
	and.b16  	%rs108, %rs369, 255;
	setp.ne.s16 	%p28, %rs108, 0;
	and.pred  	%p29, %p28, %p26;
	min.s64 	%rd150, %rd149, %rd445;
	setp.eq.s16 	%p30, %rs108, 0;
	selp.b16 	%rs109, %rs107, %rs369, %p30;
	selp.b64 	%rd151, %rd149, %rd445, %p30;
	selp.b16 	%rs110, 1, %rs109, %p29;
	and.b16  	%rs111, %rs110, 255;
	selp.b64 	%rd152, %rd150, %rd151, %p29;
	add.s32 	%r96, %r509, -768;
	cvt.u64.u32 	%rd153, %r96;
	mul.wide.u32 	%rd154, %r96, 4;
	add.s64 	%rd155, %rd1, %rd154;
	add.s64 	%rd156, %rd2, %rd153;
	ld.global.u32 	%r97, [%rd155];
	setp.eq.s32 	%p31, %r97, 1;
	selp.u16 	%rs112, 1, 0, %p31;
	setp.ne.s16 	%p33, %rs111, 0;
	and.pred  	%p34, %p33, %p31;
	min.s64 	%rd157, %rd156, %rd152;
	setp.eq.s16 	%p35, %rs111, 0;
	selp.b16 	%rs113, %rs112, %rs110, %p35;
	selp.b64 	%rd158, %rd156, %rd152, %p35;
	selp.b16 	%rs114, 1, %rs113, %p34;
	and.b16  	%rs115, %rs114, 255;
	selp.b64 	%rd159, %rd157, %rd158, %p34;
	add.s32 	%r98, %r509, -512;
	cvt.u64.u32 	%rd160, %r98;
	mul.wide.u32 	%rd161, %r98, 4;
	add.s64 	%rd162, %rd1, %rd161;
	add.s64 	%rd163, %rd2, %rd160;
	ld.global.u32 	%r99, [%rd162];
	setp.eq.s32 	%p36, %r99, 1;
	selp.u16 	%rs116, 1, 0, %p36;
	setp.ne.s16 	%p38, %rs115, 0;
	and.pred  	%p39, %p38, %p36;
	min.s64 	%rd164, %rd163, %rd159;
	setp.eq.s16 	%p40, %rs115, 0;
	selp.b16 	%rs117, %rs116, %rs114, %p40;
	selp.b64 	%rd165, %rd163, %rd159, %p40;
	selp.b16 	%rs118, 1, %rs117, %p39;
	and.b16  	%rs119, %rs118, 255;
	selp.b64 	%rd166, %rd164, %rd165, %p39;
	add.s32 	%r100, %r509, 768;
	add.s32 	%r101, %r509, -256;
	cvt.u64.u32 	%rd167, %r101;
	mul.wide.u32 	%rd168, %r101, 4;
	add.s64 	%rd169, %rd1, %rd168;
	add.s64 	%rd170, %rd2, %rd167;
	ld.global.u32 	%r102, [%rd169];
	setp.eq.s32 	%p41, %r102, 1;
	selp.u16 	%rs120, 1, 0, %p41;
	setp.ne.s16 	%p43, %rs119, 0;
	and.pred  	%p44, %p43, %p41;
	min.s64 	%rd171, %rd170, %rd166;
	setp.eq.s16 	%p45, %rs119, 0;
	selp.b16 	%rs121, %rs120, %rs118, %p45;
	selp.b64 	%rd172, %rd170, %rd166, %p45;
	selp.b16 	%rs122, 1, %rs121, %p44;
	and.b16  	%rs123, %rs122, 255;
	selp.b64 	%rd173, %rd171, %rd172, %p44;
	cvt.u64.u32 	%rd174, %r509;
	mul.wide.u32 	%rd175, %r509, 4;
	add.s64 	%rd176, %rd1, %rd175;
	add.s64 	%rd177, %rd2, %rd174;
	ld.global.u32 	%r103, [%rd176];
	setp.eq.s32 	%p46, %r103, 1;
	selp.u16 	%rs124, 1, 0, %p46;
	setp.ne.s16 	%p48, %rs123, 0;
	and.pred  	%p49, %p48, %p46;
	min.s64 	%rd178, %rd177, %rd173;
	setp.eq.s16 	%p50, %rs123, 0;
	selp.b16 	%rs125, %rs124, %rs122, %p50;
	selp.b64 	%rd179, %rd177, %rd173, %p50;
	selp.b16 	%rs126, 1, %rs125, %p49;
	and.b16  	%rs127, %rs126, 255;
	selp.b64 	%rd180, %rd178, %rd179, %p49;
	add.s32 	%r104, %r509, 256;
	cvt.u64.u32 	%rd181, %r104;
	mul.wide.u32 	%rd182, %r104, 4;
	add.s64 	%rd183, %rd1, %rd182;
	add.s64 	%rd184, %rd2, %rd181;
	ld.global.u32 	%r105, [%rd183];
	setp.eq.s32 	%p51, %r105, 1;
	selp.u16 	%rs128, 1, 0, %p51;
	setp.ne.s16 	%p53, %rs127, 0;
	and.pred  	%p54, %p53, %p51;
	min.s64 	%rd185, %rd184, %rd180;
	setp.eq.s16 	%p55, %rs127, 0;
	selp.b16 	%rs129, %rs128, %rs126, %p55;
	selp.b64 	%rd186, %rd184, %rd180, %p55;
	selp.b16 	%rs130, 1, %rs129, %p54;
	and.b16  	%rs131, %rs130, 255;
	selp.b64 	%rd187, %rd185, %rd186, %p54;
	add.s32 	%r106, %r509, 512;
	cvt.u64.u32 	%rd188, %r106;
	mul.wide.u32 	%rd189, %r106, 4;
	add.s64 	%rd190, %rd1, %rd189;
	add.s64 	%rd191, %rd2, %rd188;
	ld.global.u32 	%r107, [%rd190];
	setp.eq.s32 	%p56, %r107, 1;
	selp.u16 	%rs132, 1, 0, %p56;
	setp.ne.s16 	%p58, %rs131, 0;
	and.pred  	%p59, %p58, %p56;
	min.s64 	%rd192, %rd191, %rd187;
	setp.eq.s16 	%p60, %rs131, 0;
	selp.b16 	%rs133, %rs132, %rs130, %p60;
	selp.b64 	%rd193, %rd191, %rd187, %p60;
	selp.b16 	%rs134, 1, %rs133, %p59;
	and.b16  	%rs135, %rs134, 255;
	selp.b64 	%rd194, %rd192, %rd193, %p59;
	cvt.u64.u32 	%rd195, %r100;
	mul.wide.u32 	%rd196, %r100, 4;
	add.s64 	%rd197, %rd1, %rd196;
	add.s64 	%rd198, %rd2, %rd195;
	ld.global.u32 	%r108, [%rd197];
	setp.eq.s32 	%p61, %r108, 1;
	selp.u16 	%rs136, 1, 0, %p61;
	setp.ne.s16 	%p63, %rs135, 0;
	and.pred  	%p64, %p63, %p61;
	min.s64 	%rd199, %rd198, %rd194;
	setp.eq.s16 	%p65, %rs135, 0;
	selp.b16 	%rs137, %rs136, %rs134, %p65;
	selp.b64 	%rd200, %rd198, %rd194, %p65;
	selp.b16 	%rs369, 1, %rs137, %p64;
	selp.b64 	%rd445, %rd199, %rd200, %p64;
	add.s32 	%r514, %r514, 2048;
	add.s32 	%r509, %r509, 2048;
	add.s32 	%r512, %r512, 8;
	setp.ne.s32 	%p66, %r512, 0;
	@%p66 bra 	$L__BB16_85;
	add.s32 	%r516, %r514, -1024;
$L__BB16_87:
	setp.eq.s32 	%p67, %r45, 0;
	@%p67 bra 	$L__BB16_95;
	setp.lt.u32 	%p68, %r45, 4;
	@%p68 bra 	$L__BB16_90;
	add.s32 	%r109, %r516, %r511;
	cvt.u64.u32 	%rd202, %r109;
	mul.wide.u32 	%rd203, %r109, 4;
	add.s64 	%rd204, %rd1, %rd203;
	add.s64 	%rd205, %rd2, %rd202;
	ld.global.u32 	%r110, [%rd204];
	setp.eq.s32 	%p69, %r110, 1;
	selp.u16 	%rs139, 1, 0, %p69;
	and.b16  	%rs140, %rs369, 255;
	setp.ne.s16 	%p71, %rs140, 0;
	and.pred  	%p72, %p71, %p69;
	min.s64 	%rd206, %rd205, %rd445;
	setp.eq.s16 	%p73, %rs140, 0;
	selp.b16 	%rs141, %rs139, %rs369, %p73;
	selp.b64 	%rd207, %rd205, %rd445, %p73;
	selp.b16 	%rs142, 1, %rs141, %p72;
	and.b16  	%rs143, %rs142, 255;
	selp.b64 	%rd208, %rd206, %rd207, %p72;
	add.s32 	%r111, %r109, 256;
	cvt.u64.u32 	%rd209, %r111;
	mul.wide.u32 	%rd210, %r111, 4;
	add.s64 	%rd211, %rd1, %rd210;
	add.s64 	%rd212, %rd2, %rd209;
	ld.global.u32 	%r112, [%rd211];
	setp.eq.s32 	%p74, %r112, 1;
	selp.u16 	%rs144, 1, 0, %p74;
	setp.ne.s16 	%p76, %rs143, 0;
	and.pred  	%p77, %p76, %p74;
	min.s64 	%rd213, %rd212, %rd208;
	setp.eq.s16 	%p78, %rs143, 0;
	selp.b16 	%rs145, %rs144, %rs142, %p78;
	selp.b64 	%rd214, %rd212, %rd208, %p78;
	selp.b16 	%rs146, 1, %rs145, %p77;
	and.b16  	%rs147, %rs146, 255;
	selp.b64 	%rd215, %rd213, %rd214, %p77;
	add.s32 	%r113, %r109, 512;
	cvt.u64.u32 	%rd216, %r113;
	mul.wide.u32 	%rd217, %r113, 4;
	add.s64 	%rd218, %rd1, %rd217;
	add.s64 	%rd219, %rd2, %rd216;
	ld.global.u32 	%r114, [%rd218];
	setp.eq.s32 	%p79, %r114, 1;
	selp.u16 	%rs148, 1, 0, %p79;
	setp.ne.s16 	%p81, %rs147, 0;
	and.pred  	%p82, %p81, %p79;
	min.s64 	%rd220, %rd219, %rd215;
	setp.eq.s16 	%p83, %rs147, 0;
	selp.b16 	%rs149, %rs148, %rs146, %p83;
	selp.b64 	%rd221, %rd219, %rd215, %p83;
	selp.b16 	%rs150, 1, %rs149, %p82;
	and.b16  	%rs151, %rs150, 255;
	selp.b64 	%rd222, %rd220, %rd221, %p82;
	add.s32 	%r115, %r109, 768;
	cvt.u64.u32 	%rd223, %r115;
	mul.wide.u32 	%rd224, %r115, 4;
	add.s64 	%rd225, %rd1, %rd224;
	add.s64 	%rd226, %rd2, %rd223;
	ld.global.u32 	%r116, [%rd225];
	setp.eq.s32 	%p84, %r116, 1;
	selp.u16 	%rs152, 1, 0, %p84;
	setp.ne.s16 	%p86, %rs151, 0;
	and.pred  	%p87, %p86, %p84;
	min.s64 	%rd227, %rd226, %rd222;
	setp.eq.s16 	%p88, %rs151, 0;
	selp.b16 	%rs153, %rs152, %rs150, %p88;
	selp.b64 	%rd228, %rd226, %rd222, %p88;
	selp.b16 	%rs369, 1, %rs153, %p87;
	selp.b64 	%rd445, %rd227, %rd228, %p87;
	add.s32 	%r516, %r516, 1024;
$L__BB16_90:
	and.b32  	%r117, %r44, 3;
	setp.eq.s32 	%p89, %r117, 0;
	@%p89 bra 	$L__BB16_95;
	setp.eq.s32 	%p90, %r117, 1;
	@%p90 bra 	$L__BB16_93;
	add.s32 	%r118, %r516, %r511;
	cvt.u64.u32 	%rd230, %r118;
	mul.wide.u32 	%rd231, %r118, 4;
	add.s64 	%rd232, %rd1, %rd231;
	add.s64 	%rd233, %rd2, %rd230;
	ld.global.u32 	%r119, [%rd232];
	setp.eq.s32 	%p91, %r119, 1;
	selp.u16 	%rs155, 1, 0, %p91;
	and.b16  	%rs156, %rs369, 255;
	setp.ne.s16 	%p93, %rs156, 0;
	and.pred  	%p94, %p93, %p91;
	min.s64 	%rd234, %rd233, %rd445;
	setp.eq.s16 	%p95, %rs156, 0;
	selp.b16 	%rs157, %rs155, %rs369, %p95;
	selp.b64 	%rd235, %rd233, %rd445, %p95;
	selp.b16 	%rs158, 1, %rs157, %p94;
	and.b16  	%rs159, %rs158, 255;
	selp.b64 	%rd236, %rd234, %rd235, %p94;
	add.s32 	%r120, %r118, 256;
	cvt.u64.u32 	%rd237, %r120;
	mul.wide.u32 	%rd238, %r120, 4;
	add.s64 	%rd239, %rd1, %rd238;
	add.s64 	%rd240, %rd2, %rd237;
	ld.global.u32 	%r121, [%rd239];
	setp.eq.s32 	%p96, %r121, 1;
	selp.u16 	%rs160, 1, 0, %p96;
	setp.ne.s16 	%p98, %rs159, 0;
	and.pred  	%p99, %p98, %p96;
	min.s64 	%rd241, %rd240, %rd236;
	setp.eq.s16 	%p100, %rs159, 0;
	selp.b16 	%rs161, %rs160, %rs158, %p100;
	selp.b64 	%rd242, %rd240, %rd236, %p100;
	selp.b16 	%rs369, 1, %rs161, %p99;
	selp.b64 	%rd445, %rd241, %rd242, %p99;
	add.s32 	%r516, %r516, 512;
$L__BB16_93:
	and.b32  	%r122, %r43, 256;
	setp.ne.s32 	%p101, %r122, 0;
	@%p101 bra 	$L__BB16_95;
	add.s32 	%r123, %r516, %r511;
	cvt.u64.u32 	%rd243, %r123;
	mul.wide.u32 	%rd244, %r123, 4;
	add.s64 	%rd245, %rd1, %rd244;
	add.s64 	%rd246, %rd2, %rd243;
	ld.global.u32 	%r124, [%rd245];
	setp.eq.s32 	%p102, %r124, 1;
	selp.u16 	%rs162, 1, 0, %p102;
	and.b16  	%rs163, %rs369, 255;
	setp.ne.s16 	%p104, %rs163, 0;
	and.pred  	%p105, %p104, %p102;
	min.s64 	%rd247, %rd246, %rd445;
	setp.eq.s16 	%p106, %rs163, 0;
	selp.b16 	%rs164, %rs162, %rs369, %p106;
	selp.b64 	%rd248, %rd246, %rd445, %p106;
	selp.b16 	%rs369, 1, %rs164, %p105;
	selp.b64 	%rd445, %rd247, %rd248, %p105;
$L__BB16_95:
	// begin inline asm
	mov.u32 %r125, %laneid;
	// end inline asm
	cvt.u32.u16 	%r146, %rs369;
	and.b32  	%r127, %r146, 255;
	mov.b32 	%r143, 1;
	mov.b32 	%r144, 31;
	mov.b32 	%r145, -1;
	// begin inline asm
	shfl.sync.down.b32 %r126, %r127, %r143, %r144, %r145;
	// end inline asm
	// begin inline asm
	shfl.sync.down.b32 %r131, %r132, %r143, %r144, %r145;
	// end inline asm
	mov.b64 	{%r137, %r142}, %rd445;
	// begin inline asm
	shfl.sync.down.b32 %r136, %r137, %r143, %r144, %r145;
	// end inline asm
	// begin inline asm
	shfl.sync.down.b32 %r141, %r142, %r143, %r144, %r145;
	// end inline asm
	mov.b64 	%rd86, {%r136, %r141};
	cvt.u16.u32 	%rs74, %r126;
	setp.gt.s32 	%p107, %r125, 30;
	@%p107 bra 	$L__BB16_99;
	and.b16  	%rs165, %rs369, 255;
	setp.eq.s16 	%p108, %rs165, 0;
	and.b16  	%rs166, %rs74, 255;
	setp.eq.s16 	%p109, %rs166, 0;
	or.pred  	%p110, %p108, %p109;
	@%p110 bra 	$L__BB16_98;
	min.s64 	%rd445, %rd86, %rd445;
	mov.b16 	%rs369, 1;
	bra.uni 	$L__BB16_99;
$L__BB16_98:
	setp.eq.s16 	%p111, %rs165, 0;
	selp.b16 	%rs369, %rs74, %rs369, %p111;
	selp.b64 	%rd445, %rd86, %rd445, %p111;
$L__BB16_99:
	cvt.u32.u16 	%r167, %rs369;
	and.b32  	%r148, %r167, 255;
	mov.b32 	%r164, 2;
	mov.b32 	%r165, 31;
	mov.b32 	%r166, -1;
	// begin inline asm
	shfl.sync.down.b32 %r147, %r148, %r164, %r165, %r166;
	// end inline asm
	// begin inline asm
	shfl.sync.down.b32 %r152, %r153, %r164, %r165, %r166;
	// end inline asm
	mov.b64 	{%r158, %r163}, %rd445;
	// begin inline asm
	shfl.sync.down.b32 %r157, %r158, %r164, %r165, %r166;
	// end inline asm
	// begin inline asm
	shfl.sync.down.b32 %r162, %r163, %r164, %r165, %r166;
	// end inline asm
	mov.b64 	%rd90, {%r157, %r162};
	cvt.u16.u32 	%rs77, %r147;
	setp.gt.s32 	%p112, %r125, 29;
	@%p112 bra 	$L__BB16_103;
	and.b16  	%rs169, %rs369, 255;
	setp.eq.s16 	%p113, %rs169, 0;
	and.b16  	%rs170, %rs77, 255;
	setp.eq.s16 	%p114, %rs170, 0;
	or.pred  	%p115, %p113, %p114;
	@%p115 bra 	$L__BB16_102;
	min.s64 	%rd445, %rd90, %rd445;
	mov.b16 	%rs369, 1;
	bra.uni 	$L__BB16_103;
$L__BB16_102:
	setp.eq.s16 	%p116, %rs169, 0;
	selp.b16 	%rs369, %rs77, %rs369, %p116;
	selp.b64 	%rd445, %rd90, %rd445, %p116;
$L__BB16_103:
	cvt.u32.u16 	%r188, %rs369;
	and.b32  	%r169, %r188, 255;
	mov.b32 	%r185, 4;
	mov.b32 	%r186, 31;
	mov.b32 	%r187, -1;
	// begin inline asm
	shfl.sync.down.b32 %r168, %r169, %r185, %r186, %r187;
	// end inline asm
	// begin inline asm
	shfl.sync.down.b32 %r173, %r174, %r185, %r186, %r187;
	// end inline asm
	mov.b64 	{%r179, %r184}, %rd445;
	// begin inline asm
	shfl.sync.down.b32 %r178, %r179, %r185, %r186, %r187;
	// end inline asm
	// begin inline asm
	shfl.sync.down.b32 %r183, %r184, %r185, %r186, %r187;
	// end inline asm
	mov.b64 	%rd94, {%r178, %r183};
	cvt.u16.u32 	%rs80, %r168;
	setp.gt.s32 	%p117, %r125, 27;
	@%p117 bra 	$L__BB16_107;
	and.b16  	%rs173, %rs369, 255;
	setp.eq.s16 	%p118, %rs173, 0;
	and.b16  	%rs174, %rs80, 255;
	setp.eq.s16 	%p119, %rs174, 0;
	or.pred  	%p120, %p118, %p119;
	@%p120 bra 	$L__BB16_106;
	min.s64 	%rd445, %rd94, %rd445;
	mov.b16 	%rs369, 1;
	bra.uni 	$L__BB16_107;
$L__BB16_106:
	setp.eq.s16 	%p121, %rs173, 0;
	selp.b16 	%rs369, %rs80, %rs369, %p121;
	selp.b64 	%rd445, %rd94, %rd445, %p121;
$L__BB16_107:
	cvt.u32.u16 	%r209, %rs369;
	and.b32  	%r190, %r209, 255;
	mov.b32 	%r206, 8;
	mov.b32 	%r207, 31;
	mov.b32 	%r208, -1;
	// begin inline asm
	shfl.sync.down.b32 %r189, %r190, %r206, %r207, %r208;
	// end inline asm
	// begin inline asm
	shfl.sync.down.b32 %r194, %r195, %r206, %r207, %r208;
	// end inline asm
	mov.b64 	{%r200, %r205}, %rd445;
	// begin inline asm
	shfl.sync.down.b32 %r199, %r200, %r206, %r207, %r208;
	// end inline asm
	// begin inline asm
	shfl.sync.down.b32 %r204, %r205, %r206, %r207, %r208;
	// end inline asm
	mov.b64 	%rd98, {%r199, %r204};
	cvt.u16.u32 	%rs83, %r189;
	setp.gt.s32 	%p122, %r125, 23;
	@%p122 bra 	$L__BB16_111;
	and.b16  	%rs177, %rs369, 255;
	setp.eq.s16 	%p123, %rs177, 0;
	and.b16  	%rs178, %rs83, 255;
	setp.eq.s16 	%p124, %rs178, 0;
	or.pred  	%p125, %p123, %p124;
	@%p125 bra 	$L__BB16_110;
	min.s64 	%rd445, %rd98, %rd445;
	mov.b16 	%rs369, 1;
	bra.uni 	$L__BB16_111;
$L__BB16_110:
	setp.eq.s16 	%p126, %rs177, 0;
	selp.b16 	%rs369, %rs83, %rs369, %p126;
	selp.b64 	%rd445, %rd98, %rd445, %p126;
$L__BB16_111:
	cvt.u32.u16 	%r230, %rs369;
	and.b32  	%r211, %r230, 255;
	mov.b32 	%r227, 16;
	mov.b32 	%r228, 31;
	mov.b32 	%r229, -1;
	// begin inline asm
	shfl.sync.down.b32 %r210, %r211, %r227, %r228, %r229;
	// end inline asm
	// begin inline asm
	shfl.sync.down.b32 %r215, %r216, %r227, %r228, %r229;
	// end inline asm
	mov.b64 	{%r221, %r226}, %rd445;
	// begin inline asm
	shfl.sync.down.b32 %r220, %r221, %r227, %r228, %r229;
	// end inline asm
	// begin inline asm
	shfl.sync.down.b32 %r225, %r226, %r227, %r228, %r229;
	// end inline asm
	mov.b64 	%rd102, {%r220, %r225};
	cvt.u16.u32 	%rs86, %r210;
	setp.gt.s32 	%p127, %r125, 15;
	@%p127 bra 	$L__BB16_115;
	and.b16  	%rs181, %rs369, 255;
	setp.eq.s16 	%p128, %rs181, 0;
	and.b16  	%rs182, %rs86, 255;
	setp.eq.s16 	%p129, %rs182, 0;
	or.pred  	%p130, %p128, %p129;
	@%p130 bra 	$L__BB16_114;
	min.s64 	%rd445, %rd102, %rd445;
	mov.b16 	%rs369, 1;
	bra.uni 	$L__BB16_115;
$L__BB16_114:
	setp.eq.s16 	%p131, %rs181, 0;
	selp.b16 	%rs369, %rs86, %rs369, %p131;
	selp.b64 	%rd445, %rd102, %rd445, %p131;
$L__BB16_115:
	setp.ne.s32 	%p132, %r125, 0;
	@%p132 bra 	$L__BB16_117;
	shr.u32 	%r231, %r31, 1;
	and.b32  	%r232, %r231, 496;
	mov.u32 	%r233, _ZZN3cub18CUB_300001_SM_10006detail6reduce18DeviceReduceKernelINS2_10policy_hubIN4cuda3std3__45tupleIJblEEEjN6thrust24THRUST_300001_SM_1000_NS8cuda_cub9__find_if7functorIS9_EEE10Policy1000ENSB_12zip_iteratorINS8_IJNSD_26transform_input_iterator_tIbNSB_6detail15normal_iteratorINSB_10device_ptrIiEEEE9is_it_oneEENSB_17counting_iteratorIlNSB_11use_defaultESS_SS_EEEEEEEjSF_S9_NS7_10__identityEEEvT0_PT3_T1_NS0_13GridEvenShareIS10_EET2_T4_E12temp_storage;
	add.s32 	%r234, %r233, %r232;
	st.shared.u8 	[%r234+8], %rs369;
	st.shared.u64 	[%r234+16], %rd445;
$L__BB16_117:
	bar.sync 	0;
	setp.ne.s32 	%p133, %r31, 0;
	@%p133 bra 	$L__BB16_119;
	ld.shared.u8 	%rs185, [_ZZN3cub18CUB_300001_SM_10006detail6reduce18DeviceReduceKernelINS2_10policy_hubIN4cuda3std3__45tupleIJblEEEjN6thrust24THRUST_300001_SM_1000_NS8cuda_cub9__find_if7functorIS9_EEE10Policy1000ENSB_12zip_iteratorINS8_IJNSD_26transform_input_iterator_tIbNSB_6detail15normal_iteratorINSB_10device_ptrIiEEEE9is_it_oneEENSB_17counting_iteratorIlNSB_11use_defaultESS_SS_EEEEEEEjSF_S9_NS7_10__identityEEEvT0_PT3_T1_NS0_13GridEvenShareIS10_EET2_T4_E12temp_storage+24];
	ld.shared.u64 	%rd249, [_ZZN3cub18CUB_300001_SM_10006detail6reduce18DeviceReduceKernelINS2_10policy_hubIN4cuda3std3__45tupleIJblEEEjN6thrust24THRUST_300001_SM_1000_NS8cuda_cub9__find_if7functorIS9_EEE10Policy1000ENSB_12zip_iteratorINS8_IJNSD_26transform_input_iterator_tIbNSB_6detail15normal_iteratorINSB_10device_ptrIiEEEE9is_it_oneEENSB_17counting_iteratorIlNSB_11use_defaultESS_SS_EEEEEEEjSF_S9_NS7_10__identityEEEvT0_PT3_T1_NS0_13GridEvenShareIS10_EET2_T4_E12temp_storage+32];
	and.b16  	%rs186, %rs369, 255;
	setp.eq.s16 	%p134, %rs186, 0;
	setp.eq.s16 	%p135, %rs185, 0;
	min.s64 	%rd250, %rd249, %rd445;
	selp.b16 	%rs187, %rs369, 1, %p135;
	selp.b16 	%rs188, %rs185, %rs187, %p134;
	and.b16  	%rs189, %rs188, 255;
	selp.b64 	%rd251, %rd445, %rd250, %p135;
	selp.b64 	%rd252, %rd249, %rd251, %p134;
	ld.shared.u8 	%rs190, [_ZZN3cub18CUB_300001_SM_10006detail6reduce18DeviceReduceKernelINS2_10policy_hubIN4cuda3std3__45tupleIJblEEEjN6thrust24THRUST_300001_SM_1000_NS8cuda_cub9__find_if7functorIS9_EEE10Policy1000ENSB_12zip_iteratorINS8_IJNSD_26transform_input_iterator_tIbNSB_6detail15normal_iteratorINSB_10device_ptrIiEEEE9is_it_oneEENSB_17counting_iteratorIlNSB_11use_defaultESS_SS_EEEEEEEjSF_S9_NS7_10__identityEEEvT0_PT3_T1_NS0_13GridEvenShareIS10_EET2_T4_E12temp_storage+40];
	ld.shared.u64 	%rd253, [_ZZN3cub18CUB_300001_SM_10006detail6reduce18DeviceReduceKernelINS2_10policy_hubIN4cuda3std3__45tupleIJblEEEjN6thrust24THRUST_300001_SM_1000_NS8cuda_cub9__find_if7functorIS9_EEE10Policy1000ENSB_12zip_iteratorINS8_IJNSD_26transform_input_iterator_tIbNSB_6detail15normal_iteratorINSB_10device_ptrIiEEEE9is_it_oneEENSB_17counting_iteratorIlNSB_11use_defaultESS_SS_EEEEEEEjSF_S9_NS7_10__identityEEEvT0_PT3_T1_NS0_13GridEvenShareIS10_EET2_T4_E12temp_storage+48];
	setp.eq.s16 	%p136, %rs189, 0;
	setp.eq.s16 	%p137, %rs190, 0;
	min.s64 	%rd254, %rd253, %rd252;
	selp.b16 	%rs191, %rs188, 1, %p137;
	selp.b16 	%rs192, %rs190, %rs191, %p136;
	and.b16  	%rs193, %rs192, 255;
	selp.b64 	%rd255, %rd252, %rd254, %p137;
	selp.b64 	%rd256, %rd253, %rd255, %p136;
	ld.shared.u8 	%rs194, [_ZZN3cub18CUB_300001_SM_10006detail6reduce18DeviceReduceKernelINS2_10policy_hubIN4cuda3std3__45tupleIJblEEEjN6thrust24THRUST_300001_SM_1000_NS8cuda_cub9__find_if7functorIS9_EEE10Policy1000ENSB_12zip_iteratorINS8_IJNSD_26transform_input_iterator_tIbNSB_6detail15normal_iteratorINSB_10device_ptrIiEEEE9is_it_oneEENSB_17counting_iteratorIlNSB_11use_defaultESS_SS_EEEEEEEjSF_S9_NS7_10__identityEEEvT0_PT3_T1_NS0_13GridEvenShareIS10_EET2_T4_E12temp_storage+56];
	ld.shared.u64 	%rd257, [_ZZN3cub18CUB_300001_SM_10006detail6reduce18DeviceReduceKernelINS2_10policy_hubIN4cuda3std3__45tupleIJblEEEjN6thrust24THRUST_300001_SM_1000_NS8cuda_cub9__find_if7functorIS9_EEE10Policy1000ENSB_12zip_iteratorINS8_IJNSD_26transform_input_iterator_tIbNSB_6detail15normal_iteratorINSB_10device_ptrIiEEEE9is_it_oneEENSB_17counting_iteratorIlNSB_11use_defaultESS_SS_EEEEEEEjSF_S9_NS7_10__identityEEEvT0_PT3_T1_NS0_13GridEvenShareIS10_EET2_T4_E12temp_storage+64];
	setp.eq.s16 	%p138, %rs193, 0;
	setp.eq.s16 	%p139, %rs194, 0;
	min.s64 	%rd258, %rd257, %rd256;
	selp.b16 	%rs195, %rs192, 1, %p139;
	selp.b16 	%rs196, %rs194, %rs195, %p138;
	and.b16  	%rs197, %rs196, 255;
	selp.b64 	%rd259, %rd256, %rd258, %p139;
	selp.b64 	%rd260, %rd257, %rd259, %p138;
	ld.shared.u8 	%rs198, [_ZZN3cub18CUB_300001_SM_10006detail6reduce18DeviceReduceKernelINS2_10policy_hubIN4cuda3std3__45tupleIJblEEEjN6thrust24THRUST_300001_SM_1000_NS8cuda_cub9__find_if7functorIS9_EEE10Policy1000ENSB_12zip_iteratorINS8_IJNSD_26transform_input_iterator_tIbNSB_6detail15normal_iteratorINSB_10device_ptrIiEEEE9is_it_oneEENSB_17counting_iteratorIlNSB_11use_defaultESS_SS_EEEEEEEjSF_S9_NS7_10__identityEEEvT0_PT3_T1_NS0_13GridEvenShareIS10_EET2_T4_E12temp_storage+72];
	ld.shared.u64 	%rd261, [_ZZN3cub18CUB_300001_SM_10006detail6reduce18DeviceReduceKernelINS2_10policy_hubIN4cuda3std3__45tupleIJblEEEjN6thrust24THRUST_300001_SM_1000_NS8cuda_cub9__find_if7functorIS9_EEE10Policy1000ENSB_12zip_iteratorINS8_IJNSD_26transform_input_iterator_tIbNSB_6detail15normal_iteratorINSB_10device_ptrIiEEEE9is_it_oneEENSB_17counting_iteratorIlNSB_11use_defaultESS_SS_EEEEEEEjSF_S9_NS7_10__identityEEEvT0_PT3_T1_NS0_13GridEvenShareIS10_EET2_T4_E12temp_storage+80];
	setp.eq.s16 	%p140, %rs197, 0;
	setp.eq.s16 	%p141, %rs198, 0;
	min.s64 	%rd262, %rd261, %rd260;
	selp.b16 	%rs199, %rs196, 1, %p141;
	selp.b16 	%rs200, %rs198, %rs199, %p140;
	and.b16  	%rs201, %rs200, 255;
	selp.b64 	%rd263, %rd260, %rd262, %p141;
	selp.b64 	%rd264, %rd261, %rd263, %p140;
	ld.shared.u8 	%rs202, [_ZZN3cub18CUB_300001_SM_10006detail6reduce18DeviceReduceKernelINS2_10policy_hubIN4cuda3std3__45tupleIJblEEEjN6thrust24THRUST_300001_SM_1000_NS8cuda_cub9__find_if7functorIS9_EEE10Policy1000ENSB_12zip_iteratorINS8_IJNSD_26transform_input_iterator_tIbNSB_6detail15normal_iteratorINSB_10device_ptrIiEEEE9is_it_oneEENSB_17counting_iteratorIlNSB_11use_defaultESS_SS_EEEEEEEjSF_S9_NS7_10__identityEEEvT0_PT3_T1_NS0_13GridEvenShareIS10_EET2_T4_E12temp_storage+88];
	ld.shared.u64 	%rd265, [_ZZN3cub18CUB_300001_SM_10006detail6reduce18DeviceReduceKernelINS2_10policy_hubIN4cuda3std3__45tupleIJblEEEjN6thrust24THRUST_300001_SM_1000_NS8cuda_cub9__find_if7functorIS9_EEE10Policy1000ENSB_12zip_iteratorINS8_IJNSD_26transform_input_iterator_tIbNSB_6detail15normal_iteratorINSB_10device_ptrIiEEEE9is_it_oneEENSB_17counting_iteratorIlNSB_11use_defaultESS_SS_EEEEEEEjSF_S9_NS7_10__identityEEEvT0_PT3_T1_NS0_13GridEvenShareIS10_EET2_T4_E12temp_storage+96];
	setp.eq.s16 	%p142, %rs201, 0;
	setp.eq.s16 	%p143, %rs202, 0;
	min.s64 	%rd266, %rd265, %rd264;
	selp.b16 	%rs203, %rs200, 1, %p143;
	selp.b16 	%rs204, %rs202, %rs203, %p142;
	and.b16  	%rs205, %rs204, 255;
	selp.b64 	%rd267, %rd264, %rd266, %p143;
	selp.b64 	%rd268, %rd265, %rd267, %p142;
	ld.shared.u8 	%rs206, [_ZZN3cub18CUB_300001_SM_10006detail6reduce18DeviceReduceKernelINS2_10policy_hubIN4cuda3std3__45tupleIJblEEEjN6thrust24THRUST_300001_SM_1000_NS8cuda_cub9__find_if7functorIS9_EEE10Policy1000ENSB_12zip_iteratorINS8_IJNSD_26transform_input_iterator_tIbNSB_6detail15normal_iteratorINSB_10device_ptrIiEEEE9is_it_oneEENSB_17counting_iteratorIlNSB_11use_defaultESS_SS_EEEEEEEjSF_S9_NS7_10__identityEEEvT0_PT3_T1_NS0_13GridEvenShareIS10_EET2_T4_E12temp_storage+104];
	ld.shared.u64 	%rd269, [_ZZN3cub18CUB_300001_SM_10006detail6reduce18DeviceReduceKernelINS2_10policy_hubIN4cuda3std3__45tupleIJblEEEjN6thrust24THRUST_300001_SM_1000_NS8cuda_cub9__find_if7functorIS9_EEE10Policy1000ENSB_12zip_iteratorINS8_IJNSD_26transform_input_iterator_tIbNSB_6detail15normal_iteratorINSB_10device_ptrIiEEEE9is_it_oneEENSB_17counting_iteratorIlNSB_11use_defaultESS_SS_EEEEEEEjSF_S9_NS7_10__identityEEEvT0_PT3_T1_NS0_13GridEvenShareIS10_EET2_T4_E12temp_storage+112];
	setp.eq.s16 	%p144, %rs205, 0;
	setp.eq.s16 	%p145, %rs206, 0;
	min.s64 	%rd270, %rd269, %rd268;
	selp.b16 	%rs207, %rs204, 1, %p145;
	selp.b16 	%rs208, %rs206, %rs207, %p144;
	and.b16  	%rs209, %rs208, 255;
	selp.b64 	%rd271, %rd268, %rd270, %p145;
	selp.b64 	%rd272, %rd269, %rd271, %p144;
	ld.shared.u8 	%rs210, [_ZZN3cub18CUB_300001_SM_10006detail6reduce18DeviceReduceKernelINS2_10policy_hubIN4cuda3std3__45tupleIJblEEEjN6thrust24THRUST_300001_SM_1000_NS8cuda_cub9__find_if7functorIS9_EEE10Policy1000ENSB_12zip_iteratorINS8_IJNSD_26transform_input_iterator_tIbNSB_6detail15normal_iteratorINSB_10device_ptrIiEEEE9is_it_oneEENSB_17counting_iteratorIlNSB_11use_defaultESS_SS_EEEEEEEjSF_S9_NS7_10__identityEEEvT0_PT3_T1_NS0_13GridEvenShareIS10_EET2_T4_E12temp_storage+120];
	ld.shared.u64 	%rd273, [_ZZN3cub18CUB_300001_SM_10006detail6reduce18DeviceReduceKernelINS2_10policy_hubIN4cuda3std3__45tupleIJblEEEjN6thrust24THRUST_300001_SM_1000_NS8cuda_cub9__find_if7functorIS9_EEE10Policy1000ENSB_12zip_iteratorINS8_IJNSD_26transform_input_iterator_tIbNSB_6detail15normal_iteratorINSB_10device_ptrIiEEEE9is_it_oneEENSB_17counting_iteratorIlNSB_11use_defaultESS_SS_EEEEEEEjSF_S9_NS7_10__identityEEEvT0_PT3_T1_NS0_13GridEvenShareIS10_EET2_T4_E12temp_storage+128];
	setp.eq.s16 	%p146, %rs209, 0;
	setp.eq.s16 	%p147, %rs210, 0;
	min.s64 	%rd274, %rd273, %rd272;
	selp.b16 	%rs211, %rs208, 1, %p147;
	selp.b16 	%rs369, %rs210, %rs211, %p146;
	selp.b64 	%rd275, %rd272, %rd274, %p147;
	selp.b64 	%rd445, %rd273, %rd275, %p146;
$L__BB16_119:
	mov.u32 	%r500, %tid.x;
	setp.ne.s32 	%p324, %r500, 0;
	@%p324 bra 	$L__BB16_121;
	ld.param.u64 	%rd435, [_ZN3cub18CUB_300001_SM_10006detail6reduce18DeviceReduceKernelINS2_10policy_hubIN4cuda3std3__45tupleIJblEEEjN6thrust24THRUST_300001_SM_1000_NS8cuda_cub9__find_if7functorIS9_EEE10Policy1000ENSB_12zip_iteratorINS8_IJNSD_26transform_input_iterator_tIbNSB_6detail15normal_iteratorINSB_10device_ptrIiEEEE9is_it_oneEENSB_17counting_iteratorIlNSB_11use_defaultESS_SS_EEEEEEEjSF_S9_NS7_10__identityEEEvT0_PT3_T1_NS0_13GridEvenShareIS10_EET2_T4__param_1];
	cvta.to.global.u64 	%rd432, %rd435;
	mul.wide.u32 	%rd433, %r3, 16;
	add.s64 	%rd434, %rd432, %rd433;
	st.global.u8 	[%rd434], %rs369;
	st.global.u64 	[%rd434+8], %rd445;
$L__BB16_121:
	ret;

}
	// .globl	_ZN3cub18CUB_300001_SM_10006detail6reduce28DeviceReduceSingleTileKernelINS2_10policy_hubIN4cuda3std3__45tupleIJblEEEjN6thrust24THRUST_300001_SM_1000_NS8cuda_cub9__find_if7functorIS9_EEE10Policy1000EPS9_SI_iSF_S9_S9_NS7_10__identityEEEvT0_T1_T2_T3_T4_T6_
.visible .entry _ZN3cub18CUB_300001_SM_10006detail6reduce28DeviceReduceSingleTileKernelINS2_10policy_hubIN4cuda3std3__45tupleIJblEEEjN6thrust24THRUST_300001_SM_1000_NS8cuda_cub9__find_if7functorIS9_EEE10Policy1000EPS9_SI_iSF_S9_S9_NS7_10__identityEEEvT0_T1_T2_T3_T4_T6_(
	.param .u64 .ptr .align 1 _ZN3cub18CUB_300001_SM_10006detail6reduce28DeviceReduceSingleTileKernelINS2_10policy_hubIN4cuda3std3__45tupleIJblEEEjN6thrust24THRUST_300001_SM_1000_NS8cuda_cub9__find_if7functorIS9_EEE10Policy1000EPS9_SI_iSF_S9_S9_NS7_10__identityEEEvT0_T1_T2_T3_T4_T6__param_0,
	.param .u64 .ptr .align 1 _ZN3cub18CUB_300001_SM_10006detail6reduce28DeviceReduceSingleTileKernelINS2_10policy_hubIN4cuda3std3__45tupleIJblEEEjN6thrust24THRUST_300001_SM_1000_NS8cuda_cub9__find_if7functorIS9_EEE10Policy1000EPS9_SI_iSF_S9_S9_NS7_10__identityEEEvT0_T1_T2_T3_T4_T6__param_1,
	.param .u32 _ZN3cub18CUB_300001_SM_10006detail6reduce28DeviceReduceSingleTileKernelINS2_10policy_hubIN4cuda3std3__45tupleIJblEEEjN6thrust24THRUST_300001_SM_1000_NS8cuda_cub9__find_if7functorIS9_EEE10Policy1000EPS9_SI_iSF_S9_S9_NS7_10__identityEEEvT0_T1_T2_T3_T4_T6__param_2,
	.param .align 1 .b8 _ZN3cub18CUB_300001_SM_10006detail6reduce28DeviceReduceSingleTileKernelINS2_10policy_hubIN4cuda3std3__45tupleIJblEEEjN6thrust24THRUST_300001_SM_1000_NS8cuda_cub9__find_if7functorIS9_EEE10Policy1000EPS9_SI_iSF_S9_S9_NS7_10__identityEEEvT0_T1_T2_T3_T4_T6__param_3[1],
	.param .align 8 .b8 _ZN3cub18CUB_300001_SM_10006detail6reduce28DeviceReduceSingleTileKernelINS2_10policy_hubIN4cuda3std3__45tupleIJblEEEjN6thrust24THRUST_300001_SM_1000_NS8cuda_cub9__find_if7functorIS9_EEE10Policy1000EPS9_SI_iSF_S9_S9_NS7_10__identityEEEvT0_T1_T2_T3_T4_T6__param_4[16],
	.param .align 1 .b8 _ZN3cub18CUB_300001_SM_10006detail6reduce28DeviceReduceSingleTileKernelINS2_10policy_hubIN4cuda3std3__45tupleIJblEEEjN6thrust24THRUST_300001_SM_1000_NS8cuda_cub9__find_if7functorIS9_EEE10Policy1000EPS9_SI_iSF_S9_S9_NS7_10__identityEEEvT0_T1_T2_T3_T4_T6__param_5[1]
)
.maxntid 256
.minnctapersm 1
{
	.reg .pred 	%p<188>;
	.reg .b16 	%rs<340>;
	.reg .b32 	%r<406>;
	.reg .b64 	%rd<359>;
	// demoted variable
	.shared .align 8 .b8 _ZZN3cub18CUB_300001_SM_10006detail6reduce28DeviceReduceSingleTileKernelINS2_10policy_hubIN4cuda3std3__45tupleIJblEEEjN6thrust24THRUST_300001_SM_1000_NS8cuda_cub9__find_if7functorIS9_EEE10Policy1000EPS9_SI_iSF_S9_S9_NS7_10__identityEEEvT0_T1_T2_T3_T4_T6_E12temp_storage[152];
	ld.param.u64 	%rd106, [_ZN3cub18CUB_300001_SM_10006detail6reduce28DeviceReduceSingleTileKernelINS2_10policy_hubIN4cuda3std3__45tupleIJblEEEjN6thrust24THRUST_300001_SM_1000_NS8cuda_cub9__find_if7functorIS9_EEE10Policy1000EPS9_SI_iSF_S9_S9_NS7_10__identityEEEvT0_T1_T2_T3_T4_T6__param_4+8];
	ld.param.u64 	%rd105, [_ZN3cub18CUB_300001_SM_10006detail6reduce28DeviceReduceSingleTileKernelINS2_10policy_hubIN4cuda3std3__45tupleIJblEEEjN6thrust24THRUST_300001_SM_1000_NS8cuda_cub9__find_if7functorIS9_EEE10Policy1000EPS9_SI_iSF_S9_S9_NS7_10__identityEEEvT0_T1_T2_T3_T4_T6__param_0];
	ld.param.u64 	%rd107, [_ZN3cub18CUB_300001_SM_10006detail6reduce28DeviceReduceSingleTileKernelINS2_10policy_hubIN4cuda3std3__45tupleIJblEEEjN6thrust24THRUST_300001_SM_1000_NS8cuda_cub9__find_if7functorIS9_EEE10Policy1000EPS9_SI_iSF_S9_S9_NS7_10__identityEEEvT0_T1_T2_T3_T4_T6__param_1];
	ld.param.u32 	%r38, [_ZN3cub18CUB_300001_SM_10006detail6reduce28DeviceReduceSingleTileKernelINS2_10policy_hubIN4cuda3std3__45tupleIJblEEEjN6thrust24THRUST_300001_SM_1000_NS8cuda_cub9__find_if7functorIS9_EEE10Policy1000EPS9_SI_iSF_S9_S9_NS7_10__identityEEEvT0_T1_T2_T3_T4_T6__param_2];
	ld.param.u8 	%rs82, [_ZN3cub18CUB_300001_SM_10006detail6reduce28DeviceReduceSingleTileKernelINS2_10policy_hubIN4cuda3std3__45tupleIJblEEEjN6thrust24THRUST_300001_SM_1000_NS8cuda_cub9__find_if7functorIS9_EEE10Policy1000EPS9_SI_iSF_S9_S9_NS7_10__identityEEEvT0_T1_T2_T3_T4_T6__param_4];
	cvta.to.global.u64 	%rd1, %rd107;
	setp.ne.s32 	%p1, %r38, 0;
	@%p1 bra 	$L__BB17_3;
	mov.u32 	%r392, %tid.x;
	setp.ne.s32 	%p187, %r392, 0;
	@%p187 bra 	$L__BB17_112;
	st.global.u8 	[%rd1], %rs82;
	st.global.u64 	[%rd1+8], %rd106;
	bra.uni 	$L__BB17_112;
$L__BB17_3:
	setp.gt.s32 	%p2, %r38, 1023;
	@%p2 bra 	$L__BB17_74;
	mov.u32 	%r1, %tid.x;
	setp.ge.s32 	%p77, %r1, %r38;
	mov.b16 	%rs311, 0;
	mov.b64 	%rd329, 0;
	mov.u32 	%r396, %r1;
	@%p77 bra 	$L__BB17_6;
	mul.wide.u32 	%rd234, %r1, 16;
	add.s64 	%rd231, %rd105, %rd234;
	// begin inline asm
	ld.global.nc.u64 %rd230, [%rd231];
	// end inline asm
	add.s64 	%rd233, %rd231, 8;
	// begin inline asm
	ld.global.nc.u64 %rd329, [%rd233];
	// end inline asm
	cvt.u16.u64 	%rs311, %rd230;
	add.s32 	%r396, %r1, 256;
$L__BB17_6:
	setp.ge.s32 	%p78, %r396, %r38;
	@%p78 bra 	$L__BB17_12;
	not.b32 	%r158, %r396;
	add.s32 	%r4, %r38, %r158;
	and.b32  	%r159, %r4, 768;
	setp.eq.s32 	%p79, %r159, 768;
	@%p79 bra 	$L__BB17_10;
	mul.wide.u32 	%rd236, %r396, 16;
	add.s64 	%rd323, %rd105, %rd236;
	shr.u32 	%r160, %r4, 8;
	add.s32 	%r161, %r160, 1;
	and.b32  	%r162, %r161, 3;
	neg.s32 	%r394, %r162;
$L__BB17_9:
	.pragma "nounroll";
	// begin inline asm
	ld.global.nc.u64 %rd237, [%rd323];
	// end inline asm
	add.s64 	%rd240, %rd323, 8;
	// begin inline asm
	ld.global.nc.u64 %rd239, [%rd240];
	// end inline asm
	cvt.u16.u64 	%rs190, %rd237;
	and.b16  	%rs191, %rs190, 255;
	and.b16  	%rs192, %rs311, 255;
	setp.eq.s16 	%p80, %rs192, 0;
	setp.eq.s16 	%p81, %rs191, 0;
	min.s64 	%rd241, %rd239, %rd329;
	selp.b64 	%rd242, %rd329, %rd241, %p81;
	selp.b64 	%rd329, %rd239, %rd242, %p80;
	selp.b16 	%rs193, %rs311, 1, %p81;
	selp.b16 	%rs311, %rs190, %rs193, %p80;
	add.s32 	%r396, %r396, 256;
	add.s64 	%rd323, %rd323, 4096;
	add.s32 	%r394, %r394, 1;
	setp.ne.s32 	%p82, %r394, 0;
	@%p82 bra 	$L__BB17_9;
$L__BB17_10:
	setp.lt.u32 	%p83, %r4, 768;
	@%p83 bra 	$L__BB17_12;
$L__BB17_11:
	mul.wide.s32 	%rd259, %r396, 16;
	add.s64 	%rd244, %rd105, %rd259;
	// begin inline asm
	ld.global.nc.u64 %rd243, [%rd244];
	// end inline asm
	add.s64 	%rd246, %rd244, 8;
	// begin inline asm
	ld.global.nc.u64 %rd245, [%rd246];
	// end inline asm
	cvt.u16.u64 	%rs194, %rd243;
	and.b16  	%rs195, %rs194, 255;
	and.b16  	%rs196, %rs311, 255;
	setp.eq.s16 	%p84, %rs196, 0;
	setp.eq.s16 	%p85, %rs195, 0;
	min.s64 	%rd260, %rd245, %rd329;
	selp.b64 	%rd261, %rd329, %rd260, %p85;
	selp.b64 	%rd262, %rd245, %rd261, %p84;
	selp.b16 	%rs197, %rs311, 1, %p85;
	selp.b16 	%rs198, %rs194, %rs197, %p84;
	and.b16  	%rs199, %rs198, 255;
	add.s64 	%rd248, %rd244, 4096;
	// begin inline asm
	ld.global.nc.u64 %rd247, [%rd248];
	// end inline asm
	add.s64 	%rd250, %rd244, 4104;
	// begin inline asm
	ld.global.nc.u64 %rd249, [%rd250];
	// end inline asm
	cvt.u16.u64 	%rs200, %rd247;
	and.b16  	%rs201, %rs200, 255;
	setp.eq.s16 	%p86, %rs199, 0;
	setp.eq.s16 	%p87, %rs201, 0;
	min.s64 	%rd263, %rd249, %rd262;
	selp.b64 	%rd264, %rd262, %rd263, %p87;
	selp.b64 	%rd265, %rd249, %rd264, %p86;
	selp.b16 	%rs202, %rs198, 1, %p87;
	selp.b16 	%rs203, %rs200, %rs202, %p86;
	and.b16  	%rs204, %rs203, 255;
	add.s64 	%rd252, %rd244, 8192;
	// begin inline asm
	ld.global.nc.u64 %rd251, [%rd252];
	// end inline asm
	add.s64 	%rd254, %rd244, 8200;
	// begin inline asm
	ld.global.nc.u64 %rd253, [%rd254];
	// end inline asm
	cvt.u16.u64 	%rs205, %rd251;
	and.b16  	%rs206, %rs205, 255;
	setp.eq.s16 	%p88, %rs204, 0;
	setp.eq.s16 	%p89, %rs206, 0;
	min.s64 	%rd266, %rd253, %rd265;
	selp.b64 	%rd267, %rd265, %rd266, %p89;
	selp.b64 	%rd268, %rd253, %rd267, %p88;
	selp.b16 	%rs207, %rs203, 1, %p89;
	selp.b16 	%rs208, %rs205, %rs207, %p88;
	and.b16  	%rs209, %rs208, 255;
	add.s64 	%rd256, %rd244, 12288;
	// begin inline asm
	ld.global.nc.u64 %rd255, [%rd256];
	// end inline asm
	add.s64 	%rd258, %rd244, 12296;
	// begin inline asm
	ld.global.nc.u64 %rd257, [%rd258];
	// end inline asm
	cvt.u16.u64 	%rs210, %rd255;
	and.b16  	%rs211, %rs210, 255;
	setp.eq.s16 	%p90, %rs209, 0;
	setp.eq.s16 	%p91, %rs211, 0;
	min.s64 	%rd269, %rd257, %rd268;
	selp.b64 	%rd270, %rd268, %rd269, %p91;
	selp.b64 	%rd329, %rd257, %rd270, %p90;
	selp.b16 	%rs212, %rs208, 1, %p91;
	selp.b16 	%rs311, %rs210, %rs212, %p90;
	add.s32 	%r396, %r396, 1024;
	setp.lt.s32 	%p92, %r396, %r38;
	@%p92 bra 	$L__BB17_11;
$L__BB17_12:
	setp.lt.s32 	%p93, %r38, 256;
	@%p93 bra 	$L__BB17_37;
	// begin inline asm
	mov.u32 %r281, %laneid;
	// end inline asm
	cvt.u32.u16 	%r302, %rs311;
	and.b32  	%r283, %r302, 255;
	mov.b32 	%r299, 1;
	mov.b32 	%r300, 31;
	mov.b32 	%r301, -1;
	// begin inline asm
	shfl.sync.down.b32 %r282, %r283, %r299, %r300, %r301;
	// end inline asm
	// begin inline asm
	shfl.sync.down.b32 %r287, %r288, %r299, %r300, %r301;
	// end inline asm
	mov.b64 	{%r293, %r298}, %rd329;
	// begin inline asm
	shfl.sync.down.b32 %r292, %r293, %r299, %r300, %r301;
	// end inline asm
	// begin inline asm
	shfl.sync.down.b32 %r297, %r298, %r299, %r300, %r301;
	// end inline asm
	mov.b64 	%rd14, {%r292, %r297};
	cvt.u16.u32 	%rs10, %r282;
	setp.gt.s32 	%p143, %r281, 30;
	@%p143 bra 	$L__BB17_17;
	and.b16  	%rs254, %rs311, 255;
	setp.eq.s16 	%p144, %rs254, 0;
	and.b16  	%rs255, %rs10, 255;
	setp.eq.s16 	%p145, %rs255, 0;
	or.pred  	%p146, %p144, %p145;
	@%p146 bra 	$L__BB17_16;
	min.s64 	%rd329, %rd14, %rd329;
	mov.b16 	%rs311, 1;
	bra.uni 	$L__BB17_17;
$L__BB17_16:
	setp.eq.s16 	%p147, %rs254, 0;
	selp.b64 	%rd329, %rd14, %rd329, %p147;
	selp.b16 	%rs311, %rs10, %rs311, %p147;
$L__BB17_17:
	cvt.u32.u16 	%r323, %rs311;
	and.b32  	%r304, %r323, 255;
	mov.b32 	%r320, 2;
	mov.b32 	%r321, 31;
	mov.b32 	%r322, -1;
	// begin inline asm
	shfl.sync.down.b32 %r303, %r304, %r320, %r321, %r322;
	// end inline asm
	// begin inline asm
	shfl.sync.down.b32 %r308, %r309, %r320, %r321, %r322;
	// end inline asm
	mov.b64 	{%r314, %r319}, %rd329;
	// begin inline asm
	shfl.sync.down.b32 %r313, %r314, %r320, %r321, %r322;
	// end inline asm
	// begin inline asm
	shfl.sync.down.b32 %r318, %r319, %r320, %r321, %r322;
	// end inline asm
	mov.b64 	%rd18, {%r313, %r318};
	cvt.u16.u32 	%rs13, %r303;
	setp.gt.s32 	%p148, %r281, 29;
	@%p148 bra 	$L__BB17_21;
	and.b16  	%rs258, %rs311, 255;
	setp.eq.s16 	%p149, %rs258, 0;
	and.b16  	%rs259, %rs13, 255;
	setp.eq.s16 	%p150, %rs259, 0;
	or.pred  	%p151, %p149, %p150;
	@%p151 bra 	$L__BB17_20;
	min.s64 	%rd329, %rd18, %rd329;
	mov.b16 	%rs311, 1;
	bra.uni 	$L__BB17_21;
$L__BB17_20:
	setp.eq.s16 	%p152, %rs258, 0;
	selp.b64 	%rd329, %rd18, %rd329, %p152;
	selp.b16 	%rs311, %rs13, %rs311, %p152;
$L__BB17_21:
	cvt.u32.u16 	%r344, %rs311;
	and.b32  	%r325, %r344, 255;
	mov.b32 	%r341, 4;
	mov.b32 	%r342, 31;
	mov.b32 	%r343, -1;
	// begin inline asm
	shfl.sync.down.b32 %r324, %r325, %r341, %r342, %r343;
	// end inline asm
	// begin inline asm
	shfl.sync.down.b32 %r329, %r330, %r341, %r342, %r343;
	// end inline asm
	mov.b64 	{%r335, %r340}, %rd329;
	// begin inline asm
	shfl.sync.down.b32 %r334, %r335, %r341, %r342, %r343;
	// end inline asm
	// begin inline asm
	shfl.sync.down.b32 %r339, %r340, %r341, %r342, %r343;
	// end inline asm
	mov.b64 	%rd22, {%r334, %r339};
	cvt.u16.u32 	%rs16, %r324;
	setp.gt.s32 	%p153, %r281, 27;
	@%p153 bra 	$L__BB17_25;
	and.b16  	%rs262, %rs311, 255;
	setp.eq.s16 	%p154, %rs262, 0;
	and.b16  	%rs263, %rs16, 255;
	setp.eq.s16 	%p155, %rs263, 0;
	or.pred  	%p156, %p154, %p155;
	@%p156 bra 	$L__BB17_24;
	min.s64 	%rd329, %rd22, %rd329;
	mov.b16 	%rs311, 1;
	bra.uni 	$L__BB17_25;
$L__BB17_24:
	setp.eq.s16 	%p157, %rs262, 0;
	selp.b64 	%rd329, %rd22, %rd329, %p157;
	selp.b16 	%rs311, %rs16, %rs311, %p157;
$L__BB17_25:
	cvt.u32.u16 	%r365, %rs311;
	and.b32  	%r346, %r365, 255;
	mov.b32 	%r362, 8;
	mov.b32 	%r363, 31;
	mov.b32 	%r364, -1;
	// begin inline asm
	shfl.sync.down.b32 %r345, %r346, %r362, %r363, %r364;
	// end inline asm
	// begin inline asm
	shfl.sync.down.b32 %r350, %r351, %r362, %r363, %r364;
	// end inline asm
	mov.b64 	{%r356, %r361}, %rd329;
	// begin inline asm
	shfl.sync.down.b32 %r355, %r356, %r362, %r363, %r364;
	// end inline asm
	// begin inline asm
	shfl.sync.down.b32 %r360, %r361, %r362, %r363, %r364;
	// end inline asm
	mov.b64 	%rd26, {%r355, %r360};
	cvt.u16.u32 	%rs19, %r345;
	setp.gt.s32 	%p158, %r281, 23;
	@%p158 bra 	$L__BB17_29;
	and.b16  	%rs266, %rs311, 255;
	setp.eq.s16 	%p159, %rs266, 0;
	and.b16  	%rs267, %rs19, 255;
	setp.eq.s16 	%p160, %rs267, 0;
	or.pred  	%p161, %p159, %p160;
	@%p161 bra 	$L__BB17_28;
	min.s64 	%rd329, %rd26, %rd329;
	mov.b16 	%rs311, 1;
	bra.uni 	$L__BB17_29;
$L__BB17_28:
	setp.eq.s16 	%p162, %rs266, 0;
	selp.b64 	%rd329, %rd26, %rd329, %p162;
	selp.b16 	%rs311, %rs19, %rs311, %p162;
$L__BB17_29:
	cvt.u32.u16 	%r386, %rs311;
	and.b32  	%r367, %r386, 255;
	mov.b32 	%r383, 16;
	mov.b32 	%r384, 31;
	mov.b32 	%r385, -1;
	// begin inline asm
	shfl.sync.down.b32 %r366, %r367, %r383, %r384, %r385;
	// end inline asm
	// begin inline asm
	shfl.sync.down.b32 %r371, %r372, %r383, %r384, %r385;
	// end inline asm
	mov.b64 	{%r377, %r382}, %rd329;
	// begin inline asm
	shfl.sync.down.b32 %r376, %r377, %r383, %r384, %r385;
	// end inline asm
	// begin inline asm
	shfl.sync.down.b32 %r381, %r382, %r383, %r384, %r385;
	// end inline asm
	mov.b64 	%rd30, {%r376, %r381};
	cvt.u16.u32 	%rs22, %r366;
	setp.gt.s32 	%p163, %r281, 15;
	@%p163 bra 	$L__BB17_33;
	and.b16  	%rs270, %rs311, 255;
	setp.eq.s16 	%p164, %rs270, 0;
	and.b16  	%rs271, %rs22, 255;
	setp.eq.s16 	%p165, %rs271, 0;
	or.pred  	%p166, %p164, %p165;
	@%p166 bra 	$L__BB17_32;
	min.s64 	%rd329, %rd30, %rd329;
	mov.b16 	%rs311, 1;
	bra.uni 	$L__BB17_33;
$L__BB17_32:
	setp.eq.s16 	%p167, %rs270, 0;
	selp.b64 	%rd329, %rd30, %rd329, %p167;
	selp.b16 	%rs311, %rs22, %rs311, %p167;
$L__BB17_33:
	setp.ne.s32 	%p168, %r281, 0;
	@%p168 bra 	$L__BB17_35;
	shr.u32 	%r387, %r1, 1;
	and.b32  	%r388, %r387, 496;
	mov.u32 	%r389, _ZZN3cub18CUB_300001_SM_10006detail6reduce28DeviceReduceSingleTileKernelINS2_10policy_hubIN4cuda3std3__45tupleIJblEEEjN6thrust24THRUST_300001_SM_1000_NS8cuda_cub9__find_if7functorIS9_EEE10Policy1000EPS9_SI_iSF_S9_S9_NS7_10__identityEEEvT0_T1_T2_T3_T4_T6_E12temp_storage;
	add.s32 	%r390, %r389, %r388;
	st.shared.u8 	[%r390+8], %rs311;
	st.shared.u64 	[%r390+16], %rd329;
$L__BB17_35:
	bar.sync 	0;
	setp.ne.s32 	%p169, %r1, 0;
	@%p169 bra 	$L__BB17_110;
	ld.shared.u8 	%rs274, [_ZZN3cub18CUB_300001_SM_10006detail6reduce28DeviceReduceSingleTileKernelINS2_10policy_hubIN4cuda3std3__45tupleIJblEEEjN6thrust24THRUST_300001_SM_1000_NS8cuda_cub9__find_if7functorIS9_EEE10Policy1000EPS9_SI_iSF_S9_S9_NS7_10__identityEEEvT0_T1_T2_T3_T4_T6_E12temp_storage+24];
	ld.shared.u64 	%rd292, [_ZZN3cub18CUB_300001_SM_10006detail6reduce28DeviceReduceSingleTileKernelINS2_10policy_hubIN4cuda3std3__45tupleIJblEEEjN6thrust24THRUST_300001_SM_1000_NS8cuda_cub9__find_if7functorIS9_EEE10Policy1000EPS9_SI_iSF_S9_S9_NS7_10__identityEEEvT0_T1_T2_T3_T4_T6_E12temp_storage+32];
	and.b16  	%rs275, %rs311, 255;
	setp.eq.s16 	%p170, %rs275, 0;
	setp.eq.s16 	%p171, %rs274, 0;
	min.s64 	%rd293, %rd292, %rd329;
	selp.b64 	%rd294, %rd329, %rd293, %p171;
	selp.b64 	%rd295, %rd292, %rd294, %p170;
	selp.b16 	%rs276, %rs311, 1, %p171;
	selp.b16 	%rs277, %rs274, %rs276, %p170;
	and.b16  	%rs278, %rs277, 255;
	ld.shared.u8 	%rs279, [_ZZN3cub18CUB_300001_SM_10006detail6reduce28DeviceReduceSingleTileKernelINS2_10policy_hubIN4cuda3std3__45tupleIJblEEEjN6thrust24THRUST_300001_SM_1000_NS8cuda_cub9__find_if7functorIS9_EEE10Policy1000EPS9_SI_iSF_S9_S9_NS7_10__identityEEEvT0_T1_T2_T3_T4_T6_E12temp_storage+40];
	ld.shared.u64 	%rd296, [_ZZN3cub18CUB_300001_SM_10006detail6reduce28DeviceReduceSingleTileKernelINS2_10policy_hubIN4cuda3std3__45tupleIJblEEEjN6thrust24THRUST_300001_SM_1000_NS8cuda_cub9__find_if7functorIS9_EEE10Policy1000EPS9_SI_iSF_S9_S9_NS7_10__identityEEEvT0_T1_T2_T3_T4_T6_E12temp_storage+48];
	setp.eq.s16 	%p172, %rs278, 0;
	setp.eq.s16 	%p173, %rs279, 0;
	min.s64 	%rd297, %rd296, %rd295;
	selp.b64 	%rd298, %rd295, %rd297, %p173;
	selp.b64 	%rd299, %rd296, %rd298, %p172;
	selp.b16 	%rs280, %rs277, 1, %p173;
	selp.b16 	%rs281, %rs279, %rs280, %p172;
	and.b16  	%rs282, %rs281, 255;
	ld.shared.u8 	%rs283, [_ZZN3cub18CUB_300001_SM_10006detail6reduce28DeviceReduceSingleTileKernelINS2_10policy_hubIN4cuda3std3__45tupleIJblEEEjN6thrust24THRUST_300001_SM_1000_NS8cuda_cub9__find_if7functorIS9_EEE10Policy1000EPS9_SI_iSF_S9_S9_NS7_10__identityEEEvT0_T1_T2_T3_T4_T6_E12temp_storage+56];
	ld.shared.u64 	%rd300, [_ZZN3cub18CUB_300001_SM_10006detail6reduce28DeviceReduceSingleTileKernelINS2_10policy_hubIN4cuda3std3__45tupleIJblEEEjN6thrust24THRUST_300001_SM_1000_NS8cuda_cub9__find_if7functorIS9_EEE10Policy1000EPS9_SI_iSF_S9_S9_NS7_10__identityEEEvT0_T1_T2_T3_T4_T6_E12temp_storage+64];
	setp.eq.s16 	%p174, %rs282, 0;
	setp.eq.s16 	%p175, %rs283, 0;
	min.s64 	%rd301, %rd300, %rd299;
	selp.b16 	%rs284, %rs281, 1, %p175;
	selp.b16 	%rs285, %rs283, %rs284, %p174;
	and.b16  	%rs286, %rs285, 255;
	selp.b64 	%rd302, %rd299, %rd301, %p175;
	selp.b64 	%rd303, %rd300, %rd302, %p174;
	ld.shared.u8 	%rs287, [_ZZN3cub18CUB_300001_SM_10006detail6reduce28DeviceReduceSingleTileKernelINS2_10policy_hubIN4cuda3std3__45tupleIJblEEEjN6thrust24THRUST_300001_SM_1000_NS8cuda_cub9__find_if7functorIS9_EEE10Policy1000EPS9_SI_iSF_S9_S9_NS7_10__identityEEEvT0_T1_T2_T3_T4_T6_E12temp_storage+72];
	ld.shared.u64 	%rd304, [_ZZN3cub18CUB_300001_SM_10006detail6reduce28DeviceReduceSingleTileKernelINS2_10policy_hubIN4cuda3std3__45tupleIJblEEEjN6thrust24THRUST_300001_SM_1000_NS8cuda_cub9__find_if7functorIS9_EEE10Policy1000EPS9_SI_iSF_S9_S9_NS7_10__identityEEEvT0_T1_T2_T3_T4_T6_E12temp_storage+80];
	setp.eq.s16 	%p176, %rs286, 0;
	setp.eq.s16 	%p177, %rs287, 0;
	min.s64 	%rd305, %rd304, %rd303;
	selp.b16 	%rs288, %rs285, 1, %p177;
	selp.b16 	%rs289, %rs287, %rs288, %p176;
	and.b16  	%rs290, %rs289, 255;
	selp.b64 	%rd306, %rd303, %rd305, %p177;
	selp.b64 	%rd307, %rd304, %rd306, %p176;
	ld.shared.u8 	%rs291, [_ZZN3cub18CUB_300001_SM_10006detail6reduce28DeviceReduceSingleTileKernelINS2_10policy_hubIN4cuda3std3__45tupleIJblEEEjN6thrust24THRUST_300001_SM_1000_NS8cuda_cub9__find_if7functorIS9_EEE10Policy1000EPS9_SI_iSF_S9_S9_NS7_10__identityEEEvT0_T1_T2_T3_T4_T6_E12temp_storage+88];
	ld.shared.u64 	%rd308, [_ZZN3cub18CUB_300001_SM_10006detail6reduce28DeviceReduceSingleTileKernelINS2_10policy_hubIN4cuda3std3__45tupleIJblEEEjN6thrust24THRUST_300001_SM_1000_NS8cuda_cub9__find_if7functorIS9_EEE10Policy1000EPS9_SI_iSF_S9_S9_NS7_10__identityEEEvT0_T1_T2_T3_T4_T6_E12temp_storage+96];
	setp.eq.s16 	%p178, %rs290, 0;
	setp.eq.s16 	%p179, %rs291, 0;
	min.s64 	%rd309, %rd308, %rd307;
	selp.b16 	%rs292, %rs289, 1, %p179;
	selp.b16 	%rs293, %rs291, %rs292, %p178;
	and.b16  	%rs294, %rs293, 255;
	selp.b64 	%rd310, %rd307, %rd309, %p179;
	selp.b64 	%rd311, %rd308, %rd310, %p178;
	ld.shared.u8 	%rs295, [_ZZN3cub18CUB_300001_SM_10006detail6reduce28DeviceReduceSingleTileKernelINS2_10policy_hubIN4cuda3std3__45tupleIJblEEEjN6thrust24THRUST_300001_SM_1000_NS8cuda_cub9__find_if7functorIS9_EEE10Policy1000EPS9_SI_iSF_S9_S9_NS7_10__identityEEEvT0_T1_T2_T3_T4_T6_E12temp_storage+104];
	ld.shared.u64 	%rd312, [_ZZN3cub18CUB_300001_SM_10006detail6reduce28DeviceReduceSingleTileKernelINS2_10policy_hubIN4cuda3std3__45tupleIJblEEEjN6thrust24THRUST_300001_SM_1000_NS8cuda_cub9__find_if7functorIS9_EEE10Policy1000EPS9_SI_iSF_S9_S9_NS7_10__identityEEEvT0_T1_T2_T3_T4_T6_E12temp_storage+112];
	setp.eq.s16 	%p180, %rs294, 0;
	setp.eq.s16 	%p181, %rs295, 0;
	min.s64 	%rd313, %rd312, %rd311;
	selp.b16 	%rs296, %rs293, 1, %p181;
	selp.b16 	%rs297, %rs295, %rs296, %p180;
	and.b16  	%rs298, %rs297, 255;
	selp.b64 	%rd314, %rd311, %rd313, %p181;
	selp.b64 	%rd315, %rd312, %rd314, %p180;
	ld.shared.u8 	%rs299, [_ZZN3cub18CUB_300001_SM_10006detail6reduce28DeviceReduceSingleTileKernelINS2_10policy_hubIN4cuda3std3__45tupleIJblEEEjN6thrust24THRUST_300001_SM_1000_NS8cuda_cub9__find_if7functorIS9_EEE10Policy1000EPS9_SI_iSF_S9_S9_NS7_10__identityEEEvT0_T1_T2_T3_T4_T6_E12temp_storage+120];
	ld.shared.u64 	%rd316, [_ZZN3cub18CUB_300001_SM_10006detail6reduce28DeviceReduceSingleTileKernelINS2_10policy_hubIN4cuda3std3__45tupleIJblEEEjN6thrust24THRUST_300001_SM_1000_NS8cuda_cub9__find_if7functorIS9_EEE10Policy1000EPS9_SI_iSF_S9_S9_NS7_10__identityEEEvT0_T1_T2_T3_T4_T6_E12temp_storage+128];
	setp.eq.s16 	%p182, %rs298, 0;
	setp.eq.s16 	%p183, %rs299, 0;
	min.s64 	%rd317, %rd316, %rd315;
	selp.b16 	%rs300, %rs297, 1, %p183;
	selp.b16 	%rs311, %rs299, %rs300, %p182;
	selp.b64 	%rd318, %rd315, %rd317, %p183;
	selp.b64 	%rd329, %rd316, %rd318, %p182;
	bra.uni 	$L__BB17_110;
$L__BB17_37:
	// begin inline asm
	mov.u32 %r163, %laneid;
	// end inline asm
	and.b32  	%r184, %r1, 992;
	add.s32 	%r185, %r184, 32;
	setp.gt.s32 	%p94, %r185, %r38;
	not.b32 	%r186, %r184;
	add.s32 	%r187, %r38, %r186;
	selp.b32 	%r182, %r187, 31, %p94;
	cvt.u32.u16 	%r188, %rs311;
	and.b32  	%r165, %r188, 255;
	mov.b32 	%r181, 1;
	mov.b32 	%r183, -1;
	// begin inline asm
	shfl.sync.down.b32 %r164, %r165, %r181, %r182, %r183;
	// end inline asm
	// begin inline asm
	shfl.sync.down.b32 %r169, %r170, %r181, %r182, %r183;
	// end inline asm
	mov.b64 	{%r175, %r180}, %rd329;
	// begin inline asm
	shfl.sync.down.b32 %r174, %r175, %r181, %r182, %r183;
	// end inline asm
	// begin inline asm
	shfl.sync.down.b32 %r179, %r180, %r181, %r182, %r183;
	// end inline asm
	mov.b64 	%rd35, {%r174, %r179};
	cvt.u16.u32 	%rs26, %r164;
	setp.ge.s32 	%p95, %r163, %r182;
	@%p95 bra 	$L__BB17_41;
	and.b16  	%rs213, %rs311, 255;
	setp.eq.s16 	%p96, %rs213, 0;
	and.b16  	%rs214, %rs26, 255;
	setp.eq.s16 	%p97, %rs214, 0;
	or.pred  	%p98, %p96, %p97;
	@%p98 bra 	$L__BB17_40;
	min.s64 	%rd329, %rd35, %rd329;
	mov.b16 	%rs311, 1;
	bra.uni 	$L__BB17_41;
$L__BB17_40:
	setp.eq.s16 	%p99, %rs213, 0;
	selp.b16 	%rs311, %rs26, %rs311, %p99;
	selp.b64 	%rd329, %rd35, %rd329, %p99;
$L__BB17_41:
	cvt.u32.u16 	%r209, %rs311;
	and.b32  	%r190, %r209, 255;
	mov.b32 	%r206, 2;
	mov.b32 	%r208, -1;
	// begin inline asm
	shfl.sync.down.b32 %r189, %r190, %r206, %r182, %r208;
	// end inline asm
	// begin inline asm
	shfl.sync.down.b32 %r194, %r195, %r206, %r182, %r208;
	// end inline asm
	mov.b64 	{%r200, %r205}, %rd329;
	// begin inline asm
	shfl.sync.down.b32 %r199, %r200, %r206, %r182, %r208;
	// end inline asm
	// begin inline asm
	shfl.sync.down.b32 %r204, %r205, %r206, %r182, %r208;
	// end inline asm
	mov.b64 	%rd39, {%r199, %r204};
	cvt.u16.u32 	%rs29, %r189;
	add.s32 	%r210, %r163, 2;
	setp.gt.s32 	%p100, %r210, %r182;
	@%p100 bra 	$L__BB17_45;
	and.b16  	%rs217, %rs311, 255;
	setp.eq.s16 	%p101, %rs217, 0;
	and.b16  	%rs218, %rs29, 255;
	setp.eq.s16 	%p102, %rs218, 0;
	or.pred  	%p103, %p101, %p102;
	@%p103 bra 	$L__BB17_44;
	min.s64 	%rd329, %rd39, %rd329;
	mov.b16 	%rs311, 1;
	bra.uni 	$L__BB17_45;
$L__BB17_44:
	setp.eq.s16 	%p104, %rs217, 0;
	selp.b16 	%rs311, %rs29, %rs311, %p104;
	selp.b64 	%rd329, %rd39, %rd329, %p104;
$L__BB17_45:
	cvt.u32.u16 	%r231, %rs311;
	and.b32  	%r212, %r231, 255;
	mov.b32 	%r228, 4;
	mov.b32 	%r230, -1;
	// begin inline asm
	shfl.sync.down.b32 %r211, %r212, %r228, %r182, %r230;
	// end inline asm
	// begin inline asm
	shfl.sync.down.b32 %r216, %r217, %r228, %r182, %r230;
	// end inline asm
	mov.b64 	{%r222, %r227}, %rd329;
	// begin inline asm
	shfl.sync.down.b32 %r221, %r222, %r228, %r182, %r230;
	// end inline asm
	// begin inline asm
	shfl.sync.down.b32 %r226, %r227, %r228, %r182, %r230;
	// end inline asm
	mov.b64 	%rd43, {%r221, %r226};
	cvt.u16.u32 	%rs32, %r211;
	add.s32 	%r232, %r163, 4;
	setp.gt.s32 	%p105, %r232, %r182;
	@%p105 bra 	$L__BB17_49;
	and.b16  	%rs221, %rs311, 255;
	setp.eq.s16 	%p106, %rs221, 0;
	and.b16  	%rs222, %rs32, 255;
	setp.eq.s16 	%p107, %rs222, 0;
	or.pred  	%p108, %p106, %p107;
	@%p108 bra 	$L__BB17_48;
	min.s64 	%rd329, %rd43, %rd329;
	mov.b16 	%rs311, 1;
	bra.uni 	$L__BB17_49;
$L__BB17_48:
	setp.eq.s16 	%p109, %rs221, 0;
	selp.b16 	%rs311, %rs32, %rs311, %p109;
	selp.b64 	%rd329, %rd43, %rd329, %p109;
$L__BB17_49:
	cvt.u32.u16 	%r253, %rs311;
	and.b32  	%r234, %r253, 255;
	mov.b32 	%r250, 8;
	mov.b32 	%r252, -1;
	// begin inline asm
	shfl.sync.down.b32 %r233, %r234, %r250, %r182, %r252;
	// end inline asm
	// begin inline asm
	shfl.sync.down.b32 %r238, %r239, %r250, %r182, %r252;
	// end inline asm
	mov.b64 	{%r244, %r249}, %rd329;
	// begin inline asm
	shfl.sync.down.b32 %r243, %r244, %r250, %r182, %r252;
	// end inline asm
	// begin inline asm
	shfl.sync.down.b32 %r248, %r249, %r250, %r182, %r252;
	// end inline asm
	mov.b64 	%rd47, {%r243, %r248};
	cvt.u16.u32 	%rs35, %r233;
	add.s32 	%r254, %r163, 8;
	setp.gt.s32 	%p110, %r254, %r182;
	@%p110 bra 	$L__BB17_53;
	and.b16  	%rs225, %rs311, 255;
	setp.eq.s16 	%p111, %rs225, 0;
	and.b16  	%rs226, %rs35, 255;
	setp.eq.s16 	%p112, %rs226, 0;
	or.pred  	%p113, %p111, %p112;
	@%p113 bra 	$L__BB17_52;
	min.s64 	%rd329, %rd47, %rd329;
	mov.b16 	%rs311, 1;
	bra.uni 	$L__BB17_53;
$L__BB17_52:
	setp.eq.s16 	%p114, %rs225, 0;
	selp.b16 	%rs311, %rs35, %rs311, %p114;
	selp.b64 	%rd329, %rd47, %rd329, %p114;
$L__BB17_53:
	cvt.u32.u16 	%r275, %rs311;
	and.b32  	%r256, %r275, 255;
	mov.b32 	%r272, 16;
	mov.b32 	%r274, -1;
	// begin inline asm
	shfl.sync.down.b32 %r255, %r256, %r272, %r182, %r274;
	// end inline asm
	// begin inline asm
	shfl.sync.down.b32 %r260, %r261, %r272, %r182, %r274;
	// end inline asm
	mov.b64 	{%r266, %r271}, %rd329;
	// begin inline asm
	shfl.sync.down.b32 %r265, %r266, %r272, %r182, %r274;
	// end inline asm
	// begin inline asm
	shfl.sync.down.b32 %r270, %r271, %r272, %r182, %r274;
	// end inline asm
	mov.b64 	%rd51, {%r265, %r270};
	cvt.u16.u32 	%rs38, %r255;
	add.s32 	%r276, %r163, 16;
	setp.gt.s32 	%p115, %r276, %r182;
	@%p115 bra 	$L__BB17_57;
	and.b16  	%rs229, %rs311, 255;
	setp.eq.s16 	%p116, %rs229, 0;
	and.b16  	%rs230, %rs38, 255;
	setp.eq.s16 	%p117, %rs230, 0;
	or.pred  	%p118, %p116, %p117;
	@%p118 bra 	$L__BB17_56;
	min.s64 	%rd329, %rd51, %rd329;
	mov.b16 	%rs311, 1;
	bra.uni 	$L__BB17_57;
$L__BB17_56:
	setp.eq.s16 	%p119, %rs229, 0;
	selp.b16 	%rs311, %rs38, %rs311, %p119;
	selp.b64 	%rd329, %rd51, %rd329, %p119;
$L__BB17_57:
	setp.ne.s32 	%p120, %r163, 0;
	@%p120 bra 	$L__BB17_59;
	shr.u32 	%r277, %r1, 1;
	and.b32  	%r278, %r277, 496;
	mov.u32 	%r279, _ZZN3cub18CUB_300001_SM_10006detail6reduce28DeviceReduceSingleTileKernelINS2_10policy_hubIN4cuda3std3__45tupleIJblEEEjN6thrust24THRUST_300001_SM_1000_NS8cuda_cub9__find_if7functorIS9_EEE10Policy1000EPS9_SI_iSF_S9_S9_NS7_10__identityEEEvT0_T1_T2_T3_T4_T6_E12temp_storage;
	add.s32 	%r280, %r279, %r278;
	st.shared.u8 	[%r280+8], %rs311;
	st.shared.u64 	[%r280+16], %rd329;
$L__BB17_59:
	bar.sync 	0;
	setp.ne.s32 	%p121, %r1, 0;
	@%p121 bra 	$L__BB17_110;
	setp.lt.s32 	%p122, %r38, 33;
	@%p122 bra 	$L__BB17_62;
	ld.shared.u8 	%rs233, [_ZZN3cub18CUB_300001_SM_10006detail6reduce28DeviceReduceSingleTileKernelINS2_10policy_hubIN4cuda3std3__45tupleIJblEEEjN6thrust24THRUST_300001_SM_1000_NS8cuda_cub9__find_if7functorIS9_EEE10Policy1000EPS9_SI_iSF_S9_S9_NS7_10__identityEEEvT0_T1_T2_T3_T4_T6_E12temp_storage+24];
	ld.shared.u64 	%rd271, [_ZZN3cub18CUB_300001_SM_10006detail6reduce28DeviceReduceSingleTileKernelINS2_10policy_hubIN4cuda3std3__45tupleIJblEEEjN6thrust24THRUST_300001_SM_1000_NS8cuda_cub9__find_if7functorIS9_EEE10Policy1000EPS9_SI_iSF_S9_S9_NS7_10__identityEEEvT0_T1_T2_T3_T4_T6_E12temp_storage+32];
	and.b16  	%rs234, %rs311, 255;
	setp.eq.s16 	%p123, %rs234, 0;
	setp.eq.s16 	%p124, %rs233, 0;
	min.s64 	%rd272, %rd271, %rd329;
	selp.b16 	%rs235, %rs311, 1, %p124;
	selp.b16 	%rs311, %rs233, %rs235, %p123;
	selp.b64 	%rd273, %rd329, %rd272, %p124;
	selp.b64 	%rd329, %rd271, %rd273, %p123;
$L__BB17_62:
	setp.lt.s32 	%p125, %r38, 65;
	@%p125 bra 	$L__BB17_64;
	ld.shared.u8 	%rs236, [_ZZN3cub18CUB_300001_SM_10006detail6reduce28DeviceReduceSingleTileKernelINS2_10policy_hubIN4cuda3std3__45tupleIJblEEEjN6thrust24THRUST_300001_SM_1000_NS8cuda_cub9__find_if7functorIS9_EEE10Policy1000EPS9_SI_iSF_S9_S9_NS7_10__identityEEEvT0_T1_T2_T3_T4_T6_E12temp_storage+40];
	ld.shared.u64 	%rd274, [_ZZN3cub18CUB_300001_SM_10006detail6reduce28DeviceReduceSingleTileKernelINS2_10policy_hubIN4cuda3std3__45tupleIJblEEEjN6thrust24THRUST_300001_SM_1000_NS8cuda_cub9__find_if7functorIS9_EEE10Policy1000EPS9_SI_iSF_S9_S9_NS7_10__identityEEEvT0_T1_T2_T3_T4_T6_E12temp_storage+48];
	and.b16  	%rs237, %rs311, 255;
	setp.eq.s16 	%p126, %rs237, 0;
	setp.eq.s16 	%p127, %rs236, 0;
	min.s64 	%rd275, %rd274, %rd329;
	selp.b16 	%rs238, %rs311, 1, %p127;
	selp.b16 	%rs311, %rs236, %rs238, %p126;
	selp.b64 	%rd276, %rd329, %rd275, %p127;
	selp.b64 	%rd329, %rd274, %rd276, %p126;
$L__BB17_64:
	setp.lt.s32 	%p128, %r38, 97;
	@%p128 bra 	$L__BB17_66;
	ld.shared.u8 	%rs239, [_ZZN3cub18CUB_300001_SM_10006detail6reduce28DeviceReduceSingleTileKernelINS2_10policy_hubIN4cuda3std3__45tupleIJblEEEjN6thrust24THRUST_300001_SM_1000_NS8cuda_cub9__find_if7functorIS9_EEE10Policy1000EPS9_SI_iSF_S9_S9_NS7_10__identityEEEvT0_T1_T2_T3_T4_T6_E12temp_storage+56];
	ld.shared.u64 	%rd277, [_ZZN3cub18CUB_300001_SM_10006detail6reduce28DeviceReduceSingleTileKernelINS2_10policy_hubIN4cuda3std3__45tupleIJblEEEjN6thrust24THRUST_300001_SM_1000_NS8cuda_cub9__find_if7functorIS9_EEE10Policy1000EPS9_SI_iSF_S9_S9_NS7_10__identityEEEvT0_T1_T2_T3_T4_T6_E12temp_storage+64];
	and.b16  	%rs240, %rs311, 255;
	setp.eq.s16 	%p129, %rs240, 0;
	setp.eq.s16 	%p130, %rs239, 0;
	min.s64 	%rd278, %rd277, %rd329;
	selp.b16 	%rs241, %rs311, 1, %p130;
	selp.b16 	%rs311, %rs239, %rs241, %p129;
	selp.b64 	%rd279, %rd329, %rd278, %p130;
	selp.b64 	%rd329, %rd277, %rd279, %p129;
$L__BB17_66:
	setp.lt.s32 	%p131, %r38, 129;
	@%p131 bra 	$L__BB17_68;
	ld.shared.u8 	%rs242, [_ZZN3cub18CUB_300001_SM_10006detail6reduce28DeviceReduceSingleTileKernelINS2_10policy_hubIN4cuda3std3__45tupleIJblEEEjN6thrust24THRUST_300001_SM_1000_NS8cuda_cub9__find_if7functorIS9_EEE10Policy1000EPS9_SI_iSF_S9_S9_NS7_10__identityEEEvT0_T1_T2_T3_T4_T6_E12temp_storage+72];
	ld.shared.u64 	%rd280, [_ZZN3cub18CUB_300001_SM_10006detail6reduce28DeviceReduceSingleTileKernelINS2_10policy_hubIN4cuda3std3__45tupleIJblEEEjN6thrust24THRUST_300001_SM_1000_NS8cuda_cub9__find_if7functorIS9_EEE10Policy1000EPS9_SI_iSF_S9_S9_NS7_10__identityEEEvT0_T1_T2_T3_T4_T6_E12temp_storage+80];
	and.b16  	%rs243, %rs311, 255;
	setp.eq.s16 	%p132, %rs243, 0;
	setp.eq.s16 	%p133, %rs242, 0;
	min.s64 	%rd281, %rd280, %rd329;
	selp.b16 	%rs244, %rs311, 1, %p133;
	selp.b16 	%rs311, %rs242, %rs244, %p132;
	selp.b64 	%rd282, %rd329, %rd281, %p133;
	selp.b64 	%rd329, %rd280, %rd282, %p132;
$L__BB17_68:
	setp.lt.s32 	%p134, %r38, 161;
	@%p134 bra 	$L__BB17_70;
	ld.shared.u8 	%rs245, [_ZZN3cub18CUB_300001_SM_10006detail6reduce28DeviceReduceSingleTileKernelINS2_10policy_hubIN4cuda3std3__45tupleIJblEEEjN6thrust24THRUST_300001_SM_1000_NS8cuda_cub9__find_if7functorIS9_EEE10Policy1000EPS9_SI_iSF_S9_S9_NS7_10__identityEEEvT0_T1_T2_T3_T4_T6_E12temp_storage+88];
	ld.shared.u64 	%rd283, [_ZZN3cub18CUB_300001_SM_10006detail6reduce28DeviceReduceSingleTileKernelINS2_10policy_hubIN4cuda3std3__45tupleIJblEEEjN6thrust24THRUST_300001_SM_1000_NS8cuda_cub9__find_if7functorIS9_EEE10Policy1000EPS9_SI_iSF_S9_S9_NS7_10__identityEEEvT0_T1_T2_T3_T4_T6_E12temp_storage+96];
	and.b16  	%rs246, %rs311, 255;
	setp.eq.s16 	%p135, %rs246, 0;
	setp.eq.s16 	%p136, %rs245, 0;
	min.s64 	%rd284, %rd283, %rd329;
	selp.b16 	%rs247, %rs311, 1, %p136;
	selp.b16 	%rs311, %rs245, %rs247, %p135;
	selp.b64 	%rd285, %rd329, %rd284, %p136;
	selp.b64 	%rd329, %rd283, %rd285, %p135;
$L__BB17_70:
	setp.lt.s32 	%p137, %r38, 193;
	@%p137 bra 	$L__BB17_72;
	ld.shared.u8 	%rs248, [_ZZN3cub18CUB_300001_SM_10006detail6reduce28DeviceReduceSingleTileKernelINS2_10policy_hubIN4cuda3std3__45tupleIJblEEEjN6thrust24THRUST_300001_SM_1000_NS8cuda_cub9__find_if7functorIS9_EEE10Policy1000EPS9_SI_iSF_S9_S9_NS7_10__identityEEEvT0_T1_T2_T3_T4_T6_E12temp_storage+104];
	ld.shared.u64 	%rd286, [_ZZN3cub18CUB_300001_SM_10006detail6reduce28DeviceReduceSingleTileKernelINS2_10policy_hubIN4cuda3std3__45tupleIJblEEEjN6thrust24THRUST_300001_SM_1000_NS8cuda_cub9__find_if7functorIS9_EEE10Policy1000EPS9_SI_iSF_S9_S9_NS7_10__identityEEEvT0_T1_T2_T3_T4_T6_E12temp_storage+112];
	and.b16  	%rs249, %rs311, 255;
	setp.eq.s16 	%p138, %rs249, 0;
	setp.eq.s16 	%p139, %rs248, 0;
	min.s64 	%rd287, %rd286, %rd329;
	selp.b16 	%rs250, %rs311, 1, %p139;
	selp.b16 	%rs311, %rs248, %rs250, %p138;
	selp.b64 	%rd288, %rd329, %rd287, %p139;
	selp.b64 	%rd329, %rd286, %rd288, %p138;
$L__BB17_72:
	setp.lt.s32 	%p140, %r38, 225;
	@%p140 bra 	$L__BB17_110;
	ld.shared.u8 	%rs251, [_ZZN3cub18CUB_300001_SM_10006detail6reduce28DeviceReduceSingleTileKernelINS2_10policy_hubIN4cuda3std3__45tupleIJblEEEjN6thrust24THRUST_300001_SM_1000_NS8cuda_cub9__find_if7functorIS9_EEE10Policy1000EPS9_SI_iSF_S9_S9_NS7_10__identityEEEvT0_T1_T2_T3_T4_T6_E12temp_storage+120];
	ld.shared.u64 	%rd289, [_ZZN3cub18CUB_300001_SM_10006detail6reduce28DeviceReduceSingleTileKernelINS2_10policy_hubIN4cuda3std3__45tupleIJblEEEjN6thrust24THRUST_300001_SM_1000_NS8cuda_cub9__find_if7functorIS9_EEE10Policy1000EPS9_SI_iSF_S9_S9_NS7_10__identityEEEvT0_T1_T2_T3_T4_T6_E12temp_storage+128];
	and.b16  	%rs252, %rs311, 255;
	setp.eq.s16 	%p141, %rs252, 0;
	setp.eq.s16 	%p142, %rs251, 0;
	min.s64 	%rd290, %rd289, %rd329;
	selp.b16 	%rs253, %rs311, 1, %p142;
	selp.b16 	%rs311, %rs251, %rs253, %p141;
	selp.b64 	%rd291, %rd329, %rd290, %p142;
	selp.b64 	%rd329, %rd289, %rd291, %p141;
	bra.uni 	$L__BB17_110;
$L__BB17_74:
	mov.u32 	%r16, %tid.x;
	mul.wide.u32 	%rd124, %r16, 16;
	add.s64 	%rd109, %rd105, %rd124;
	// begin inline asm
	ld.global.nc.u64 %rd108, [%rd109];
	// end inline asm
	add.s64 	%rd111, %rd109, 8;
	// begin inline asm
	ld.global.nc.u64 %rd110, [%rd111];
	// end inline asm
	cvt.u16.u64 	%rs83, %rd108;
	and.b16  	%rs84, %rs83, 255;
	add.s64 	%rd113, %rd109, 4096;
	// begin inline asm
	ld.global.nc.u64 %rd112, [%rd113];
	// end inline asm
	add.s64 	%rd115, %rd109, 4104;
	// begin inline asm
	ld.global.nc.u64 %rd114, [%rd115];
	// end inline asm
	cvt.u16.u64 	%rs85, %rd112;
	and.b16  	%rs86, %rs85, 255;
	add.s64 	%rd117, %rd109, 8192;
	// begin inline asm
	ld.global.nc.u64 %rd116, [%rd117];
	// end inline asm
	add.s64 	%rd119, %rd109, 8200;
	// begin inline asm
	ld.global.nc.u64 %rd118, [%rd119];
	// end inline asm
	cvt.u16.u64 	%rs87, %rd116;
	and.b16  	%rs88, %rs87, 255;
	add.s64 	%rd121, %rd109, 12288;
	// begin inline asm
	ld.global.nc.u64 %rd120, [%rd121];
	// end inline asm
	add.s64 	%rd123, %rd109, 12296;
	// begin inline asm
	ld.global.nc.u64 %rd122, [%rd123];
	// end inline asm
	cvt.u16.u64 	%rs89, %rd120;
	and.b16  	%rs90, %rs89, 255;
	setp.eq.s16 	%p3, %rs84, 0;
	setp.eq.s16 	%p4, %rs86, 0;
	min.s64 	%rd125, %rd114, %rd110;
	selp.b16 	%rs91, %rs83, 1, %p4;
	selp.b64 	%rd126, %rd110, %rd125, %p4;
	selp.b16 	%rs92, %rs85, %rs91, %p3;
	and.b16  	%rs93, %rs92, 255;
	selp.b64 	%rd127, %rd114, %rd126, %p3;
	setp.eq.s16 	%p5, %rs93, 0;
	setp.eq.s16 	%p6, %rs88, 0;
	min.s64 	%rd128, %rd118, %rd127;
	selp.b16 	%rs94, %rs92, 1, %p6;
	selp.b64 	%rd129, %rd127, %rd128, %p6;
	selp.b16 	%rs95, %rs87, %rs94, %p5;
	and.b16  	%rs96, %rs95, 255;
	selp.b64 	%rd130, %rd118, %rd129, %p5;
	setp.eq.s16 	%p7, %rs96, 0;
	setp.eq.s16 	%p8, %rs90, 0;
	min.s64 	%rd131, %rd122, %rd130;
	selp.b16 	%rs97, %rs95, 1, %p8;
	selp.b64 	%rd132, %rd130, %rd131, %p8;
	selp.b16 	%rs311, %rs89, %rs97, %p7;
	selp.b64 	%rd329, %rd122, %rd132, %p7;
	setp.lt.u32 	%p9, %r38, 2048;
	mov.b32 	%r399, 1024;
	@%p9 bra 	$L__BB17_78;
	add.s32 	%r17, %r38, -1024;
	mov.b32 	%r399, 1024;
$L__BB17_76:
	mul.wide.s32 	%rd149, %r399, 16;
	add.s64 	%rd134, %rd109, %rd149;
	// begin inline asm
	ld.global.nc.u64 %rd133, [%rd134];
	// end inline asm
	add.s64 	%rd136, %rd134, 8;
	// begin inline asm
	ld.global.nc.u64 %rd135, [%rd136];
	// end inline asm
	cvt.u16.u64 	%rs98, %rd133;
	and.b16  	%rs99, %rs98, 255;
	add.s64 	%rd138, %rd134, 4096;
	// begin inline asm
	ld.global.nc.u64 %rd137, [%rd138];
	// end inline asm
	add.s64 	%rd140, %rd134, 4104;
	// begin inline asm
	ld.global.nc.u64 %rd139, [%rd140];
	// end inline asm
	cvt.u16.u64 	%rs100, %rd137;
	and.b16  	%rs101, %rs100, 255;
	add.s64 	%rd142, %rd134, 8192;
	// begin inline asm
	ld.global.nc.u64 %rd141, [%rd142];
	// end inline asm
	add.s64 	%rd144, %rd134, 8200;
	// begin inline asm
	ld.global.nc.u64 %rd143, [%rd144];
	// end inline asm
	cvt.u16.u64 	%rs102, %rd141;
	and.b16  	%rs103, %rs102, 255;
	add.s64 	%rd146, %rd134, 12288;
	// begin inline asm
	ld.global.nc.u64 %rd145, [%rd146];
	// end inline asm
	add.s64 	%rd148, %rd134, 12296;
	// begin inline asm
	ld.global.nc.u64 %rd147, [%rd148];
	// end inline asm
	cvt.u16.u64 	%rs104, %rd145;
	and.b16  	%rs105, %rs104, 255;
	and.b16  	%rs106, %rs311, 255;
	setp.eq.s16 	%p10, %rs106, 0;
	setp.eq.s16 	%p11, %rs99, 0;
	min.s64 	%rd150, %rd135, %rd329;
	selp.b16 	%rs107, %rs311, 1, %p11;
	selp.b64 	%rd151, %rd329, %rd150, %p11;
	selp.b16 	%rs108, %rs98, %rs107, %p10;
	and.b16  	%rs109, %rs108, 255;
	selp.b64 	%rd152, %rd135, %rd151, %p10;
	setp.eq.s16 	%p12, %rs109, 0;
	setp.eq.s16 	%p13, %rs101, 0;
	min.s64 	%rd153, %rd139, %rd152;
	selp.b16 	%rs110, %rs108, 1, %p13;
	selp.b64 	%rd154, %rd152, %rd153, %p13;
	selp.b16 	%rs111, %rs100, %rs110, %p12;
	and.b16  	%rs112, %rs111, 255;
	selp.b64 	%rd155, %rd139, %rd154, %p12;
	setp.eq.s16 	%p14, %rs112, 0;
	setp.eq.s16 	%p15, %rs103, 0;
	min.s64 	%rd156, %rd143, %rd155;
	selp.b16 	%rs113, %rs111, 1, %p15;
	selp.b64 	%rd157, %rd155, %rd156, %p15;
	selp.b16 	%rs114, %rs102, %rs113, %p14;
	and.b16  	%rs115, %rs114, 255;
	selp.b64 	%rd158, %rd143, %rd157, %p14;
	setp.eq.s16 	%p16, %rs115, 0;
	setp.eq.s16 	%p17, %rs105, 0;
	min.s64 	%rd159, %rd147, %rd158;
	selp.b16 	%rs116, %rs114, 1, %p17;
	selp.b64 	%rd160, %rd158, %rd159, %p17;
	selp.b16 	%rs311, %rs104, %rs116, %p16;
	selp.b64 	%rd329, %rd147, %rd160, %p16;
	sub.s32 	%r41, %r38, %r399;
	setp.lt.s32 	%p18, %r41, 1024;
	@%p18 bra 	$L__BB17_86;
	add.s32 	%r399, %r399, 1024;
	setp.le.s32 	%p19, %r399, %r17;
	@%p19 bra 	$L__BB17_76;
$L__BB17_78:
	setp.le.s32 	%p20, %r38, %r399;
	@%p20 bra 	$L__BB17_86;
	sub.s32 	%r21, %r38, %r399;
	setp.ge.s32 	%p21, %r16, %r21;
	@%p21 bra 	$L__BB17_86;
	not.b32 	%r42, %r16;
	add.s32 	%r43, %r38, %r42;
	sub.s32 	%r22, %r43, %r399;
	and.b32  	%r44, %r22, 768;
	setp.eq.s32 	%p22, %r44, 768;
	mov.u32 	%r403, %r16;
	@%p22 bra 	$L__BB17_83;
	add.s32 	%r401, %r16, %r399;
	shr.u32 	%r45, %r22, 8;
	add.s32 	%r46, %r45, 1;
	and.b32  	%r47, %r46, 3;
	neg.s32 	%r400, %r47;
	mov.u32 	%r403, %r16;
$L__BB17_82:
	.pragma "nounroll";
	mul.wide.u32 	%rd166, %r401, 16;
	add.s64 	%rd163, %rd105, %rd166;
	// begin inline asm
	ld.global.nc.u64 %rd162, [%rd163];
	// end inline asm
	add.s64 	%rd165, %rd163, 8;
	// begin inline asm
	ld.global.nc.u64 %rd164, [%rd165];
	// end inline asm
	cvt.u16.u64 	%rs118, %rd162;
	and.b16  	%rs119, %rs118, 255;
	and.b16  	%rs120, %rs311, 255;
	setp.eq.s16 	%p23, %rs120, 0;
	setp.eq.s16 	%p24, %rs119, 0;
	min.s64 	%rd167, %rd164, %rd329;
	selp.b16 	%rs121, %rs311, 1, %p24;
	selp.b16 	%rs311, %rs118, %rs121, %p23;
	selp.b64 	%rd168, %rd329, %rd167, %p24;
	selp.b64 	%rd329, %rd164, %rd168, %p23;
	add.s32 	%r403, %r403, 256;
	add.s32 	%r401, %r401, 256;
	add.s32 	%r400, %r400, 1;
	setp.ne.s32 	%p25, %r400, 0;
	@%p25 bra 	$L__BB17_82;
$L__BB17_83:
	setp.lt.u32 	%p26, %r22, 768;
	@%p26 bra 	$L__BB17_86;
	cvt.u64.u32 	%rd169, %r403;
	cvt.u64.u32 	%rd170, %r399;
	add.s64 	%rd171, %rd169, %rd170;
	shl.b64 	%rd172, %rd171, 4;
	add.s64 	%rd173, %rd172, %rd105;
	add.s64 	%rd350, %rd173, 12296;
	add.s32 	%r404, %r403, %r399;
$L__BB17_85:
	mul.wide.u32 	%rd190, %r404, 16;
	add.s64 	%rd175, %rd105, %rd190;
	// begin inline asm
	ld.global.nc.u64 %rd174, [%rd175];
	// end inline asm
	add.s64 	%rd177, %rd175, 8;
	// begin inline asm
	ld.global.nc.u64 %rd176, [%rd177];
	// end inline asm
	cvt.u16.u64 	%rs122, %rd174;
	and.b16  	%rs123, %rs122, 255;
	and.b16  	%rs124, %rs311, 255;
	setp.eq.s16 	%p27, %rs124, 0;
	setp.eq.s16 	%p28, %rs123, 0;
	min.s64 	%rd191, %rd176, %rd329;
	selp.b16 	%rs125, %rs311, 1, %p28;
	selp.b16 	%rs126, %rs122, %rs125, %p27;
	and.b16  	%rs127, %rs126, 255;
	selp.b64 	%rd192, %rd329, %rd191, %p28;
	selp.b64 	%rd193, %rd176, %rd192, %p27;
	add.s64 	%rd179, %rd350, -8200;
	// begin inline asm
	ld.global.nc.u64 %rd178, [%rd179];
	// end inline asm
	add.s64 	%rd181, %rd350, -8192;
	// begin inline asm
	ld.global.nc.u64 %rd180, [%rd181];
	// end inline asm
	cvt.u16.u64 	%rs128, %rd178;
	and.b16  	%rs129, %rs128, 255;
	setp.eq.s16 	%p29, %rs127, 0;
	setp.eq.s16 	%p30, %rs129, 0;
	min.s64 	%rd194, %rd180, %rd193;
	selp.b16 	%rs130, %rs126, 1, %p30;
	selp.b16 	%rs131, %rs128, %rs130, %p29;
	and.b16  	%rs132, %rs131, 255;
	selp.b64 	%rd195, %rd193, %rd194, %p30;
	selp.b64 	%rd196, %rd180, %rd195, %p29;
	add.s64 	%rd183, %rd350, -4104;
	// begin inline asm
	ld.global.nc.u64 %rd182, [%rd183];
	// end inline asm
	add.s64 	%rd185, %rd350, -4096;
	// begin inline asm
	ld.global.nc.u64 %rd184, [%rd185];
	// end inline asm
	cvt.u16.u64 	%rs133, %rd182;
	and.b16  	%rs134, %rs133, 255;
	setp.eq.s16 	%p31, %rs132, 0;
	setp.eq.s16 	%p32, %rs134, 0;
	min.s64 	%rd197, %rd184, %rd196;
	selp.b16 	%rs135, %rs131, 1, %p32;
	selp.b16 	%rs136, %rs133, %rs135, %p31;
	and.b16  	%rs137, %rs136, 255;
	selp.b64 	%rd198, %rd196, %rd197, %p32;
	selp.b64 	%rd199, %rd184, %rd198, %p31;
	add.s64 	%rd187, %rd350, -8;
	// begin inline asm
	ld.global.nc.u64 %rd186, [%rd187];
	// end inline asm
	// begin inline asm
	ld.global.nc.u64 %rd188, [%rd350];
	// end inline asm
	cvt.u16.u64 	%rs138, %rd186;
	and.b16  	%rs139, %rs138, 255;
	setp.eq.s16 	%p33, %rs137, 0;
	setp.eq.s16 	%p34, %rs139, 0;
	min.s64 	%rd200, %rd188, %rd199;
	selp.b16 	%rs140, %rs136, 1, %p34;
	selp.b16 	%rs311, %rs138, %rs140, %p33;
	selp.b64 	%rd201, %rd199, %rd200, %p34;
	selp.b64 	%rd329, %rd188, %rd201, %p33;
	add.s32 	%r403, %r403, 1024;
	add.s64 	%rd350, %rd350, 16384;
	add.s32 	%r404, %r404, 1024;
	setp.lt.s32 	%p35, %r403, %r21;
	@%p35 bra 	$L__BB17_85;
$L__BB17_86:
	// begin inline asm
	mov.u32 %r48, %laneid;
	// end inline asm
	cvt.u32.u16 	%r69, %rs311;
	and.b32  	%r50, %r69, 255;
	mov.b32 	%r66, 1;
	mov.b32 	%r67, 31;
	mov.b32 	%r68, -1;
	// begin inline asm
	shfl.sync.down.b32 %r49, %r50, %r66, %r67, %r68;
	// end inline asm
	// begin inline asm
	shfl.sync.down.b32 %r54, %r55, %r66, %r67, %r68;
	// end inline asm
	mov.b64 	{%r60, %r65}, %rd329;
	// begin inline asm
	shfl.sync.down.b32 %r59, %r60, %r66, %r67, %r68;
	// end inline asm
	// begin inline asm
	shfl.sync.down.b32 %r64, %r65, %r66, %r67, %r68;
	// end inline asm
	mov.b64 	%rd83, {%r59, %r64};
	cvt.u16.u32 	%rs65, %r49;
	setp.gt.s32 	%p36, %r48, 30;
	@%p36 bra 	$L__BB17_90;
	and.b16  	%rs141, %rs311, 255;
	setp.eq.s16 	%p37, %rs141, 0;
	and.b16  	%rs142, %rs65, 255;
	setp.eq.s16 	%p38, %rs142, 0;
	or.pred  	%p39, %p37, %p38;
	@%p39 bra 	$L__BB17_89;
	min.s64 	%rd329, %rd83, %rd329;
	mov.b16 	%rs311, 1;
	bra.uni 	$L__BB17_90;
$L__BB17_89:
	setp.eq.s16 	%p40, %rs141, 0;
	selp.b16 	%rs311, %rs65, %rs311, %p40;
	selp.b64 	%rd329, %rd83, %rd329, %p40;
$L__BB17_90:
	cvt.u32.u16 	%r90, %rs311;
	and.b32  	%r71, %r90, 255;
	mov.b32 	%r87, 2;
	mov.b32 	%r88, 31;
	mov.b32 	%r89, -1;
	// begin inline asm
	shfl.sync.down.b32 %r70, %r71, %r87, %r88, %r89;
	// end inline asm
	// begin inline asm
	shfl.sync.down.b32 %r75, %r76, %r87, %r88, %r89;
	// end inline asm
	mov.b64 	{%r81, %r86}, %rd329;
	// begin inline asm
	shfl.sync.down.b32 %r80, %r81, %r87, %r88, %r89;
	// end inline asm
	// begin inline asm
	shfl.sync.down.b32 %r85, %r86, %r87, %r88, %r89;
	// end inline asm
	mov.b64 	%rd87, {%r80, %r85};
	cvt.u16.u32 	%rs68, %r70;
	setp.gt.s32 	%p41, %r48, 29;
	@%p41 bra 	$L__BB17_94;
	and.b16  	%rs145, %rs311, 255;
	setp.eq.s16 	%p42, %rs145, 0;
	and.b16  	%rs146, %rs68, 255;
	setp.eq.s16 	%p43, %rs146, 0;
	or.pred  	%p44, %p42, %p43;
	@%p44 bra 	$L__BB17_93;
	min.s64 	%rd329, %rd87, %rd329;
	mov.b16 	%rs311, 1;
	bra.uni 	$L__BB17_94;
$L__BB17_93:
	setp.eq.s16 	%p45, %rs145, 0;
	selp.b16 	%rs311, %rs68, %rs311, %p45;
	selp.b64 	%rd329, %rd87, %rd329, %p45;
$L__BB17_94:
	cvt.u32.u16 	%r111, %rs311;
	and.b32  	%r92, %r111, 255;
	mov.b32 	%r108, 4;
	mov.b32 	%r109, 31;
	mov.b32 	%r110, -1;
	// begin inline asm
	shfl.sync.down.b32 %r91, %r92, %r108, %r109, %r110;
	// end inline asm
	// begin inline asm
	shfl.sync.down.b32 %r96, %r97, %r108, %r109, %r110;
	// end inline asm
	mov.b64 	{%r102, %r107}, %rd329;
	// begin inline asm
	shfl.sync.down.b32 %r101, %r102, %r108, %r109, %r110;
	// end inline asm
	// begin inline asm
	shfl.sync.down.b32 %r106, %r107, %r108, %r109, %r110;
	// end inline asm
	mov.b64 	%rd91, {%r101, %r106};
	cvt.u16.u32 	%rs71, %r91;
	setp.gt.s32 	%p46, %r48, 27;
	@%p46 bra 	$L__BB17_98;
	and.b16  	%rs149, %rs311, 255;
	setp.eq.s16 	%p47, %rs149, 0;
	and.b16  	%rs150, %rs71, 255;
	setp.eq.s16 	%p48, %rs150, 0;
	or.pred  	%p49, %p47, %p48;
	@%p49 bra 	$L__BB17_97;
	min.s64 	%rd329, %rd91, %rd329;
	mov.b16 	%rs311, 1;
	bra.uni 	$L__BB17_98;
$L__BB17_97:
	setp.eq.s16 	%p50, %rs149, 0;
	selp.b16 	%rs311, %rs71, %rs311, %p50;
	selp.b64 	%rd329, %rd91, %rd329, %p50;
$L__BB17_98:
	cvt.u32.u16 	%r132, %rs311;
	and.b32  	%r113, %r132, 255;
	mov.b32 	%r129, 8;
	mov.b32 	%r130, 31;
	mov.b32 	%r131, -1;
	// begin inline asm
	shfl.sync.down.b32 %r112, %r113, %r129, %r130, %r131;
	// end inline asm
	// begin inline asm
	shfl.sync.down.b32 %r117, %r118, %r129, %r130, %r131;
	// end inline asm
	mov.b64 	{%r123, %r128}, %rd329;
	// begin inline asm
	shfl.sync.down.b32 %r122, %r123, %r129, %r130, %r131;
	// end inline asm
	// begin inline asm
	shfl.sync.down.b32 %r127, %r128, %r129, %r130, %r131;
	// end inline asm
	mov.b64 	%rd95, {%r122, %r127};
	cvt.u16.u32 	%rs74, %r112;
	setp.gt.s32 	%p51, %r48, 23;
	@%p51 bra 	$L__BB17_102;
	and.b16  	%rs153, %rs311, 255;
	setp.eq.s16 	%p52, %rs153, 0;
	and.b16  	%rs154, %rs74, 255;
	setp.eq.s16 	%p53, %rs154, 0;
	or.pred  	%p54, %p52, %p53;
	@%p54 bra 	$L__BB17_101;
	min.s64 	%rd329, %rd95, %rd329;
	mov.b16 	%rs311, 1;
	bra.uni 	$L__BB17_102;
$L__BB17_101:
	setp.eq.s16 	%p55, %rs153, 0;
	selp.b16 	%rs311, %rs74, %rs311, %p55;
	selp.b64 	%rd329, %rd95, %rd329, %p55;
$L__BB17_102:
	cvt.u32.u16 	%r153, %rs311;
	and.b32  	%r134, %r153, 255;
	mov.b32 	%r150, 16;
	mov.b32 	%r151, 31;
	mov.b32 	%r152, -1;
	// begin inline asm
	shfl.sync.down.b32 %r133, %r134, %r150, %r151, %r152;
	// end inline asm
	// begin inline asm
	shfl.sync.down.b32 %r138, %r139, %r150, %r151, %r152;
	// end inline asm
	mov.b64 	{%r144, %r149}, %rd329;
	// begin inline asm
	shfl.sync.down.b32 %r143, %r144, %r150, %r151, %r152;
	// end inline asm
	// begin inline asm
	shfl.sync.down.b32 %r148, %r149, %r150, %r151, %r152;
	// end inline asm
	mov.b64 	%rd99, {%r143, %r148};
	cvt.u16.u32 	%rs77, %r133;
	setp.gt.s32 	%p56, %r48, 15;
	@%p56 bra 	$L__BB17_106;
	and.b16  	%rs157, %rs311, 255;
	setp.eq.s16 	%p57, %rs157, 0;
	and.b16  	%rs158, %rs77, 255;
	setp.eq.s16 	%p58, %rs158, 0;
	or.pred  	%p59, %p57, %p58;
	@%p59 bra 	$L__BB17_105;
	min.s64 	%rd329, %rd99, %rd329;
	mov.b16 	%rs311, 1;
	bra.uni 	$L__BB17_106;
$L__BB17_105:
	setp.eq.s16 	%p60, %rs157, 0;
	selp.b16 	%rs311, %rs77, %rs311, %p60;
	selp.b64 	%rd329, %rd99, %rd329, %p60;
$L__BB17_106:
	setp.ne.s32 	%p61, %r48, 0;
	@%p61 bra 	$L__BB17_108;
	shr.u32 	%r154, %r16, 1;
	and.b32  	%r155, %r154, 496;
	mov.u32 	%r156, _ZZN3cub18CUB_300001_SM_10006detail6reduce28DeviceReduceSingleTileKernelINS2_10policy_hubIN4cuda3std3__45tupleIJblEEEjN6thrust24THRUST_300001_SM_1000_NS8cuda_cub9__find_if7functorIS9_EEE10Policy1000EPS9_SI_iSF_S9_S9_NS7_10__identityEEEvT0_T1_T2_T3_T4_T6_E12temp_storage;
	add.s32 	%r157, %r156, %r155;
	st.shared.u8 	[%r157+8], %rs311;
	st.shared.u64 	[%r157+16], %rd329;
$L__BB17_108:
	bar.sync 	0;
	setp.ne.s32 	%p62, %r16, 0;
	@%p62 bra 	$L__BB17_110;
	ld.shared.u8 	%rs161, [_ZZN3cub18CUB_300001_SM_10006detail6reduce28DeviceReduceSingleTileKernelINS2_10policy_hubIN4cuda3std3__45tupleIJblEEEjN6thrust24THRUST_300001_SM_1000_NS8cuda_cub9__find_if7functorIS9_EEE10Policy1000EPS9_SI_iSF_S9_S9_NS7_10__identityEEEvT0_T1_T2_T3_T4_T6_E12temp_storage+24];
	ld.shared.u64 	%rd202, [_ZZN3cub18CUB_300001_SM_10006detail6reduce28DeviceReduceSingleTileKernelINS2_10policy_hubIN4cuda3std3__45tupleIJblEEEjN6thrust24THRUST_300001_SM_1000_NS8cuda_cub9__find_if7functorIS9_EEE10Policy1000EPS9_SI_iSF_S9_S9_NS7_10__identityEEEvT0_T1_T2_T3_T4_T6_E12temp_storage+32];
	and.b16  	%rs162, %rs311, 255;
	setp.eq.s16 	%p63, %rs162, 0;
	setp.eq.s16 	%p64, %rs161, 0;
	min.s64 	%rd203, %rd202, %rd329;
	selp.b16 	%rs163, %rs311, 1, %p64;
	selp.b16 	%rs164, %rs161, %rs163, %p63;
	and.b16  	%rs165, %rs164, 255;
	selp.b64 	%rd204, %rd329, %rd203, %p64;
	selp.b64 	%rd205, %rd202, %rd204, %p63;
	ld.shared.u8 	%rs166, [_ZZN3cub18CUB_300001_SM_10006detail6reduce28DeviceReduceSingleTileKernelINS2_10policy_hubIN4cuda3std3__45tupleIJblEEEjN6thrust24THRUST_300001_SM_1000_NS8cuda_cub9__find_if7functorIS9_EEE10Policy1000EPS9_SI_iSF_S9_S9_NS7_10__identityEEEvT0_T1_T2_T3_T4_T6_E12temp_storage+40];
	ld.shared.u64 	%rd206, [_ZZN3cub18CUB_300001_SM_10006detail6reduce28DeviceReduceSingleTileKernelINS2_10policy_hubIN4cuda3std3__45tupleIJblEEEjN6thrust24THRUST_300001_SM_1000_NS8cuda_cub9__find_if7functorIS9_EEE10Policy1000EPS9_SI_iSF_S9_S9_NS7_10__identityEEEvT0_T1_T2_T3_T4_T6_E12temp_storage+48];
	setp.eq.s16 	%p65, %rs165, 0;
	setp.eq.s16 	%p66, %rs166, 0;
	min.s64 	%rd207, %rd206, %rd205;
	selp.b16 	%rs167, %rs164, 1, %p66;
	selp.b16 	%rs168, %rs166, %rs167, %p65;
	and.b16  	%rs169, %rs168, 255;
	selp.b64 	%rd208, %rd205, %rd207, %p66;
	selp.b64 	%rd209, %rd206, %rd208, %p65;
	ld.shared.u8 	%rs170, [_ZZN3cub18CUB_300001_SM_10006detail6reduce28DeviceReduceSingleTileKernelINS2_10policy_hubIN4cuda3std3__45tupleIJblEEEjN6thrust24THRUST_300001_SM_1000_NS8cuda_cub9__find_if7functorIS9_EEE10Policy1000EPS9_SI_iSF_S9_S9_NS7_10__identityEEEvT0_T1_T2_T3_T4_T6_E12temp_storage+56];
	ld.shared.u64 	%rd210, [_ZZN3cub18CUB_300001_SM_10006detail6reduce28DeviceReduceSingleTileKernelINS2_10policy_hubIN4cuda3std3__45tupleIJblEEEjN6thrust24THRUST_300001_SM_1000_NS8cuda_cub9__find_if7functorIS9_EEE10Policy1000EPS9_SI_iSF_S9_S9_NS7_10__identityEEEvT0_T1_T2_T3_T4_T6_E12temp_storage+64];
	setp.eq.s16 	%p67, %rs169, 0;
	setp.eq.s16 	%p68, %rs170, 0;
	min.s64 	%rd211, %rd210, %rd209;
	selp.b16 	%rs171, %rs168, 1, %p68;
	selp.b16 	%rs172, %rs170, %rs171, %p67;
	and.b16  	%rs173, %rs172, 255;
	selp.b64 	%rd212, %rd209, %rd211, %p68;
	selp.b64 	%rd213, %rd210, %rd212, %p67;
	ld.shared.u8 	%rs174, [_ZZN3cub18CUB_300001_SM_10006detail6reduce28DeviceReduceSingleTileKernelINS2_10policy_hubIN4cuda3std3__45tupleIJblEEEjN6thrust24THRUST_300001_SM_1000_NS8cuda_cub9__find_if7functorIS9_EEE10Policy1000EPS9_SI_iSF_S9_S9_NS7_10__identityEEEvT0_T1_T2_T3_T4_T6_E12temp_storage+72];
	ld.shared.u64 	%rd214, [_ZZN3cub18CUB_300001_SM_10006detail6reduce28DeviceReduceSingleTileKernelINS2_10policy_hubIN4cuda3std3__45tupleIJblEEEjN6thrust24THRUST_300001_SM_1000_NS8cuda_cub9__find_if7functorIS9_EEE10Policy1000EPS9_SI_iSF_S9_S9_NS7_10__identityEEEvT0_T1_T2_T3_T4_T6_E12temp_storage+80];
	setp.eq.s16 	%p69, %rs173, 0;
	setp.eq.s16 	%p70, %rs174, 0;
	min.s64 	%rd215, %rd214, %rd213;
	selp.b16 	%rs175, %rs172, 1, %p70;
	selp.b16 	%rs176, %rs174, %rs175, %p69;
	and.b16  	%rs177, %rs176, 255;
	selp.b64 	%rd216, %rd213, %rd215, %p70;
	selp.b64 	%rd217, %rd214, %rd216, %p69;
	ld.shared.u8 	%rs178, [_ZZN3cub18CUB_300001_SM_10006detail6reduce28DeviceReduceSingleTileKernelINS2_10policy_hubIN4cuda3std3__45tupleIJblEEEjN6thrust24THRUST_300001_SM_1000_NS8cuda_cub9__find_if7functorIS9_EEE10Policy1000EPS9_SI_iSF_S9_S9_NS7_10__identityEEEvT0_T1_T2_T3_T4_T6_E12temp_storage+88];
	ld.shared.u64 	%rd218, [_ZZN3cub18CUB_300001_SM_10006detail6reduce28DeviceReduceSingleTileKernelINS2_10policy_hubIN4cuda3std3__45tupleIJblEEEjN6thrust24THRUST_300001_SM_1000_NS8cuda_cub9__find_if7functorIS9_EEE10Policy1000EPS9_SI_iSF_S9_S9_NS7_10__identityEEEvT0_T1_T2_T3_T4_T6_E12temp_storage+96];
	setp.eq.s16 	%p71, %rs177, 0;
	setp.eq.s16 	%p72, %rs178, 0;
	min.s64 	%rd219, %rd218, %rd217;
	selp.b16 	%rs179, %rs176, 1, %p72;
	selp.b16 	%rs180, %rs178, %rs179, %p71;
	and.b16  	%rs181, %rs180, 255;
	selp.b64 	%rd220, %rd217, %rd219, %p72;
	selp.b64 	%rd221, %rd218, %rd220, %p71;
	ld.shared.u8 	%rs182, [_ZZN3cub18CUB_300001_SM_10006detail6reduce28DeviceReduceSingleTileKernelINS2_10policy_hubIN4cuda3std3__45tupleIJblEEEjN6thrust24THRUST_300001_SM_1000_NS8cuda_cub9__find_if7functorIS9_EEE10Policy1000EPS9_SI_iSF_S9_S9_NS7_10__identityEEEvT0_T1_T2_T3_T4_T6_E12temp_storage+104];
	ld.shared.u64 	%rd222, [_ZZN3cub18CUB_300001_SM_10006detail6reduce28DeviceReduceSingleTileKernelINS2_10policy_hubIN4cuda3std3__45tupleIJblEEEjN6thrust24THRUST_300001_SM_1000_NS8cuda_cub9__find_if7functorIS9_EEE10Policy1000EPS9_SI_iSF_S9_S9_NS7_10__identityEEEvT0_T1_T2_T3_T4_T6_E12temp_storage+112];
	setp.eq.s16 	%p73, %rs181, 0;
	setp.eq.s16 	%p74, %rs182, 0;
	min.s64 	%rd223, %rd222, %rd221;
	selp.b16 	%rs183, %rs180, 1, %p74;
	selp.b16 	%rs184, %rs182, %rs183, %p73;
	and.b16  	%rs185, %rs184, 255;
	selp.b64 	%rd224, %rd221, %rd223, %p74;
	selp.b64 	%rd225, %rd222, %rd224, %p73;
	ld.shared.u8 	%rs186, [_ZZN3cub18CUB_300001_SM_10006detail6reduce28DeviceReduceSingleTileKernelINS2_10policy_hubIN4cuda3std3__45tupleIJblEEEjN6thrust24THRUST_300001_SM_1000_NS8cuda_cub9__find_if7functorIS9_EEE10Policy1000EPS9_SI_iSF_S9_S9_NS7_10__identityEEEvT0_T1_T2_T3_T4_T6_E12temp_storage+120];
	ld.shared.u64 	%rd226, [_ZZN3cub18CUB_300001_SM_10006detail6reduce28DeviceReduceSingleTileKernelINS2_10policy_hubIN4cuda3std3__45tupleIJblEEEjN6thrust24THRUST_300001_SM_1000_NS8cuda_cub9__find_if7functorIS9_EEE10Policy1000EPS9_SI_iSF_S9_S9_NS7_10__identityEEEvT0_T1_T2_T3_T4_T6_E12temp_storage+128];
	setp.eq.s16 	%p75, %rs185, 0;
	setp.eq.s16 	%p76, %rs186, 0;
	min.s64 	%rd227, %rd226, %rd225;
	selp.b16 	%rs187, %rs184, 1, %p76;
	selp.b16 	%rs311, %rs186, %rs187, %p75;
	selp.b64 	%rd228, %rd225, %rd227, %p76;
	selp.b64 	%rd329, %rd226, %rd228, %p75;
$L__BB17_110:
	mov.u32 	%r391, %tid.x;
	setp.ne.s32 	%p184, %r391, 0;
	@%p184 bra 	$L__BB17_112;
	setp.eq.s16 	%p185, %rs82, 0;
	and.b16  	%rs302, %rs311, 255;
	setp.eq.s16 	%p186, %rs302, 0;
	min.s64 	%rd319, %rd329, %rd106;
	selp.b16 	%rs303, %rs82, 1, %p186;
	selp.b16 	%rs304, %rs311, %rs303, %p185;
	selp.b64 	%rd320, %rd106, %rd319, %p186;
	selp.b64 	%rd321, %rd329, %rd320, %p185;
	st.global.u8 	[%rd1], %rs304;
	st.global.u64 	[%rd1+8], %rd321;
$L__BB17_112:
	ret;

}
	// .globl	_ZN3cub18CUB_300001_SM_10006detail6reduce28DeviceReduceSingleTileKernelINS2_10policy_hubIN4cuda3std3__45tupleIJblEEEyN6thrust24THRUST_300001_SM_1000_NS8cuda_cub9__find_if7functorIS9_EEE10Policy1000ENSB_12zip_iteratorINS8_IJNSD_26transform_input_iterator_tIbNSB_6detail15normal_iteratorINSB_10device_ptrIiEEEE9is_it_oneEENSB_17counting_iteratorIlNSB_11use_defaultESS_SS_EEEEEEEPS9_ySF_S9_S9_NS7_10__identityEEEvT0_T1_T2_T3_T4_T6_
.visible .entry _ZN3cub18CUB_300001_SM_10006detail6reduce28DeviceReduceSingleTileKernelINS2_10policy_hubIN4cuda3std3__45tupleIJblEEEyN6thrust24THRUST_300001_SM_1000_NS8cuda_cub9__find_if7functorIS9_EEE10Policy1000ENSB_12zip_iteratorINS8_IJNSD_26transform_input_iterator_tIbNSB_6detail15normal_iteratorINSB_10device_ptrIiEEEE9is_it_oneEENSB_17counting_iteratorIlNSB_11use_defaultESS_SS_EEEEEEEPS9_ySF_S9_S9_NS7_10__identityEEEvT0_T1_T2_T3_T4_T6_(
	.param .align 8 .b8 _ZN3cub18CUB_300001_SM_10006detail6reduce28DeviceReduceSingleTileKernelINS2_10policy_hubIN4cuda3std3__45tupleIJblEEEyN6thrust24THRUST_300001_SM_1000_NS8cuda_cub9__find_if7functorIS9_EEE10Policy1000ENSB_12zip_iteratorINS8_IJNSD_26transform_input_iterator_tIbNSB_6detail15normal_iteratorINSB_10device_ptrIiEEEE9is_it_oneEENSB_17counting_iteratorIlNSB_11use_defaultESS_SS_EEEEEEEPS9_ySF_S9_S9_NS7_10__identityEEEvT0_T1_T2_T3_T4_T6__param_0[24],
	.param .u64 .ptr .align 1 _ZN3cub18CUB_300001_SM_10006detail6reduce28DeviceReduceSingleTileKernelINS2_10policy_hubIN4cuda3std3__45tupleIJblEEEyN6thrust24THRUST_300001_SM_1000_NS8cuda_cub9__find_if7functorIS9_EEE10Policy1000ENSB_12zip_iteratorINS8_IJNSD_26transform_input_iterator_tIbNSB_6detail15normal_iteratorINSB_10device_ptrIiEEEE9is_it_oneEENSB_17counting_iteratorIlNSB_11use_defaultESS_SS_EEEEEEEPS9_ySF_S9_S9_NS7_10__identityEEEvT0_T1_T2_T3_T4_T6__param_1,
	.param .u64 _ZN3cub18CUB_300001_SM_10006detail6reduce28DeviceReduceSingleTileKernelINS2_10policy_hubIN4cuda3std3__45tupleIJblEEEyN6thrust24THRUST_300001_SM_1000_NS8cuda_cub9__find_if7functorIS9_EEE10Policy1000ENSB_12zip_iteratorINS8_IJNSD_26transform_input_iterator_tIbNSB_6detail15normal_iteratorINSB_10device_ptrIiEEEE9is_it_oneEENSB_17counting_iteratorIlNSB_11use_defaultESS_SS_EEEEEEEPS9_ySF_S9_S9_NS7_10__identityEEEvT0_T1_T2_T3_T4_T6__param_2,
	.param .align 1 .b8 _ZN3cub18CUB_300001_SM_10006detail6reduce28DeviceReduceSingleTileKernelINS2_10policy_hubIN4cuda3std3__45tupleIJblEEEyN6thrust24THRUST_300001_SM_1000_NS8cuda_cub9__find_if7functorIS9_EEE10Policy1000ENSB_12zip_iteratorINS8_IJNSD_26transform_input_iterator_tIbNSB_6detail15normal_iteratorINSB_10device_ptrIiEEEE9is_it_oneEENSB_17counting_iteratorIlNSB_11use_defaultESS_SS_EEEEEEEPS9_ySF_S9_S9_NS7_10__identityEEEvT0_T1_T2_T3_T4_T6__param_3[1],
	.param .align 8 .b8 _ZN3cub18CUB_300001_SM_10006detail6reduce28DeviceReduceSingleTileKernelINS2_10policy_hubIN4cuda3std3__45tupleIJblEEEyN6thrust24THRUST_300001_SM_1000_NS8cuda_cub9__find_if7functorIS9_EEE10Policy1000ENSB_12zip_iteratorINS8_IJNSD_26transform_input_iterator_tIbNSB_6detail15normal_iteratorINSB_10device_ptrIiEEEE9is_it_oneEENSB_17counting_iteratorIlNSB_11use_defaultESS_SS_EEEEEEEPS9_ySF_S9_S9_NS7_10__identityEEEvT0_T1_T2_T3_T4_T6__param_4[16],
	.param .align 1 .b8 _ZN3cub18CUB_300001_SM_10006detail6reduce28DeviceReduceSingleTileKernelINS2_10policy_hubIN4cuda3std3__45tupleIJblEEEyN6thrust24THRUST_300001_SM_1000_NS8cuda_cub9__find_if7functorIS9_EEE10Policy1000ENSB_12zip_iteratorINS8_IJNSD_26transform_input_iterator_tIbNSB_6detail15normal_iteratorINSB_10device_ptrIiEEEE9is_it_oneEENSB_17counting_iteratorIlNSB_11use_defaultESS_SS_EEEEEEEPS9_ySF_S9_S9_NS7_10__identityEEEvT0_T1_T2_T3_T4_T6__param_5[1]
)
.maxntid 256
.minnctapersm 1
{
	.reg .pred 	%p<329>;
	.reg .b16 	%rs<415>;
	.reg .b32 	%r<464>;
	.reg .b64 	%rd<437>;
	// demoted variable
	.shared .align 8 .b8 _ZZN3cub18CUB_300001_SM_10006detail6reduce28DeviceReduceSingleTileKernelINS2_10policy_hubIN4cuda3std3__45tupleIJblEEEyN6thrust24THRUST_300001_SM_1000_NS8cuda_cub9__find_if7functorIS9_EEE10Policy1000ENSB_12zip_iteratorINS8_IJNSD_26transform_input_iterator_tIbNSB_6detail15normal_iteratorINSB_10device_ptrIiEEEE9is_it_oneEENSB_17counting_iteratorIlNSB_11use_defaultESS_SS_EEEEEEEPS9_ySF_S9_S9_NS7_10__identityEEEvT0_T1_T2_T3_T4_T6_E12temp_storage[152];
	ld.param.u64 	%rd119, [_ZN3cub18CUB_300001_SM_10006detail6reduce28DeviceReduceSingleTileKernelINS2_10policy_hubIN4cuda3std3__45tupleIJblEEEyN6thrust24THRUST_300001_SM_1000_NS8cuda_cub9__find_if7functorIS9_EEE10Policy1000ENSB_12zip_iteratorINS8_IJNSD_26transform_input_iterator_tIbNSB_6detail15normal_iteratorINSB_10device_ptrIiEEEE9is_it_oneEENSB_17counting_iteratorIlNSB_11use_defaultESS_SS_EEEEEEEPS9_ySF_S9_S9_NS7_10__identityEEEvT0_T1_T2_T3_T4_T6__param_4+8];
	ld.param.u64 	%rd117, [_ZN3cub18CUB_300001_SM_10006detail6reduce28DeviceReduceSingleTileKernelINS2_10policy_hubIN4cuda3std3__45tupleIJblEEEyN6thrust24THRUST_300001_SM_1000_NS8cuda_cub9__find_if7functorIS9_EEE10Policy1000ENSB_12zip_iteratorINS8_IJNSD_26transform_input_iterator_tIbNSB_6detail15normal_iteratorINSB_10device_ptrIiEEEE9is_it_oneEENSB_17counting_iteratorIlNSB_11use_defaultESS_SS_EEEEEEEPS9_ySF_S9_S9_NS7_10__identityEEEvT0_T1_T2_T3_T4_T6__param_0+16];
	ld.param.u64 	%rd116, [_ZN3cub18CUB_300001_SM_10006detail6reduce28DeviceReduceSingleTileKernelINS2_10policy_hubIN4cuda3std3__45tupleIJblEEEyN6thrust24THRUST_300001_SM_1000_NS8cuda_cub9__find_if7functorIS9_EEE10Policy1000ENSB_12zip_iteratorINS8_IJNSD_26transform_input_iterator_tIbNSB_6detail15normal_iteratorINSB_10device_ptrIiEEEE9is_it_oneEENSB_17counting_iteratorIlNSB_11use_defaultESS_SS_EEEEEEEPS9_ySF_S9_S9_NS7_10__identityEEEvT0_T1_T2_T3_T4_T6__param_0];
	ld.param.u64 	%rd120, [_ZN3cub18CUB_300001_SM_10006detail6reduce28DeviceReduceSingleTileKernelINS2_10policy_hubIN4cuda3std3__45tupleIJblEEEyN6thrust24THRUST_300001_SM_1000_NS8cuda_cub9__find_if7functorIS9_EEE10Policy1000ENSB_12zip_iteratorINS8_IJNSD_26transform_input_iterator_tIbNSB_6detail15normal_iteratorINSB_10device_ptrIiEEEE9is_it_oneEENSB_17counting_iteratorIlNSB_11use_defaultESS_SS_EEEEEEEPS9_ySF_S9_S9_NS7_10__identityEEEvT0_T1_T2_T3_T4_T6__param_1];
	ld.param.u64 	%rd118, [_ZN3cub18CUB_300001_SM_10006detail6reduce28DeviceReduceSingleTileKernelINS2_10policy_hubIN4cuda3std3__45tupleIJblEEEyN6thrust24THRUST_300001_SM_1000_NS8cuda_cub9__find_if7functorIS9_EEE10Policy1000ENSB_12zip_iteratorINS8_IJNSD_26transform_input_iterator_tIbNSB_6detail15normal_iteratorINSB_10device_ptrIiEEEE9is_it_oneEENSB_17counting_iteratorIlNSB_11use_defaultESS_SS_EEEEEEEPS9_ySF_S9_S9_NS7_10__identityEEEvT0_T1_T2_T3_T4_T6__param_2];
	ld.param.u8 	%rs100, [_ZN3cub18CUB_300001_SM_10006detail6reduce28DeviceReduceSingleTileKernelINS2_10policy_hubIN4cuda3std3__45tupleIJblEEEyN6thrust24THRUST_300001_SM_1000_NS8cuda_cub9__find_if7functorIS9_EEE10Policy1000ENSB_12zip_iteratorINS8_IJNSD_26transform_input_iterator_tIbNSB_6detail15normal_iteratorINSB_10device_ptrIiEEEE9is_it_oneEENSB_17counting_iteratorIlNSB_11use_defaultESS_SS_EEEEEEEPS9_ySF_S9_S9_NS7_10__identityEEEvT0_T1_T2_T3_T4_T6__param_4];
	cvta.to.global.u64 	%rd1, %rd120;
	setp.ne.s64 	%p1, %rd118, 0;
	@%p1 bra 	$L__BB18_3;
	mov.u32 	%r452, %tid.x;
	setp.ne.s32 	%p328, %r452, 0;
	@%p328 bra 	$L__BB18_122;
	st.global.u8 	[%rd1], %rs100;
	st.global.u64 	[%rd1+8], %rd119;
	bra.uni 	$L__BB18_122;
$L__BB18_3:
	cvta.to.global.u64 	%rd2, %rd116;
	setp.gt.u64 	%p2, %rd118, 1023;
	@%p2 bra 	$L__BB18_80;
	cvt.u32.u64 	%r1, %rd118;
	mov.u32 	%r2, %tid.x;
	setp.ge.u32 	%p149, %r2, %r1;
	mov.b16 	%rs383, 0;
	mov.b64 	%rd403, 0;
	mov.u32 	%r456, %r2;
	@%p149 bra 	$L__BB18_6;
	cvt.u64.u32 	%rd265, %r2;
	mul.wide.u32 	%rd266, %r2, 4;
	add.s64 	%rd267, %rd2, %rd266;
	add.s64 	%rd403, %rd117, %rd265;
	ld.global.u32 	%r198, [%rd267];
	setp.eq.s32 	%p150, %r198, 1;
	selp.u16 	%rs383, 1, 0, %p150;
	add.s32 	%r456, %r2, 256;
$L__BB18_6:
	setp.ge.u32 	%p151, %r456, %r1;
	@%p151 bra 	$L__BB18_18;
	not.b32 	%r199, %r456;
	add.s32 	%r5, %r199, %r1;
	shr.u32 	%r200, %r5, 8;
	add.s32 	%r6, %r200, 1;
	and.b32  	%r7, %r6, 7;
	setp.lt.u32 	%p152, %r5, 1792;
	@%p152 bra 	$L__BB18_10;
	and.b32  	%r201, %r6, 33554424;
	neg.s32 	%r454, %r201;
$L__BB18_9:
	.pragma "nounroll";
	cvt.u64.u32 	%rd269, %r456;
	mul.wide.u32 	%rd270, %r456, 4;
	add.s64 	%rd271, %rd2, %rd270;
	add.s64 	%rd272, %rd117, %rd269;
	ld.global.u32 	%r202, [%rd271];
	setp.eq.s32 	%p153, %r202, 1;
	selp.u16 	%rs224, 1, 0, %p153;
	and.b16  	%rs225, %rs383, 255;
	setp.ne.s16 	%p155, %rs225, 0;
	and.pred  	%p156, %p155, %p153;
	min.s64 	%rd273, %rd272, %rd403;
	setp.eq.s16 	%p157, %rs225, 0;
	selp.b64 	%rd274, %rd272, %rd403, %p157;
	selp.b16 	%rs226, %rs224, %rs383, %p157;
	selp.b64 	%rd275, %rd273, %rd274, %p156;
	selp.b16 	%rs227, 1, %rs226, %p156;
	and.b16  	%rs228, %rs227, 255;
	add.s64 	%rd276, %rd272, 256;
	ld.global.u32 	%r203, [%rd271+1024];
	setp.eq.s32 	%p158, %r203, 1;
	selp.u16 	%rs229, 1, 0, %p158;
	setp.ne.s16 	%p160, %rs228, 0;
	and.pred  	%p161, %p160, %p158;
	min.s64 	%rd277, %rd276, %rd275;
	setp.eq.s16 	%p162, %rs228, 0;
	selp.b64 	%rd278, %rd276, %rd275, %p162;
	selp.b16 	%rs230, %rs229, %rs227, %p162;
	selp.b64 	%rd279, %rd277, %rd278, %p161;
	selp.b16 	%rs231, 1, %rs230, %p161;
	and.b16  	%rs232, %rs231, 255;
	add.s64 	%rd280, %rd272, 512;
	ld.global.u32 	%r204, [%rd271+2048];
	setp.eq.s32 	%p163, %r204, 1;
	selp.u16 	%rs233, 1, 0, %p163;
	setp.ne.s16 	%p165, %rs232, 0;
	and.pred  	%p166, %p165, %p163;
	min.s64 	%rd281, %rd280, %rd279;
	setp.eq.s16 	%p167, %rs232, 0;
	selp.b64 	%rd282, %rd280, %rd279, %p167;
	selp.b16 	%rs234, %rs233, %rs231, %p167;
	selp.b64 	%rd283, %rd281, %rd282, %p166;
	selp.b16 	%rs235, 1, %rs234, %p166;
	and.b16  	%rs236, %rs235, 255;
	add.s64 	%rd284, %rd272, 768;
	ld.global.u32 	%r205, [%rd271+3072];
	setp.eq.s32 	%p168, %r205, 1;
	selp.u16 	%rs237, 1, 0, %p168;
	setp.ne.s16 	%p170, %rs236, 0;
	and.pred  	%p171, %p170, %p168;
	min.s64 	%rd285, %rd284, %rd283;
	setp.eq.s16 	%p172, %rs236, 0;
	selp.b64 	%rd286, %rd284, %rd283, %p172;
	selp.b16 	%rs238, %rs237, %rs235, %p172;
	selp.b64 	%rd287, %rd285, %rd286, %p171;
	selp.b16 	%rs239, 1, %rs238, %p171;
	and.b16  	%rs240, %rs239, 255;
	add.s64 	%rd288, %rd272, 1024;
	ld.global.u32 	%r206, [%rd271+4096];
	setp.eq.s32 	%p173, %r206, 1;
	selp.u16 	%rs241, 1, 0, %p173;
	setp.ne.s16 	%p175, %rs240, 0;
	and.pred  	%p176, %p175, %p173;
	min.s64 	%rd289, %rd288, %rd287;
	setp.eq.s16 	%p177, %rs240, 0;
	selp.b64 	%rd290, %rd288, %rd287, %p177;
	selp.b16 	%rs242, %rs241, %rs239, %p177;
	selp.b64 	%rd291, %rd289, %rd290, %p176;
	selp.b16 	%rs243, 1, %rs242, %p176;
	and.b16  	%rs244, %rs243, 255;
	add.s64 	%rd292, %rd272, 1280;
	ld.global.u32 	%r207, [%rd271+5120];
	setp.eq.s32 	%p178, %r207, 1;
	selp.u16 	%rs245, 1, 0, %p178;
	setp.ne.s16 	%p180, %rs244, 0;
	and.pred  	%p181, %p180, %p178;
	min.s64 	%rd293, %rd292, %rd291;
	setp.eq.s16 	%p182, %rs244, 0;
	selp.b64 	%rd294, %rd292, %rd291, %p182;
	selp.b16 	%rs246, %rs245, %rs243, %p182;
	selp.b64 	%rd295, %rd293, %rd294, %p181;
	selp.b16 	%rs247, 1, %rs246, %p181;
	and.b16  	%rs248, %rs247, 255;
	add.s64 	%rd296, %rd272, 1536;
	ld.global.u32 	%r208, [%rd271+6144];
	setp.eq.s32 	%p183, %r208, 1;
	selp.u16 	%rs249, 1, 0, %p183;
	setp.ne.s16 	%p185, %rs248, 0;
	and.pred  	%p186, %p185, %p183;
	min.s64 	%rd297, %rd296, %rd295;
	setp.eq.s16 	%p187, %rs248, 0;
	selp.b64 	%rd298, %rd296, %rd295, %p187;
	selp.b16 	%rs250, %rs249, %rs247, %p187;
	selp.b64 	%rd299, %rd297, %rd298, %p186;
	selp.b16 	%rs251, 1, %rs250, %p186;
	and.b16  	%rs252, %rs251, 255;
	add.s64 	%rd300, %rd272, 1792;
	ld.global.u32 	%r209, [%rd271+7168];
	setp.eq.s32 	%p188, %r209, 1;
	selp.u16 	%rs253, 1, 0, %p188;
	setp.ne.s16 	%p190, %rs252, 0;
	and.pred  	%p191, %p190, %p188;
	min.s64 	%rd301, %rd300, %rd299;
	setp.eq.s16 	%p192, %rs252, 0;
	selp.b64 	%rd302, %rd300, %rd299, %p192;
	selp.b16 	%rs254, %rs253, %rs251, %p192;
	selp.b64 	%rd403, %rd301, %rd302, %p191;
	selp.b16 	%rs383, 1, %rs254, %p191;
	add.s32 	%r456, %r456, 2048;
	add.s32 	%r454, %r454, 8;
	setp.ne.s32 	%p193, %r454, 0;
	@%p193 bra 	$L__BB18_9;
$L__BB18_10:
	setp.eq.s32 	%p194, %r7, 0;
	@%p194 bra 	$L__BB18_18;
	setp.lt.u32 	%p195, %r7, 4;
	@%p195 bra 	$L__BB18_13;
	cvt.u64.u32 	%rd304, %r456;
	mul.wide.u32 	%rd305, %r456, 4;
	add.s64 	%rd306, %rd2, %rd305;
	add.s64 	%rd307, %rd117, %rd304;
	ld.global.u32 	%r210, [%rd306];
	setp.eq.s32 	%p196, %r210, 1;
	selp.u16 	%rs256, 1, 0, %p196;
	and.b16  	%rs257, %rs383, 255;
	setp.ne.s16 	%p198, %rs257, 0;
	and.pred  	%p199, %p198, %p196;
	min.s64 	%rd308, %rd307, %rd403;
	setp.eq.s16 	%p200, %rs257, 0;
	selp.b64 	%rd309, %rd307, %rd403, %p200;
	selp.b16 	%rs258, %rs256, %rs383, %p200;
	selp.b64 	%rd310, %rd308, %rd309, %p199;
	selp.b16 	%rs259, 1, %rs258, %p199;
	and.b16  	%rs260, %rs259, 255;
	add.s32 	%r211, %r456, 256;
	cvt.u64.u32 	%rd311, %r211;
	add.s64 	%rd312, %rd117, %rd311;
	ld.global.u32 	%r212, [%rd306+1024];
	setp.eq.s32 	%p201, %r212, 1;
	selp.u16 	%rs261, 1, 0, %p201;
	setp.ne.s16 	%p203, %rs260, 0;
	and.pred  	%p204, %p203, %p201;
	min.s64 	%rd313, %rd312, %rd310;
	setp.eq.s16 	%p205, %rs260, 0;
	selp.b64 	%rd314, %rd312, %rd310, %p205;
	selp.b16 	%rs262, %rs261, %rs259, %p205;
	selp.b64 	%rd315, %rd313, %rd314, %p204;
	selp.b16 	%rs263, 1, %rs262, %p204;
	and.b16  	%rs264, %rs263, 255;
	add.s32 	%r213, %r456, 512;
	cvt.u64.u32 	%rd316, %r213;
	add.s64 	%rd317, %rd117, %rd316;
	ld.global.u32 	%r214, [%rd306+2048];
	setp.eq.s32 	%p206, %r214, 1;
	selp.u16 	%rs265, 1, 0, %p206;
	setp.ne.s16 	%p208, %rs264, 0;
	and.pred  	%p209, %p208, %p206;
	min.s64 	%rd318, %rd317, %rd315;
	setp.eq.s16 	%p210, %rs264, 0;
	selp.b64 	%rd319, %rd317, %rd315, %p210;
	selp.b16 	%rs266, %rs265, %rs263, %p210;
	selp.b64 	%rd320, %rd318, %rd319, %p209;
	selp.b16 	%rs267, 1, %rs266, %p209;
	and.b16  	%rs268, %rs267, 255;
	add.s32 	%r215, %r456, 768;
	cvt.u64.u32 	%rd321, %r215;
	add.s64 	%rd322, %rd117, %rd321;
	ld.global.u32 	%r216, [%rd306+3072];
	setp.eq.s32 	%p211, %r216, 1;
	selp.u16 	%rs269, 1, 0, %p211;
	setp.ne.s16 	%p213, %rs268, 0;
	and.pred  	%p214, %p213, %p211;
	min.s64 	%rd323, %rd322, %rd320;
	setp.eq.s16 	%p215, %rs268, 0;
	selp.b64 	%rd324, %rd322, %rd320, %p215;
	selp.b16 	%rs270, %rs269, %rs267, %p215;
	selp.b64 	%rd403, %rd323, %rd324, %p214;
	selp.b16 	%rs383, 1, %rs270, %p214;
	add.s32 	%r456, %r456, 1024;
$L__BB18_13:
	and.b32  	%r217, %r6, 3;
	setp.eq.s32 	%p216, %r217, 0;
	@%p216 bra 	$L__BB18_18;
	setp.eq.s32 	%p217, %r217, 1;
	@%p217 bra 	$L__BB18_16;
	cvt.u64.u32 	%rd326, %r456;
	mul.wide.u32 	%rd327, %r456, 4;
	add.s64 	%rd328, %rd2, %rd327;
	add.s64 	%rd329, %rd117, %rd326;
	ld.global.u32 	%r218, [%rd328];
	setp.eq.s32 	%p218, %r218, 1;
	selp.u16 	%rs272, 1, 0, %p218;
	and.b16  	%rs273, %rs383, 255;
	setp.ne.s16 	%p220, %rs273, 0;
	and.pred  	%p221, %p220, %p218;
	min.s64 	%rd330, %rd329, %rd403;
	setp.eq.s16 	%p222, %rs273, 0;
	selp.b64 	%rd331, %rd329, %rd403, %p222;
	selp.b16 	%rs274, %rs272, %rs383, %p222;
	selp.b64 	%rd332, %rd330, %rd331, %p221;
	selp.b16 	%rs275, 1, %rs274, %p221;
	and.b16  	%rs276, %rs275, 255;
	add.s32 	%r219, %r456, 256;
	cvt.u64.u32 	%rd333, %r219;
	add.s64 	%rd334, %rd117, %rd333;
	ld.global.u32 	%r220, [%rd328+1024];
	setp.eq.s32 	%p223, %r220, 1;
	selp.u16 	%rs277, 1, 0, %p223;
	setp.ne.s16 	%p225, %rs276, 0;
	and.pred  	%p226, %p225, %p223;
	min.s64 	%rd335, %rd334, %rd332;
	setp.eq.s16 	%p227, %rs276, 0;
	selp.b64 	%rd336, %rd334, %rd332, %p227;
	selp.b16 	%rs278, %rs277, %rs275, %p227;
	selp.b64 	%rd403, %rd335, %rd336, %p226;
	selp.b16 	%rs383, 1, %rs278, %p226;
	add.s32 	%r456, %r456, 512;
$L__BB18_16:
	and.b32  	%r221, %r5, 256;
	setp.ne.s32 	%p228, %r221, 0;
	@%p228 bra 	$L__BB18_18;
	cvt.u64.u32 	%rd337, %r456;
	mul.wide.u32 	%rd338, %r456, 4;
	add.s64 	%rd339, %rd2, %rd338;
	add.s64 	%rd340, %rd117, %rd337;
	ld.global.u32 	%r222, [%rd339];
	setp.eq.s32 	%p229, %r222, 1;
	selp.u16 	%rs279, 1, 0, %p229;
	and.b16  	%rs280, %rs383, 255;
	setp.ne.s16 	%p231, %rs280, 0;
	and.pred  	%p232, %p231, %p229;
	min.s64 	%rd341, %rd340, %rd403;
	setp.eq.s16 	%p233, %rs280, 0;
	selp.b64 	%rd342, %rd340, %rd403, %p233;
	selp.b16 	%rs281, %rs279, %rs383, %p233;
	selp.b64 	%rd403, %rd341, %rd342, %p232;
	selp.b16 	%rs383, 1, %rs281, %p232;
$L__BB18_18:
	setp.lt.u64 	%p234, %rd118, 256;
	@%p234 bra 	$L__BB18_43;
	// begin inline asm
	mov.u32 %r341, %laneid;
	// end inline asm
	cvt.u32.u16 	%r362, %rs383;
	and.b32  	%r343, %r362, 255;
	mov.b32 	%r359, 1;
	mov.b32 	%r360, 31;
	mov.b32 	%r361, -1;
	// begin inline asm
	shfl.sync.down.b32 %r342, %r343, %r359, %r360, %r361;
	// end inline asm
	// begin inline asm
	shfl.sync.down.b32 %r347, %r348, %r359, %r360, %r361;
	// end inline asm
	mov.b64 	{%r353, %r358}, %rd403;
	// begin inline asm
	shfl.sync.down.b32 %r352, %r353, %r359, %r360, %r361;
	// end inline asm
	// begin inline asm
	shfl.sync.down.b32 %r357, %r358, %r359, %r360, %r361;
	// end inline asm
	mov.b64 	%rd18, {%r352, %r357};
	cvt.u16.u32 	%rs15, %r342;
	setp.gt.s32 	%p284, %r341, 30;
	@%p284 bra 	$L__BB18_23;
	and.b16  	%rs323, %rs383, 255;
	setp.eq.s16 	%p285, %rs323, 0;
	and.b16  	%rs324, %rs15, 255;
	setp.eq.s16 	%p286, %rs324, 0;
	or.pred  	%p287, %p285, %p286;
	@%p287 bra 	$L__BB18_22;
	min.s64 	%rd403, %rd18, %rd403;
	mov.b16 	%rs383, 1;
	bra.uni 	$L__BB18_23;
$L__BB18_22:
	setp.eq.s16 	%p288, %rs323, 0;
	selp.b64 	%rd403, %rd18, %rd403, %p288;
	selp.b16 	%rs383, %rs15, %rs383, %p288;
$L__BB18_23:
	cvt.u32.u16 	%r383, %rs383;
	and.b32  	%r364, %r383, 255;
	mov.b32 	%r380, 2;
	mov.b32 	%r381, 31;
	mov.b32 	%r382, -1;
	// begin inline asm
	shfl.sync.down.b32 %r363, %r364, %r380, %r381, %r382;
	// end inline asm
	// begin inline asm
	shfl.sync.down.b32 %r368, %r369, %r380, %r381, %r382;
	// end inline asm
	mov.b64 	{%r374, %r379}, %rd403;
	// begin inline asm
	shfl.sync.down.b32 %r373, %r374, %r380, %r381, %r382;
	// end inline asm
	// begin inline asm
	shfl.sync.down.b32 %r378, %r379, %r380, %r381, %r382;
	// end inline asm
	mov.b64 	%rd22, {%r373, %r378};
	cvt.u16.u32 	%rs18, %r363;
	setp.gt.s32 	%p289, %r341, 29;
	@%p289 bra 	$L__BB18_27;
	and.b16  	%rs327, %rs383, 255;
	setp.eq.s16 	%p290, %rs327, 0;
	and.b16  	%rs328, %rs18, 255;
	setp.eq.s16 	%p291, %rs328, 0;
	or.pred  	%p292, %p290, %p291;
	@%p292 bra 	$L__BB18_26;
	min.s64 	%rd403, %rd22, %rd403;
	mov.b16 	%rs383, 1;
	bra.uni 	$L__BB18_27;
$L__BB18_26:
	setp.eq.s16 	%p293, %rs327, 0;
	selp.b64 	%rd403, %rd22, %rd403, %p293;
	selp.b16 	%rs383, %rs18, %rs383, %p293;
$L__BB18_27:
	cvt.u32.u16 	%r404, %rs383;
	and.b32  	%r385, %r404, 255;
	mov.b32 	%r401, 4;
	mov.b32 	%r402, 31;
	mov.b32 	%r403, -1;
	// begin inline asm
	shfl.sync.down.b32 %r384, %r385, %r401, %r402, %r403;
	// end inline asm
	// begin inline asm
	shfl.sync.down.b32 %r389, %r390, %r401, %r402, %r403;
	// end inline asm
	mov.b64 	{%r395, %r400}, %rd403;
	// begin inline asm
	shfl.sync.down.b32 %r394, %r395, %r401, %r402, %r403;
	// end inline asm
	// begin inline asm
	shfl.sync.down.b32 %r399, %r400, %r401, %r402, %r403;
	// end inline asm
	mov.b64 	%rd26, {%r394, %r399};
	cvt.u16.u32 	%rs21, %r384;
	setp.gt.s32 	%p294, %r341, 27;
	@%p294 bra 	$L__BB18_31;
	and.b16  	%rs331, %rs383, 255;
	setp.eq.s16 	%p295, %rs331, 0;
	and.b16  	%rs332, %rs21, 255;
	setp.eq.s16 	%p296, %rs332, 0;
	or.pred  	%p297, %p295, %p296;
	@%p297 bra 	$L__BB18_30;
	min.s64 	%rd403, %rd26, %rd403;
	mov.b16 	%rs383, 1;
	bra.uni 	$L__BB18_31;
$L__BB18_30:
	setp.eq.s16 	%p298, %rs331, 0;
	selp.b64 	%rd403, %rd26, %rd403, %p298;
	selp.b16 	%rs383, %rs21, %rs383, %p298;
$L__BB18_31:
	cvt.u32.u16 	%r425, %rs383;
	and.b32  	%r406, %r425, 255;
	mov.b32 	%r422, 8;
	mov.b32 	%r423, 31;
	mov.b32 	%r424, -1;
	// begin inline asm
	shfl.sync.down.b32 %r405, %r406, %r422, %r423, %r424;
	// end inline asm
	// begin inline asm
	shfl.sync.down.b32 %r410, %r411, %r422, %r423, %r424;
	// end inline asm
	mov.b64 	{%r416, %r421}, %rd403;
	// begin inline asm
	shfl.sync.down.b32 %r415, %r416, %r422, %r423, %r424;
	// end inline asm
	// begin inline asm
	shfl.sync.down.b32 %r420, %r421, %r422, %r423, %r424;
	// end inline asm
	mov.b64 	%rd30, {%r415, %r420};
	cvt.u16.u32 	%rs24, %r405;
	setp.gt.s32 	%p299, %r341, 23;
	@%p299 bra 	$L__BB18_35;
	and.b16  	%rs335, %rs383, 255;
	setp.eq.s16 	%p300, %rs335, 0;
	and.b16  	%rs336, %rs24, 255;
	setp.eq.s16 	%p301, %rs336, 0;
	or.pred  	%p302, %p300, %p301;
	@%p302 bra 	$L__BB18_34;
	min.s64 	%rd403, %rd30, %rd403;
	mov.b16 	%rs383, 1;
	bra.uni 	$L__BB18_35;
$L__BB18_34:
	setp.eq.s16 	%p303, %rs335, 0;
	selp.b64 	%rd403, %rd30, %rd403, %p303;
	selp.b16 	%rs383, %rs24, %rs383, %p303;
$L__BB18_35:
	cvt.u32.u16 	%r446, %rs383;
	and.b32  	%r427, %r446, 255;
	mov.b32 	%r443, 16;
	mov.b32 	%r444, 31;
	mov.b32 	%r445, -1;
	// begin inline asm
	shfl.sync.down.b32 %r426, %r427, %r443, %r444, %r445;
	// end inline asm
	// begin inline asm
	shfl.sync.down.b32 %r431, %r432, %r443, %r444, %r445;
	// end inline asm
	mov.b64 	{%r437, %r442}, %rd403;
	// begin inline asm
	shfl.sync.down.b32 %r436, %r437, %r443, %r444, %r445;
	// end inline asm
	// begin inline asm
	shfl.sync.down.b32 %r441, %r442, %r443, %r444, %r445;
	// end inline asm
	mov.b64 	%rd34, {%r436, %r441};
	cvt.u16.u32 	%rs27, %r426;
	setp.gt.s32 	%p304, %r341, 15;
	@%p304 bra 	$L__BB18_39;
	and.b16  	%rs339, %rs383, 255;
	setp.eq.s16 	%p305, %rs339, 0;
	and.b16  	%rs340, %rs27, 255;
	setp.eq.s16 	%p306, %rs340, 0;
	or.pred  	%p307, %p305, %p306;
	@%p307 bra 	$L__BB18_38;
	min.s64 	%rd403, %rd34, %rd403;
	mov.b16 	%rs383, 1;
	bra.uni 	$L__BB18_39;
$L__BB18_38:
	setp.eq.s16 	%p308, %rs339, 0;
	selp.b16 	%rs383, %rs27, %rs383, %p308;
	selp.b64 	%rd403, %rd34, %rd403, %p308;
$L__BB18_39:
	setp.ne.s32 	%p309, %r341, 0;
	@%p309 bra 	$L__BB18_41;
	shr.u32 	%r447, %r2, 1;
	and.b32  	%r448, %r447, 496;
	mov.u32 	%r449, _ZZN3cub18CUB_300001_SM_10006detail6reduce28DeviceReduceSingleTileKernelINS2_10policy_hubIN4cuda3std3__45tupleIJblEEEyN6thrust24THRUST_300001_SM_1000_NS8cuda_cub9__find_if7functorIS9_EEE10Policy1000ENSB_12zip_iteratorINS8_IJNSD_26transform_input_iterator_tIbNSB_6detail15normal_iteratorINSB_10device_ptrIiEEEE9is_it_oneEENSB_17counting_iteratorIlNSB_11use_defaultESS_SS_EEEEEEEPS9_ySF_S9_S9_NS7_10__identityEEEvT0_T1_T2_T3_T4_T6_E12temp_storage;
	add.s32 	%r450, %r449, %r448;
	st.shared.u8 	[%r450+8], %rs383;
	st.shared.u64 	[%r450+16], %rd403;
$L__BB18_41:
	bar.sync 	0;
	setp.ne.s32 	%p310, %r2, 0;
	@%p310 bra 	$L__BB18_120;
	ld.shared.u8 	%rs343, [_ZZN3cub18CUB_300001_SM_10006detail6reduce28DeviceReduceSingleTileKernelINS2_10policy_hubIN4cuda3std3__45tupleIJblEEEyN6thrust24THRUST_300001_SM_1000_NS8cuda_cub9__find_if7functorIS9_EEE10Policy1000ENSB_12zip_iteratorINS8_IJNSD_26transform_input_iterator_tIbNSB_6detail15normal_iteratorINSB_10device_ptrIiEEEE9is_it_oneEENSB_17counting_iteratorIlNSB_11use_defaultESS_SS_EEEEEEEPS9_ySF_S9_S9_NS7_10__identityEEEvT0_T1_T2_T3_T4_T6_E12temp_storage+24];
	ld.shared.u64 	%rd364, [_ZZN3cub18CUB_300001_SM_10006detail6reduce28DeviceReduceSingleTileKernelINS2_10policy_hubIN4cuda3std3__45tupleIJblEEEyN6thrust24THRUST_300001_SM_1000_NS8cuda_cub9__find_if7functorIS9_EEE10Policy1000ENSB_12zip_iteratorINS8_IJNSD_26transform_input_iterator_tIbNSB_6detail15normal_iteratorINSB_10device_ptrIiEEEE9is_it_oneEENSB_17counting_iteratorIlNSB_11use_defaultESS_SS_EEEEEEEPS9_ySF_S9_S9_NS7_10__identityEEEvT0_T1_T2_T3_T4_T6_E12temp_storage+32];
	and.b16  	%rs344, %rs383, 255;
	setp.eq.s16 	%p311, %rs344, 0;
	setp.eq.s16 	%p312, %rs343, 0;
	min.s64 	%rd365, %rd364, %rd403;
	selp.b16 	%rs345, %rs383, 1, %p312;
	selp.b16 	%rs346, %rs343, %rs345, %p311;
	and.b16  	%rs347, %rs346, 255;
	selp.b64 	%rd366, %rd403, %rd365, %p312;
	selp.b64 	%rd367, %rd364, %rd366, %p311;
	ld.shared.u8 	%rs348, [_ZZN3cub18CUB_300001_SM_10006detail6reduce28DeviceReduceSingleTileKernelINS2_10policy_hubIN4cuda3std3__45tupleIJblEEEyN6thrust24THRUST_300001_SM_1000_NS8cuda_cub9__find_if7functorIS9_EEE10Policy1000ENSB_12zip_iteratorINS8_IJNSD_26transform_input_iterator_tIbNSB_6detail15normal_iteratorINSB_10device_ptrIiEEEE9is_it_oneEENSB_17counting_iteratorIlNSB_11use_defaultESS_SS_EEEEEEEPS9_ySF_S9_S9_NS7_10__identityEEEvT0_T1_T2_T3_T4_T6_E12temp_storage+40];
	ld.shared.u64 	%rd368, [_ZZN3cub18CUB_300001_SM_10006detail6reduce28DeviceReduceSingleTileKernelINS2_10policy_hubIN4cuda3std3__45tupleIJblEEEyN6thrust24THRUST_300001_SM_1000_NS8cuda_cub9__find_if7functorIS9_EEE10Policy1000ENSB_12zip_iteratorINS8_IJNSD_26transform_input_iterator_tIbNSB_6detail15normal_iteratorINSB_10device_ptrIiEEEE9is_it_oneEENSB_17counting_iteratorIlNSB_11use_defaultESS_SS_EEEEEEEPS9_ySF_S9_S9_NS7_10__identityEEEvT0_T1_T2_T3_T4_T6_E12temp_storage+48];
	setp.eq.s16 	%p313, %rs347, 0;
	setp.eq.s16 	%p314, %rs348, 0;
	min.s64 	%rd369, %rd368, %rd367;
	selp.b16 	%rs349, %rs346, 1, %p314;
	selp.b16 	%rs350, %rs348, %rs349, %p313;
	and.b16  	%rs351, %rs350, 255;
	selp.b64 	%rd370, %rd367, %rd369, %p314;
	selp.b64 	%rd371, %rd368, %rd370, %p313;
	ld.shared.u8 	%rs352, [_ZZN3cub18CUB_300001_SM_10006detail6reduce28DeviceReduceSingleTileKernelINS2_10policy_hubIN4cuda3std3__45tupleIJblEEEyN6thrust24THRUST_300001_SM_1000_NS8cuda_cub9__find_if7functorIS9_EEE10Policy1000ENSB_12zip_iteratorINS8_IJNSD_26transform_input_iterator_tIbNSB_6detail15normal_iteratorINSB_10device_ptrIiEEEE9is_it_oneEENSB_17counting_iteratorIlNSB_11use_defaultESS_SS_EEEEEEEPS9_ySF_S9_S9_NS7_10__identityEEEvT0_T1_T2_T3_T4_T6_E12temp_storage+56];
	ld.shared.u64 	%rd372, [_ZZN3cub18CUB_300001_SM_10006detail6reduce28DeviceReduceSingleTileKernelINS2_10policy_hubIN4cuda3std3__45tupleIJblEEEyN6thrust24THRUST_300001_SM_1000_NS8cuda_cub9__find_if7functorIS9_EEE10Policy1000ENSB_12zip_iteratorINS8_IJNSD_26transform_input_iterator_tIbNSB_6detail15normal_iteratorINSB_10device_ptrIiEEEE9is_it_oneEENSB_17counting_iteratorIlNSB_11use_defaultESS_SS_EEEEEEEPS9_ySF_S9_S9_NS7_10__identityEEEvT0_T1_T2_T3_T4_T6_E12temp_storage+64];
	setp.eq.s16 	%p315, %rs351, 0;
	setp.eq.s16 	%p316, %rs352, 0;
	min.s64 	%rd373, %rd372, %rd371;
	selp.b16 	%rs353, %rs350, 1, %p316;
	selp.b16 	%rs354, %rs352, %rs353, %p315;
	and.b16  	%rs355, %rs354, 255;
	selp.b64 	%rd374, %rd371, %rd373, %p316;
	selp.b64 	%rd375, %rd372, %rd374, %p315;
	ld.shared.u8 	%rs356, [_ZZN3cub18CUB_300001_SM_10006detail6reduce28DeviceReduceSingleTileKernelINS2_10policy_hubIN4cuda3std3__45tupleIJblEEEyN6thrust24THRUST_300001_SM_1000_NS8cuda_cub9__find_if7functorIS9_EEE10Policy1000ENSB_12zip_iteratorINS8_IJNSD_26transform_input_iterator_tIbNSB_6detail15normal_iteratorINSB_10device_ptrIiEEEE9is_it_oneEENSB_17counting_iteratorIlNSB_11use_defaultESS_SS_EEEEEEEPS9_ySF_S9_S9_NS7_10__identityEEEvT0_T1_T2_T3_T4_T6_E12temp_storage+72];
	ld.shared.u64 	%rd376, [_ZZN3cub18CUB_300001_SM_10006detail6reduce28DeviceReduceSingleTileKernelINS2_10policy_hubIN4cuda3std3__45tupleIJblEEEyN6thrust24THRUST_300001_SM_1000_NS8cuda_cub9__find_if7functorIS9_EEE10Policy1000ENSB_12zip_iteratorINS8_IJNSD_26transform_input_iterator_tIbNSB_6detail15normal_iteratorINSB_10device_ptrIiEEEE9is_it_oneEENSB_17counting_iteratorIlNSB_11use_defaultESS_SS_EEEEEEEPS9_ySF_S9_S9_NS7_10__identityEEEvT0_T1_T2_T3_T4_T6_E12temp_storage+80];
	setp.eq.s16 	%p317, %rs355, 0;
	setp.eq.s16 	%p318, %rs356, 0;
	min.s64 	%rd377, %rd376, %rd375;
	selp.b16 	%rs357, %rs354, 1, %p318;
	selp.b16 	%rs358, %rs356, %rs357, %p317;
	and.b16  	%rs359, %rs358, 255;
	selp.b64 	%rd378, %rd375, %rd377, %p318;
	selp.b64 	%rd379, %rd376, %rd378, %p317;
	ld.shared.u8 	%rs360, [_ZZN3cub18CUB_300001_SM_10006detail6reduce28DeviceReduceSingleTileKernelINS2_10policy_hubIN4cuda3std3__45tupleIJblEEEyN6thrust24THRUST_300001_SM_1000_NS8cuda_cub9__find_if7functorIS9_EEE10Policy1000ENSB_12zip_iteratorINS8_IJNSD_26transform_input_iterator_tIbNSB_6detail15normal_iteratorINSB_10device_ptrIiEEEE9is_it_oneEENSB_17counting_iteratorIlNSB_11use_defaultESS_SS_EEEEEEEPS9_ySF_S9_S9_NS7_10__identityEEEvT0_T1_T2_T3_T4_T6_E12temp_storage+88];
	ld.shared.u64 	%rd380, [_ZZN3cub18CUB_300001_SM_10006detail6reduce28DeviceReduceSingleTileKernelINS2_10policy_hubIN4cuda3std3__45tupleIJblEEEyN6thrust24THRUST_300001_SM_1000_NS8cuda_cub9__find_if7functorIS9_EEE10Policy1000ENSB_12zip_iteratorINS8_IJNSD_26transform_input_iterator_tIbNSB_6detail15normal_iteratorINSB_10device_ptrIiEEEE9is_it_oneEENSB_17counting_iteratorIlNSB_11use_defaultESS_SS_EEEEEEEPS9_ySF_S9_S9_NS7_10__identityEEEvT0_T1_T2_T3_T4_T6_E12temp_storage+96];
	setp.eq.s16 	%p319, %rs359, 0;
	setp.eq.s16 	%p320, %rs360, 0;
	min.s64 	%rd381, %rd380, %rd379;
	selp.b16 	%rs361, %rs358, 1, %p320;
	selp.b16 	%rs362, %rs360, %rs361, %p319;
	and.b16  	%rs363, %rs362, 255;
	selp.b64 	%rd382, %rd379, %rd381, %p320;
	selp.b64 	%rd383, %rd380, %rd382, %p319;
	ld.shared.u8 	%rs364, [_ZZN3cub18CUB_300001_SM_10006detail6reduce28DeviceReduceSingleTileKernelINS2_10policy_hubIN4cuda3std3__45tupleIJblEEEyN6thrust24THRUST_300001_SM_1000_NS8cuda_cub9__find_if7functorIS9_EEE10Policy1000ENSB_12zip_iteratorINS8_IJNSD_26transform_input_iterator_tIbNSB_6detail15normal_iteratorINSB_10device_ptrIiEEEE9is_it_oneEENSB_17counting_iteratorIlNSB_11use_defaultESS_SS_EEEEEEEPS9_ySF_S9_S9_NS7_10__identityEEEvT0_T1_T2_T3_T4_T6_E12temp_storage+104];
	ld.shared.u64 	%rd384, [_ZZN3cub18CUB_300001_SM_10006detail6reduce28DeviceReduceSingleTileKernelINS2_10policy_hubIN4cuda3std3__45tupleIJblEEEyN6thrust24THRUST_300001_SM_1000_NS8cuda_cub9__find_if7functorIS9_EEE10Policy1000ENSB_12zip_iteratorINS8_IJNSD_26transform_input_iterator_tIbNSB_6detail15normal_iteratorINSB_10device_ptrIiEEEE9is_it_oneEENSB_17counting_iteratorIlNSB_11use_defaultESS_SS_EEEEEEEPS9_ySF_S9_S9_NS7_10__identityEEEvT0_T1_T2_T3_T4_T6_E12temp_storage+112];
	setp.eq.s16 	%p321, %rs363, 0;
	setp.eq.s16 	%p322, %rs364, 0;
	min.s64 	%rd385, %rd384, %rd383;
	selp.b16 	%rs365, %rs362, 1, %p322;
	selp.b16 	%rs366, %rs364, %rs365, %p321;
	and.b16  	%rs367, %rs366, 255;
	selp.b64 	%rd386, %rd383, %rd385, %p322;
	selp.b64 	%rd387, %rd384, %rd386, %p321;
	ld.shared.u8 	%rs368, [_ZZN3cub18CUB_300001_SM_10006detail6reduce28DeviceReduceSingleTileKernelINS2_10policy_hubIN4cuda3std3__45tupleIJblEEEyN6thrust24THRUST_300001_SM_1000_NS8cuda_cub9__find_if7functorIS9_EEE10Policy1000ENSB_12zip_iteratorINS8_IJNSD_26transform_input_iterator_tIbNSB_6detail15normal_iteratorINSB_10device_ptrIiEEEE9is_it_oneEENSB_17counting_iteratorIlNSB_11use_defaultESS_SS_EEEEEEEPS9_ySF_S9_S9_NS7_10__identityEEEvT0_T1_T2_T3_T4_T6_E12temp_storage+120];
	ld.shared.u64 	%rd388, [_ZZN3cub18CUB_300001_SM_10006detail6reduce28DeviceReduceSingleTileKernelINS2_10policy_hubIN4cuda3std3__45tupleIJblEEEyN6thrust24THRUST_300001_SM_1000_NS8cuda_cub9__find_if7functorIS9_EEE10Policy1000ENSB_12zip_iteratorINS8_IJNSD_26transform_input_iterator_tIbNSB_6detail15normal_iteratorINSB_10device_ptrIiEEEE9is_it_oneEENSB_17counting_iteratorIlNSB_11use_defaultESS_SS_EEEEEEEPS9_ySF_S9_S9_NS7_10__identityEEEvT0_T1_T2_T3_T4_T6_E12temp_storage+128];
	setp.eq.s16 	%p323, %rs367, 0;
	setp.eq.s16 	%p324, %rs368, 0;
	min.s64 	%rd389, %rd388, %rd387;
	selp.b16 	%rs369, %rs366, 1, %p324;
	selp.b16 	%rs383, %rs368, %rs369, %p323;
	selp.b64 	%rd390, %rd387, %rd389, %p324;
	selp.b64 	%rd403, %rd388, %rd390, %p323;
	bra.uni 	$L__BB18_120;
$L__BB18_43:
	// begin inline asm
	mov.u32 %r223, %laneid;
	// end inline asm
	and.b32  	%r244, %r2, 992;
	add.s32 	%r245, %r244, 32;
	setp.gt.u32 	%p235, %r245, %r1;
	not.b32 	%r246, %r244;
	add.s32 	%r247, %r1, %r246;
	selp.b32 	%r242, %r247, 31, %p235;
	cvt.u32.u16 	%r248, %rs383;
	and.b32  	%r225, %r248, 255;
	mov.b32 	%r241, 1;
	mov.b32 	%r243, -1;
	// begin inline asm
	shfl.sync.down.b32 %r224, %r225, %r241, %r242, %r243;
	// end inline asm
	// begin inline asm
	shfl.sync.down.b32 %r229, %r230, %r241, %r242, %r243;
	// end inline asm
	mov.b64 	{%r235, %r240}, %rd403;
	// begin inline asm
	shfl.sync.down.b32 %r234, %r235, %r241, %r242, %r243;
	// end inline asm
	// begin inline asm
	shfl.sync.down.b32 %r239, %r240, %r241, %r242, %r243;
	// end inline asm
	mov.b64 	%rd39, {%r234, %r239};
	cvt.u16.u32 	%rs31, %r224;
	setp.ge.s32 	%p236, %r223, %r242;
	@%p236 bra 	$L__BB18_47;
	and.b16  	%rs282, %rs383, 255;
	setp.eq.s16 	%p237, %rs282, 0;
	and.b16  	%rs283, %rs31, 255;
	setp.eq.s16 	%p238, %rs283, 0;
	or.pred  	%p239, %p237, %p238;
	@%p239 bra 	$L__BB18_46;
	min.s64 	%rd403, %rd39, %rd403;
	mov.b16 	%rs383, 1;
	bra.uni 	$L__BB18_47;
$L__BB18_46:
	setp.eq.s16 	%p240, %rs282, 0;
	selp.b16 	%rs383, %rs31, %rs383, %p240;
	selp.b64 	%rd403, %rd39, %rd403, %p240;
$L__BB18_47:
	cvt.u32.u16 	%r269, %rs383;
	and.b32  	%r250, %r269, 255;
	mov.b32 	%r266, 2;
	mov.b32 	%r268, -1;
	// begin inline asm
	shfl.sync.down.b32 %r249, %r250, %r266, %r242, %r268;
	// end inline asm
	// begin inline asm
	shfl.sync.down.b32 %r254, %r255, %r266, %r242, %r268;
	// end inline asm
	mov.b64 	{%r260, %r265}, %rd403;
	// begin inline asm
	shfl.sync.down.b32 %r259, %r260, %r266, %r242, %r268;
	// end inline asm
	// begin inline asm
	shfl.sync.down.b32 %r264, %r265, %r266, %r242, %r268;
	// end inline asm
	mov.b64 	%rd43, {%r259, %r264};
	cvt.u16.u32 	%rs34, %r249;
	add.s32 	%r270, %r223, 2;
	setp.gt.s32 	%p241, %r270, %r242;
	@%p241 bra 	$L__BB18_51;
	and.b16  	%rs286, %rs383, 255;
	setp.eq.s16 	%p242, %rs286, 0;
	and.b16  	%rs287, %rs34, 255;
	setp.eq.s16 	%p243, %rs287, 0;
	or.pred  	%p244, %p242, %p243;
	@%p244 bra 	$L__BB18_50;
	min.s64 	%rd403, %rd43, %rd403;
	mov.b16 	%rs383, 1;
	bra.uni 	$L__BB18_51;
$L__BB18_50:
	setp.eq.s16 	%p245, %rs286, 0;
	selp.b16 	%rs383, %rs34, %rs383, %p245;
	selp.b64 	%rd403, %rd43, %rd403, %p245;
$L__BB18_51:
	cvt.u32.u16 	%r291, %rs383;
	and.b32  	%r272, %r291, 255;
	mov.b32 	%r288, 4;
	mov.b32 	%r290, -1;
	// begin inline asm
	shfl.sync.down.b32 %r271, %r272, %r288, %r242, %r290;
	// end inline asm
	// begin inline asm
	shfl.sync.down.b32 %r276, %r277, %r288, %r242, %r290;
	// end inline asm
	mov.b64 	{%r282, %r287}, %rd403;
	// begin inline asm
	shfl.sync.down.b32 %r281, %r282, %r288, %r242, %r290;
	// end inline asm
	// begin inline asm
	shfl.sync.down.b32 %r286, %r287, %r288, %r242, %r290;
	// end inline asm
	mov.b64 	%rd47, {%r281, %r286};
	cvt.u16.u32 	%rs37, %r271;
	add.s32 	%r292, %r223, 4;
	setp.gt.s32 	%p246, %r292, %r242;
	@%p246 bra 	$L__BB18_55;
	and.b16  	%rs290, %rs383, 255;
	setp.eq.s16 	%p247, %rs290, 0;
	and.b16  	%rs291, %rs37, 255;
	setp.eq.s16 	%p248, %rs291, 0;
	or.pred  	%p249, %p247, %p248;
	@%p249 bra 	$L__BB18_54;
	min.s64 	%rd403, %rd47, %rd403;
	mov.b16 	%rs383, 1;
	bra.uni 	$L__BB18_55;
$L__BB18_54:
	setp.eq.s16 	%p250, %rs290, 0;
	selp.b16 	%rs383, %rs37, %rs383, %p250;
	selp.b64 	%rd403, %rd47, %rd403, %p250;
$L__BB18_55:
	cvt.u32.u16 	%r313, %rs383;
	and.b32  	%r294, %r313, 255;
	mov.b32 	%r310, 8;
	mov.b32 	%r312, -1;
	// begin inline asm
	shfl.sync.down.b32 %r293, %r294, %r310, %r242, %r312;
	// end inline asm
	// begin inline asm
	shfl.sync.down.b32 %r298, %r299, %r310, %r242, %r312;
	// end inline asm
	mov.b64 	{%r304, %r309}, %rd403;
	// begin inline asm
	shfl.sync.down.b32 %r303, %r304, %r310, %r242, %r312;
	// end inline asm
	// begin inline asm
	shfl.sync.down.b32 %r308, %r309, %r310, %r242, %r312;
	// end inline asm
	mov.b64 	%rd51, {%r303, %r308};
	cvt.u16.u32 	%rs40, %r293;
	add.s32 	%r314, %r223, 8;
	setp.gt.s32 	%p251, %r314, %r242;
	@%p251 bra 	$L__BB18_59;
	and.b16  	%rs294, %rs383, 255;
	setp.eq.s16 	%p252, %rs294, 0;
	and.b16  	%rs295, %rs40, 255;
	setp.eq.s16 	%p253, %rs295, 0;
	or.pred  	%p254, %p252, %p253;
	@%p254 bra 	$L__BB18_58;
	min.s64 	%rd403, %rd51, %rd403;
	mov.b16 	%rs383, 1;
	bra.uni 	$L__BB18_59;
$L__BB18_58:
	setp.eq.s16 	%p255, %rs294, 0;
	selp.b16 	%rs383, %rs40, %rs383, %p255;
	selp.b64 	%rd403, %rd51, %rd403, %p255;
$L__BB18_59:
	cvt.u32.u16 	%r335, %rs383;
	and.b32  	%r316, %r335, 255;
	mov.b32 	%r332, 16;
	mov.b32 	%r334, -1;
	// begin inline asm
	shfl.sync.down.b32 %r315, %r316, %r332, %r242, %r334;
	// end inline asm
	// begin inline asm
	shfl.sync.down.b32 %r320, %r321, %r332, %r242, %r334;
	// end inline asm
	mov.b64 	{%r326, %r331}, %rd403;
	// begin inline asm
	shfl.sync.down.b32 %r325, %r326, %r332, %r242, %r334;
	// end inline asm
	// begin inline asm
	shfl.sync.down.b32 %r330, %r331, %r332, %r242, %r334;
	// end inline asm
	mov.b64 	%rd55, {%r325, %r330};
	cvt.u16.u32 	%rs43, %r315;
	add.s32 	%r336, %r223, 16;
	setp.gt.s32 	%p256, %r336, %r242;
	@%p256 bra 	$L__BB18_63;
	and.b16  	%rs298, %rs383, 255;
	setp.eq.s16 	%p257, %rs298, 0;
	and.b16  	%rs299, %rs43, 255;
	setp.eq.s16 	%p258, %rs299, 0;
	or.pred  	%p259, %p257, %p258;
	@%p259 bra 	$L__BB18_62;
	min.s64 	%rd403, %rd55, %rd403;
	mov.b16 	%rs383, 1;
	bra.uni 	$L__BB18_63;
$L__BB18_62:
	setp.eq.s16 	%p260, %rs298, 0;
	selp.b16 	%rs383, %rs43, %rs383, %p260;
	selp.b64 	%rd403, %rd55, %rd403, %p260;
$L__BB18_63:
	setp.ne.s32 	%p261, %r223, 0;
	@%p261 bra 	$L__BB18_65;
	shr.u32 	%r337, %r2, 1;
	and.b32  	%r338, %r337, 496;
	mov.u32 	%r339, _ZZN3cub18CUB_300001_SM_10006detail6reduce28DeviceReduceSingleTileKernelINS2_10policy_hubIN4cuda3std3__45tupleIJblEEEyN6thrust24THRUST_300001_SM_1000_NS8cuda_cub9__find_if7functorIS9_EEE10Policy1000ENSB_12zip_iteratorINS8_IJNSD_26transform_input_iterator_tIbNSB_6detail15normal_iteratorINSB_10device_ptrIiEEEE9is_it_oneEENSB_17counting_iteratorIlNSB_11use_defaultESS_SS_EEEEEEEPS9_ySF_S9_S9_NS7_10__identityEEEvT0_T1_T2_T3_T4_T6_E12temp_storage;
	add.s32 	%r340, %r339, %r338;
	st.shared.u8 	[%r340+8], %rs383;
	st.shared.u64 	[%r340+16], %rd403;
$L__BB18_65:
	bar.sync 	0;
	setp.ne.s32 	%p262, %r2, 0;
	@%p262 bra 	$L__BB18_120;
	setp.lt.u64 	%p263, %rd118, 33;
	@%p263 bra 	$L__BB18_68;
	ld.shared.u8 	%rs302, [_ZZN3cub18CUB_300001_SM_10006detail6reduce28DeviceReduceSingleTileKernelINS2_10policy_hubIN4cuda3std3__45tupleIJblEEEyN6thrust24THRUST_300001_SM_1000_NS8cuda_cub9__find_if7functorIS9_EEE10Policy1000ENSB_12zip_iteratorINS8_IJNSD_26transform_input_iterator_tIbNSB_6detail15normal_iteratorINSB_10device_ptrIiEEEE9is_it_oneEENSB_17counting_iteratorIlNSB_11use_defaultESS_SS_EEEEEEEPS9_ySF_S9_S9_NS7_10__identityEEEvT0_T1_T2_T3_T4_T6_E12temp_storage+24];
	ld.shared.u64 	%rd343, [_ZZN3cub18CUB_300001_SM_10006detail6reduce28DeviceReduceSingleTileKernelINS2_10policy_hubIN4cuda3std3__45tupleIJblEEEyN6thrust24THRUST_300001_SM_1000_NS8cuda_cub9__find_if7functorIS9_EEE10Policy1000ENSB_12zip_iteratorINS8_IJNSD_26transform_input_iterator_tIbNSB_6detail15normal_iteratorINSB_10device_ptrIiEEEE9is_it_oneEENSB_17counting_iteratorIlNSB_11use_defaultESS_SS_EEEEEEEPS9_ySF_S9_S9_NS7_10__identityEEEvT0_T1_T2_T3_T4_T6_E12temp_storage+32];
	and.b16  	%rs303, %rs383, 255;
	setp.eq.s16 	%p264, %rs303, 0;
	setp.eq.s16 	%p265, %rs302, 0;
	min.s64 	%rd344, %rd343, %rd403;
	selp.b16 	%rs304, %rs383, 1, %p265;
	selp.b16 	%rs383, %rs302, %rs304, %p264;
	selp.b64 	%rd345, %rd403, %rd344, %p265;
	selp.b64 	%rd403, %rd343, %rd345, %p264;
$L__BB18_68:
	setp.lt.u64 	%p266, %rd118, 65;
	@%p266 bra 	$L__BB18_70;
	ld.shared.u8 	%rs305, [_ZZN3cub18CUB_300001_SM_10006detail6reduce28DeviceReduceSingleTileKernelINS2_10policy_hubIN4cuda3std3__45tupleIJblEEEyN6thrust24THRUST_300001_SM_1000_NS8cuda_cub9__find_if7functorIS9_EEE10Policy1000ENSB_12zip_iteratorINS8_IJNSD_26transform_input_iterator_tIbNSB_6detail15normal_iteratorINSB_10device_ptrIiEEEE9is_it_oneEENSB_17counting_iteratorIlNSB_11use_defaultESS_SS_EEEEEEEPS9_ySF_S9_S9_NS7_10__identityEEEvT0_T1_T2_T3_T4_T6_E12temp_storage+40];
	ld.shared.u64 	%rd346, [_ZZN3cub18CUB_300001_SM_10006detail6reduce28DeviceReduceSingleTileKernelINS2_10policy_hubIN4cuda3std3__45tupleIJblEEEyN6thrust24THRUST_300001_SM_1000_NS8cuda_cub9__find_if7functorIS9_EEE10Policy1000ENSB_12zip_iteratorINS8_IJNSD_26transform_input_iterator_tIbNSB_6detail15normal_iteratorINSB_10device_ptrIiEEEE9is_it_oneEENSB_17counting_iteratorIlNSB_11use_defaultESS_SS_EEEEEEEPS9_ySF_S9_S9_NS7_10__identityEEEvT0_T1_T2_T3_T4_T6_E12temp_storage+48];
	and.b16  	%rs306, %rs383, 255;
	setp.eq.s16 	%p267, %rs306, 0;
	setp.eq.s16 	%p268, %rs305, 0;
	min.s64 	%rd347, %rd346, %rd403;
	selp.b16 	%rs307, %rs383, 1, %p268;
	selp.b16 	%rs383, %rs305, %rs307, %p267;
	selp.b64 	%rd348, %rd403, %rd347, %p268;
	selp.b64 	%rd403, %rd346, %rd348, %p267;
$L__BB18_70:
	setp.lt.u64 	%p269, %rd118, 97;
	@%p269 bra 	$L__BB18_72;
	ld.shared.u8 	%rs308, [_ZZN3cub18CUB_300001_SM_10006detail6reduce28DeviceReduceSingleTileKernelINS2_10policy_hubIN4cuda3std3__45tupleIJblEEEyN6thrust24THRUST_300001_SM_1000_NS8cuda_cub9__find_if7functorIS9_EEE10Policy1000ENSB_12zip_iteratorINS8_IJNSD_26transform_input_iterator_tIbNSB_6detail15normal_iteratorINSB_10device_ptrIiEEEE9is_it_oneEENSB_17counting_iteratorIlNSB_11use_defaultESS_SS_EEEEEEEPS9_ySF_S9_S9_NS7_10__identityEEEvT0_T1_T2_T3_T4_T6_E12temp_storage+56];
	ld.shared.u64 	%rd349, [_ZZN3cub18CUB_300001_SM_10006detail6reduce28DeviceReduceSingleTileKernelINS2_10policy_hubIN4cuda3std3__45tupleIJblEEEyN6thrust24THRUST_300001_SM_1000_NS8cuda_cub9__find_if7functorIS9_EEE10Policy1000ENSB_12zip_iteratorINS8_IJNSD_26transform_input_iterator_tIbNSB_6detail15normal_iteratorINSB_10device_ptrIiEEEE9is_it_oneEENSB_17counting_iteratorIlNSB_11use_defaultESS_SS_EEEEEEEPS9_ySF_S9_S9_NS7_10__identityEEEvT0_T1_T2_T3_T4_T6_E12temp_storage+64];
	and.b16  	%rs309, %rs383, 255;
	setp.eq.s16 	%p270, %rs309, 0;
	setp.eq.s16 	%p271, %rs308, 0;
	min.s64 	%rd350, %rd349, %rd403;
	selp.b16 	%rs310, %rs383, 1, %p271;
	selp.b16 	%rs383, %rs308, %rs310, %p270;
	selp.b64 	%rd351, %rd403, %rd350, %p271;
	selp.b64 	%rd403, %rd349, %rd351, %p270;
$L__BB18_72:
	setp.lt.u64 	%p272, %rd118, 129;
	@%p272 bra 	$L__BB18_74;
	ld.shared.u8 	%rs311, [_ZZN3cub18CUB_300001_SM_10006detail6reduce28DeviceReduceSingleTileKernelINS2_10policy_hubIN4cuda3std3__45tupleIJblEEEyN6thrust24THRUST_300001_SM_1000_NS8cuda_cub9__find_if7functorIS9_EEE10Policy1000ENSB_12zip_iteratorINS8_IJNSD_26transform_input_iterator_tIbNSB_6detail15normal_iteratorINSB_10device_ptrIiEEEE9is_it_oneEENSB_17counting_iteratorIlNSB_11use_defaultESS_SS_EEEEEEEPS9_ySF_S9_S9_NS7_10__identityEEEvT0_T1_T2_T3_T4_T6_E12temp_storage+72];
	ld.shared.u64 	%rd352, [_ZZN3cub18CUB_300001_SM_10006detail6reduce28DeviceReduceSingleTileKernelINS2_10policy_hubIN4cuda3std3__45tupleIJblEEEyN6thrust24THRUST_300001_SM_1000_NS8cuda_cub9__find_if7functorIS9_EEE10Policy1000ENSB_12zip_iteratorINS8_IJNSD_26transform_input_iterator_tIbNSB_6detail15normal_iteratorINSB_10device_ptrIiEEEE9is_it_oneEENSB_17counting_iteratorIlNSB_11use_defaultESS_SS_EEEEEEEPS9_ySF_S9_S9_NS7_10__identityEEEvT0_T1_T2_T3_T4_T6_E12temp_storage+80];
	and.b16  	%rs312, %rs383, 255;
	setp.eq.s16 	%p273, %rs312, 0;
	setp.eq.s16 	%p274, %rs311, 0;
	min.s64 	%rd353, %rd352, %rd403;
	selp.b16 	%rs313, %rs383, 1, %p274;
	selp.b16 	%rs383, %rs311, %rs313, %p273;
	selp.b64 	%rd354, %rd403, %rd353, %p274;
	selp.b64 	%rd403, %rd352, %rd354, %p273;
$L__BB18_74:
	setp.lt.u64 	%p275, %rd118, 161;
	@%p275 bra 	$L__BB18_76;
	ld.shared.u8 	%rs314, [_ZZN3cub18CUB_300001_SM_10006detail6reduce28DeviceReduceSingleTileKernelINS2_10policy_hubIN4cuda3std3__45tupleIJblEEEyN6thrust24THRUST_300001_SM_1000_NS8cuda_cub9__find_if7functorIS9_EEE10Policy1000ENSB_12zip_iteratorINS8_IJNSD_26transform_input_iterator_tIbNSB_6detail15normal_iteratorINSB_10device_ptrIiEEEE9is_it_oneEENSB_17counting_iteratorIlNSB_11use_defaultESS_SS_EEEEEEEPS9_ySF_S9_S9_NS7_10__identityEEEvT0_T1_T2_T3_T4_T6_E12temp_storage+88];
	ld.shared.u64 	%rd355, [_ZZN3cub18CUB_300001_SM_10006detail6reduce28DeviceReduceSingleTileKernelINS2_10policy_hubIN4cuda3std3__45tupleIJblEEEyN6thrust24THRUST_300001_SM_1000_NS8cuda_cub9__find_if7functorIS9_EEE10Policy1000ENSB_12zip_iteratorINS8_IJNSD_26transform_input_iterator_tIbNSB_6detail15normal_iteratorINSB_10device_ptrIiEEEE9is_it_oneEENSB_17counting_iteratorIlNSB_11use_defaultESS_SS_EEEEEEEPS9_ySF_S9_S9_NS7_10__identityEEEvT0_T1_T2_T3_T4_T6_E12temp_storage+96];
	and.b16  	%rs315, %rs383, 255;
	setp.eq.s16 	%p276, %rs315, 0;
	setp.eq.s16 	%p277, %rs314, 0;
	min.s64 	%rd356, %rd355, %rd403;
	selp.b16 	%rs316, %rs383, 1, %p277;
	selp.b16 	%rs383, %rs314, %rs316, %p276;
	selp.b64 	%rd357, %rd403, %rd356, %p277;
	selp.b64 	%rd403, %rd355, %rd357, %p276;
$L__BB18_76:
	setp.lt.u64 	%p278, %rd118, 193;
	@%p278 bra 	$L__BB18_78;
	ld.shared.u8 	%rs317, [_ZZN3cub18CUB_300001_SM_10006detail6reduce28DeviceReduceSingleTileKernelINS2_10policy_hubIN4cuda3std3__45tupleIJblEEEyN6thrust24THRUST_300001_SM_1000_NS8cuda_cub9__find_if7functorIS9_EEE10Policy1000ENSB_12zip_iteratorINS8_IJNSD_26transform_input_iterator_tIbNSB_6detail15normal_iteratorINSB_10device_ptrIiEEEE9is_it_oneEENSB_17counting_iteratorIlNSB_11use_defaultESS_SS_EEEEEEEPS9_ySF_S9_S9_NS7_10__identityEEEvT0_T1_T2_T3_T4_T6_E12temp_storage+104];
	ld.shared.u64 	%rd358, [_ZZN3cub18CUB_300001_SM_10006detail6reduce28DeviceReduceSingleTileKernelINS2_10policy_hubIN4cuda3std3__45tupleIJblEEEyN6thrust24THRUST_300001_SM_1000_NS8cuda_cub9__find_if7functorIS9_EEE10Policy1000ENSB_12zip_iteratorINS8_IJNSD_26transform_input_iterator_tIbNSB_6detail15normal_iteratorINSB_10device_ptrIiEEEE9is_it_oneEENSB_17counting_iteratorIlNSB_11use_defaultESS_SS_EEEEEEEPS9_ySF_S9_S9_NS7_10__identityEEEvT0_T1_T2_T3_T4_T6_E12temp_storage+112];
	and.b16  	%rs318, %rs383, 255;
	setp.eq.s16 	%p279, %rs318, 0;
	setp.eq.s16 	%p280, %rs317, 0;
	min.s64 	%rd359, %rd358, %rd403;
	selp.b16 	%rs319, %rs383, 1, %p280;
	selp.b16 	%rs383, %rs317, %rs319, %p279;
	selp.b64 	%rd360, %rd403, %rd359, %p280;
	selp.b64 	%rd403, %rd358, %rd360, %p279;
$L__BB18_78:
	setp.lt.u64 	%p281, %rd118, 225;
	@%p281 bra 	$L__BB18_120;
	ld.shared.u8 	%rs320, [_ZZN3cub18CUB_300001_SM_10006detail6reduce28DeviceReduceSingleTileKernelINS2_10policy_hubIN4cuda3std3__45tupleIJblEEEyN6thrust24THRUST_300001_SM_1000_NS8cuda_cub9__find_if7functorIS9_EEE10Policy1000ENSB_12zip_iteratorINS8_IJNSD_26transform_input_iterator_tIbNSB_6detail15normal_iteratorINSB_10device_ptrIiEEEE9is_it_oneEENSB_17counting_iteratorIlNSB_11use_defaultESS_SS_EEEEEEEPS9_ySF_S9_S9_NS7_10__identityEEEvT0_T1_T2_T3_T4_T6_E12temp_storage+120];
	ld.shared.u64 	%rd361, [_ZZN3cub18CUB_300001_SM_10006detail6reduce28DeviceReduceSingleTileKernelINS2_10policy_hubIN4cuda3std3__45tupleIJblEEEyN6thrust24THRUST_300001_SM_1000_NS8cuda_cub9__find_if7functorIS9_EEE10Policy1000ENSB_12zip_iteratorINS8_IJNSD_26transform_input_iterator_tIbNSB_6detail15normal_iteratorINSB_10device_ptrIiEEEE9is_it_oneEENSB_17counting_iteratorIlNSB_11use_defaultESS_SS_EEEEEEEPS9_ySF_S9_S9_NS7_10__identityEEEvT0_T1_T2_T3_T4_T6_E12temp_storage+128];
	and.b16  	%rs321, %rs383, 255;
	setp.eq.s16 	%p282, %rs321, 0;
	setp.eq.s16 	%p283, %rs320, 0;
	min.s64 	%rd362, %rd361, %rd403;
	selp.b16 	%rs322, %rs383, 1, %p283;
	selp.b16 	%rs383, %rs320, %rs322, %p282;
	selp.b64 	%rd363, %rd403, %rd362, %p283;
	selp.b64 	%rd403, %rd361, %rd363, %p282;
	bra.uni 	$L__BB18_120;
$L__BB18_80:
	mov.u32 	%r21, %tid.x;
	cvt.u64.u32 	%rd72, %r21;
	mul.wide.u32 	%rd122, %r21, 4;
	add.s64 	%rd73, %rd2, %rd122;
	ld.global.u32 	%r46, [%rd73];
	setp.eq.s32 	%p3, %r46, 1;
	add.s32 	%r47, %r21, 256;
	cvt.u64.u32 	%rd123, %r47;
	ld.global.u32 	%r48, [%rd73+1024];
	setp.eq.s32 	%p4, %r48, 1;
	add.s32 	%r50, %r21, 512;
	cvt.u64.u32 	%rd124, %r50;
	add.s64 	%rd125, %rd117, %rd124;
	ld.global.u32 	%r51, [%rd73+2048];
	setp.eq.s32 	%p5, %r51, 1;
	add.s64 	%rd126, %rd125, 256;
	ld.global.u32 	%r52, [%rd73+3072];
	setp.eq.s32 	%p7, %r52, 1;
	or.pred  	%p9, %p3, %p4;
	selp.b64 	%rd127, %rd72, %rd123, %p3;
	add.s64 	%rd128, %rd117, %rd127;
	min.s64 	%rd129, %rd125, %rd128;
	selp.b64 	%rd130, %rd129, %rd128, %p5;
	or.pred  	%p10, %p9, %p5;
	selp.b64 	%rd131, %rd130, %rd125, %p9;
	min.s64 	%rd132, %rd126, %rd131;
	selp.b64 	%rd133, %rd132, %rd131, %p7;
	or.pred  	%p11, %p10, %p7;
	selp.u16 	%rs383, 1, 0, %p11;
	selp.b64 	%rd403, %rd133, %rd126, %p10;
	add.s64 	%rd75, %rd118, -1024;
	setp.lt.u64 	%p12, %rd75, 1024;
	mov.b64 	%rd422, 1024;
	@%p12 bra 	$L__BB18_84;
	mov.b64 	%rd422, 1024;
$L__BB18_82:
	add.s64 	%rd135, %rd422, %rd72;
	shl.b64 	%rd136, %rd422, 2;
	add.s64 	%rd137, %rd73, %rd136;
	add.s64 	%rd138, %rd135, %rd117;
	ld.global.u32 	%r53, [%rd137];
	setp.eq.s32 	%p13, %r53, 1;
	add.s64 	%rd139, %rd138, 256;
	ld.global.u32 	%r54, [%rd137+1024];
	setp.eq.s32 	%p14, %r54, 1;
	selp.u16 	%rs101, 1, 0, %p14;
	add.s64 	%rd140, %rd138, 512;
	ld.global.u32 	%r55, [%rd137+2048];
	setp.eq.s32 	%p15, %r55, 1;
	selp.u16 	%rs102, 1, 0, %p15;
	add.s64 	%rd141, %rd138, 768;
	ld.global.u32 	%r56, [%rd137+3072];
	setp.eq.s32 	%p16, %r56, 1;
	selp.u16 	%rs103, 1, 0, %p16;
	and.b16  	%rs104, %rs383, 255;
	setp.eq.s16 	%p17, %rs104, 0;
	selp.u16 	%rs105, 1, 0, %p13;
	min.s64 	%rd142, %rd138, %rd403;
	selp.b16 	%rs106, 1, %rs383, %p13;
	selp.b64 	%rd143, %rd142, %rd403, %p13;
	selp.b16 	%rs107, %rs105, %rs106, %p17;
	and.b16  	%rs108, %rs107, 255;
	selp.b64 	%rd144, %rd138, %rd143, %p17;
	setp.eq.s16 	%p18, %rs108, 0;
	min.s64 	%rd145, %rd139, %rd144;
	selp.b16 	%rs109, 1, %rs107, %p14;
	selp.b64 	%rd146, %rd145, %rd144, %p14;
	selp.b16 	%rs110, %rs101, %rs109, %p18;
	and.b16  	%rs111, %rs110, 255;
	selp.b64 	%rd147, %rd139, %rd146, %p18;
	setp.eq.s16 	%p19, %rs111, 0;
	min.s64 	%rd148, %rd140, %rd147;
	selp.b16 	%rs112, 1, %rs110, %p15;
	selp.b64 	%rd149, %rd148, %rd147, %p15;
	selp.b16 	%rs113, %rs102, %rs112, %p19;
	and.b16  	%rs114, %rs113, 255;
	selp.b64 	%rd150, %rd140, %rd149, %p19;
	setp.eq.s16 	%p20, %rs114, 0;
	min.s64 	%rd151, %rd141, %rd150;
	selp.b16 	%rs115, 1, %rs113, %p16;
	selp.b64 	%rd152, %rd151, %rd150, %p16;
	selp.b16 	%rs383, %rs103, %rs115, %p20;
	selp.b64 	%rd403, %rd141, %rd152, %p20;
	sub.s64 	%rd153, %rd118, %rd422;
	setp.lt.u64 	%p21, %rd153, 1024;
	@%p21 bra 	$L__BB18_96;
	add.s64 	%rd422, %rd422, 1024;
	setp.le.u64 	%p22, %rd422, %rd75;
	@%p22 bra 	$L__BB18_82;
$L__BB18_84:
	setp.le.u64 	%p23, %rd118, %rd422;
	cvt.u32.u64 	%r57, %rd422;
	cvt.u32.u64 	%r58, %rd118;
	sub.s32 	%r59, %r58, %r57;
	setp.ge.s32 	%p24, %r21, %r59;
	or.pred  	%p25, %p23, %p24;
	@%p25 bra 	$L__BB18_96;
	not.b32 	%r62, %r21;
	add.s32 	%r63, %r62, %r58;
	sub.s32 	%r22, %r63, %r57;
	shr.u32 	%r65, %r22, 8;
	add.s32 	%r23, %r65, 1;
	and.b32  	%r24, %r23, 7;
	setp.lt.u32 	%p26, %r22, 1792;
	mov.u32 	%r461, %r21;
	@%p26 bra 	$L__BB18_88;
	and.b32  	%r66, %r23, 33554424;
	neg.s32 	%r459, %r66;
	mov.u32 	%r461, %r21;
$L__BB18_87:
	.pragma "nounroll";
	cvt.u64.u32 	%rd155, %r461;
	add.s64 	%rd156, %rd422, %rd155;
	shl.b64 	%rd157, %rd156, 2;
	add.s64 	%rd158, %rd2, %rd157;
	add.s64 	%rd159, %rd156, %rd117;
	ld.global.u32 	%r67, [%rd158];
	setp.eq.s32 	%p27, %r67, 1;
	selp.u16 	%rs117, 1, 0, %p27;
	and.b16  	%rs118, %rs383, 255;
	setp.ne.s16 	%p29, %rs118, 0;
	and.pred  	%p30, %p29, %p27;
	min.s64 	%rd160, %rd159, %rd403;
	setp.eq.s16 	%p31, %rs118, 0;
	selp.b16 	%rs119, %rs117, %rs383, %p31;
	selp.b64 	%rd161, %rd159, %rd403, %p31;
	selp.b16 	%rs120, 1, %rs119, %p30;
	and.b16  	%rs121, %rs120, 255;
	selp.b64 	%rd162, %rd160, %rd161, %p30;
	add.s64 	%rd163, %rd159, 256;
	ld.global.u32 	%r68, [%rd158+1024];
	setp.eq.s32 	%p32, %r68, 1;
	selp.u16 	%rs122, 1, 0, %p32;
	setp.ne.s16 	%p34, %rs121, 0;
	and.pred  	%p35, %p34, %p32;
	min.s64 	%rd164, %rd163, %rd162;
	setp.eq.s16 	%p36, %rs121, 0;
	selp.b16 	%rs123, %rs122, %rs120, %p36;
	selp.b64 	%rd165, %rd163, %rd162, %p36;
	selp.b16 	%rs124, 1, %rs123, %p35;
	and.b16  	%rs125, %rs124, 255;
	selp.b64 	%rd166, %rd164, %rd165, %p35;
	add.s64 	%rd167, %rd159, 512;
	ld.global.u32 	%r69, [%rd158+2048];
	setp.eq.s32 	%p37, %r69, 1;
	selp.u16 	%rs126, 1, 0, %p37;
	setp.ne.s16 	%p39, %rs125, 0;
	and.pred  	%p40, %p39, %p37;
	min.s64 	%rd168, %rd167, %rd166;
	setp.eq.s16 	%p41, %rs125, 0;
	selp.b16 	%rs127, %rs126, %rs124, %p41;
	selp.b64 	%rd169, %rd167, %rd166, %p41;
	selp.b16 	%rs128, 1, %rs127, %p40;
	and.b16  	%rs129, %rs128, 255;
	selp.b64 	%rd170, %rd168, %rd169, %p40;
	add.s64 	%rd171, %rd159, 768;
	ld.global.u32 	%r70, [%rd158+3072];
	setp.eq.s32 	%p42, %r70, 1;
	selp.u16 	%rs130, 1, 0, %p42;
	setp.ne.s16 	%p44, %rs129, 0;
	and.pred  	%p45, %p44, %p42;
	min.s64 	%rd172, %rd171, %rd170;
	setp.eq.s16 	%p46, %rs129, 0;
	selp.b16 	%rs131, %rs130, %rs128, %p46;
	selp.b64 	%rd173, %rd171, %rd170, %p46;
	selp.b16 	%rs132, 1, %rs131, %p45;
	and.b16  	%rs133, %rs132, 255;
	selp.b64 	%rd174, %rd172, %rd173, %p45;
	add.s64 	%rd175, %rd159, 1024;
	ld.global.u32 	%r71, [%rd158+4096];
	setp.eq.s32 	%p47, %r71, 1;
	selp.u16 	%rs134, 1, 0, %p47;
	setp.ne.s16 	%p49, %rs133, 0;
	and.pred  	%p50, %p49, %p47;
	min.s64 	%rd176, %rd175, %rd174;
	setp.eq.s16 	%p51, %rs133, 0;
	selp.b16 	%rs135, %rs134, %rs132, %p51;
	selp.b64 	%rd177, %rd175, %rd174, %p51;
	selp.b16 	%rs136, 1, %rs135, %p50;
	and.b16  	%rs137, %rs136, 255;
	selp.b64 	%rd178, %rd176, %rd177, %p50;
	add.s64 	%rd179, %rd159, 1280;
	ld.global.u32 	%r72, [%rd158+5120];
	setp.eq.s32 	%p52, %r72, 1;
	selp.u16 	%rs138, 1, 0, %p52;
	setp.ne.s16 	%p54, %rs137, 0;
	and.pred  	%p55, %p54, %p52;
	min.s64 	%rd180, %rd179, %rd178;
	setp.eq.s16 	%p56, %rs137, 0;
	selp.b16 	%rs139, %rs138, %rs136, %p56;
	selp.b64 	%rd181, %rd179, %rd178, %p56;
	selp.b16 	%rs140, 1, %rs139, %p55;
	and.b16  	%rs141, %rs140, 255;
	selp.b64 	%rd182, %rd180, %rd181, %p55;
	add.s64 	%rd183, %rd159, 1536;
	ld.global.u32 	%r73, [%rd158+6144];
	setp.eq.s32 	%p57, %r73, 1;
	selp.u16 	%rs142, 1, 0, %p57;
	setp.ne.s16 	%p59, %rs141, 0;
	and.pred  	%p60, %p59, %p57;
	min.s64 	%rd184, %rd183, %rd182;
	setp.eq.s16 	%p61, %rs141, 0;
	selp.b16 	%rs143, %rs142, %rs140, %p61;
	selp.b64 	%rd185, %rd183, %rd182, %p61;
	selp.b16 	%rs144, 1, %rs143, %p60;
	and.b16  	%rs145, %rs144, 255;
	selp.b64 	%rd186, %rd184, %rd185, %p60;
	add.s64 	%rd187, %rd159, 1792;
	ld.global.u32 	%r74, [%rd158+7168];
	setp.eq.s32 	%p62, %r74, 1;
	selp.u16 	%rs146, 1, 0, %p62;
	setp.ne.s16 	%p64, %rs145, 0;
	and.pred  	%p65, %p64, %p62;
	min.s64 	%rd188, %rd187, %rd186;
	setp.eq.s16 	%p66, %rs145, 0;
	selp.b16 	%rs147, %rs146, %rs144, %p66;
	selp.b64 	%rd189, %rd187, %rd186, %p66;
	selp.b16 	%rs383, 1, %rs147, %p65;
	selp.b64 	%rd403, %rd188, %rd189, %p65;
	add.s32 	%r461, %r461, 2048;
	add.s32 	%r459, %r459, 8;
	setp.ne.s32 	%p67, %r459, 0;
	@%p67 bra 	$L__BB18_87;
$L__BB18_88:
	setp.eq.s32 	%p68, %r24, 0;
	@%p68 bra 	$L__BB18_96;
	setp.lt.u32 	%p69, %r24, 4;
	@%p69 bra 	$L__BB18_91;
	cvt.u64.u32 	%rd191, %r461;
	add.s64 	%rd192, %rd422, %rd191;
	shl.b64 	%rd193, %rd192, 2;
	add.s64 	%rd194, %rd2, %rd193;
	add.s64 	%rd195, %rd192, %rd117;
	ld.global.u32 	%r75, [%rd194];
	setp.eq.s32 	%p70, %r75, 1;
	selp.u16 	%rs149, 1, 0, %p70;
	and.b16  	%rs150, %rs383, 255;
	setp.ne.s16 	%p72, %rs150, 0;
	and.pred  	%p73, %p72, %p70;
	min.s64 	%rd196, %rd195, %rd403;
	setp.eq.s16 	%p74, %rs150, 0;
	selp.b16 	%rs151, %rs149, %rs383, %p74;
	selp.b64 	%rd197, %rd195, %rd403, %p74;
	selp.b16 	%rs152, 1, %rs151, %p73;
	and.b16  	%rs153, %rs152, 255;
	selp.b64 	%rd198, %rd196, %rd197, %p73;
	add.s32 	%r76, %r461, 256;
	cvt.u64.u32 	%rd199, %r76;
	add.s64 	%rd200, %rd422, %rd199;
	add.s64 	%rd201, %rd200, %rd117;
	ld.global.u32 	%r77, [%rd194+1024];
	setp.eq.s32 	%p75, %r77, 1;
	selp.u16 	%rs154, 1, 0, %p75;
	setp.ne.s16 	%p77, %rs153, 0;
	and.pred  	%p78, %p77, %p75;
	min.s64 	%rd202, %rd201, %rd198;
	setp.eq.s16 	%p79, %rs153, 0;
	selp.b16 	%rs155, %rs154, %rs152, %p79;
	selp.b64 	%rd203, %rd201, %rd198, %p79;
	selp.b16 	%rs156, 1, %rs155, %p78;
	and.b16  	%rs157, %rs156, 255;
	selp.b64 	%rd204, %rd202, %rd203, %p78;
	add.s32 	%r78, %r461, 512;
	cvt.u64.u32 	%rd205, %r78;
	add.s64 	%rd206, %rd422, %rd205;
	add.s64 	%rd207, %rd206, %rd117;
	ld.global.u32 	%r79, [%rd194+2048];
	setp.eq.s32 	%p80, %r79, 1;
	selp.u16 	%rs158, 1, 0, %p80;
	setp.ne.s16 	%p82, %rs157, 0;
	and.pred  	%p83, %p82, %p80;
	min.s64 	%rd208, %rd207, %rd204;
	setp.eq.s16 	%p84, %rs157, 0;
	selp.b16 	%rs159, %rs158, %rs156, %p84;
	selp.b64 	%rd209, %rd207, %rd204, %p84;
	selp.b16 	%rs160, 1, %rs159, %p83;
	and.b16  	%rs161, %rs160, 255;
	selp.b64 	%rd210, %rd208, %rd209, %p83;
	add.s32 	%r80, %r461, 768;
	cvt.u64.u32 	%rd211, %r80;
	add.s64 	%rd212, %rd422, %rd211;
	add.s64 	%rd213, %rd212, %rd117;
	ld.global.u32 	%r81, [%rd194+3072];
	setp.eq.s32 	%p85, %r81, 1;
	selp.u16 	%rs162, 1, 0, %p85;
	setp.ne.s16 	%p87, %rs161, 0;
	and.pred  	%p88, %p87, %p85;
	min.s64 	%rd214, %rd213, %rd210;
	setp.eq.s16 	%p89, %rs161, 0;
	selp.b16 	%rs163, %rs162, %rs160, %p89;
	selp.b64 	%rd215, %rd213, %rd210, %p89;
	selp.b16 	%rs383, 1, %rs163, %p88;
	selp.b64 	%rd403, %rd214, %rd215, %p88;
	add.s32 	%r461, %r461, 1024;
$L__BB18_91:
	and.b32  	%r82, %r23, 3;
	setp.eq.s32 	%p90, %r82, 0;
	@%p90 bra 	$L__BB18_96;
	setp.eq.s32 	%p91, %r82, 1;
	@%p91 bra 	$L__BB18_94;
	cvt.u64.u32 	%rd217, %r461;
	add.s64 	%rd218, %rd422, %rd217;
	shl.b64 	%rd219, %rd218, 2;
	add.s64 	%rd220, %rd2, %rd219;
	add.s64 	%rd221, %rd218, %rd117;
	ld.global.u32 	%r83, [%rd220];
	setp.eq.s32 	%p92, %r83, 1;
	selp.u16 	%rs165, 1, 0, %p92;
	and.b16  	%rs166, %rs383, 255;
	setp.ne.s16 	%p94, %rs166, 0;
	and.pred  	%p95, %p94, %p92;
	min.s64 	%rd222, %rd221, %rd403;
	setp.eq.s16 	%p96, %rs166, 0;
	selp.b16 	%rs167, %rs165, %rs383, %p96;
	selp.b64 	%rd223, %rd221, %rd403, %p96;
	selp.b16 	%rs168, 1, %rs167, %p95;
	and.b16  	%rs169, %rs168, 255;
	selp.b64 	%rd224, %rd222, %rd223, %p95;
	add.s32 	%r84, %r461, 256;
	cvt.u64.u32 	%rd225, %r84;
	add.s64 	%rd226, %rd422, %rd225;
	add.s64 	%rd227, %rd226, %rd117;
	ld.global.u32 	%r85, [%rd220+1024];
	setp.eq.s32 	%p97, %r85, 1;
	selp.u16 	%rs170, 1, 0, %p97;
	setp.ne.s16 	%p99, %rs169, 0;
	and.pred  	%p100, %p99, %p97;
	min.s64 	%rd228, %rd227, %rd224;
	setp.eq.s16 	%p101, %rs169, 0;
	selp.b16 	%rs171, %rs170, %rs168, %p101;
	selp.b64 	%rd229, %rd227, %rd224, %p101;
	selp.b16 	%rs383, 1, %rs171, %p100;
	selp.b64 	%rd403, %rd228, %rd229, %p100;
	add.s32 	%r461, %r461, 512;
$L__BB18_94:
	and.b32  	%r86, %r22, 256;
	setp.ne.s32 	%p102, %r86, 0;
	@%p102 bra 	$L__BB18_96;
	cvt.u64.u32 	%rd230, %r461;
	add.s64 	%rd231, %rd422, %rd230;
	shl.b64 	%rd232, %rd231, 2;
	add.s64 	%rd233, %rd2, %rd232;
	add.s64 	%rd234, %rd231, %rd117;
	ld.global.u32 	%r87, [%rd233];
	setp.eq.s32 	%p103, %r87, 1;
	selp.u16 	%rs172, 1, 0, %p103;
	and.b16  	%rs173, %rs383, 255;
	setp.ne.s16 	%p105, %rs173, 0;
	and.pred  	%p106, %p105, %p103;
	min.s64 	%rd235, %rd234, %rd403;
	setp.eq.s16 	%p107, %rs173, 0;
	selp.b16 	%rs174, %rs172, %rs383, %p107;
	selp.b64 	%rd236, %rd234, %rd403, %p107;
	selp.b16 	%rs383, 1, %rs174, %p106;
	selp.b64 	%rd403, %rd235, %rd236, %p106;
$L__BB18_96:
	// begin inline asm
	mov.u32 %r88, %laneid;
	// end inline asm
	cvt.u32.u16 	%r109, %rs383;
	and.b32  	%r90, %r109, 255;
	mov.b32 	%r106, 1;
	mov.b32 	%r107, 31;
	mov.b32 	%r108, -1;
	// begin inline asm
	shfl.sync.down.b32 %r89, %r90, %r106, %r107, %r108;
	// end inline asm
	// begin inline asm
	shfl.sync.down.b32 %r94, %r95, %r106, %r107, %r108;
	// end inline asm
	mov.b64 	{%r100, %r105}, %rd403;
	// begin inline asm
	shfl.sync.down.b32 %r99, %r100, %r106, %r107, %r108;
	// end inline asm
	// begin inline asm
	shfl.sync.down.b32 %r104, %r105, %r106, %r107, %r108;
	// end inline asm
	mov.b64 	%rd94, {%r99, %r104};
	cvt.u16.u32 	%rs75, %r89;
	setp.gt.s32 	%p108, %r88, 30;
	@%p108 bra 	$L__BB18_100;
	and.b16  	%rs175, %rs383, 255;
	setp.eq.s16 	%p109, %rs175, 0;
	and.b16  	%rs176, %rs75, 255;
	setp.eq.s16 	%p110, %rs176, 0;
	or.pred  	%p111, %p109, %p110;
	@%p111 bra 	$L__BB18_99;
	min.s64 	%rd403, %rd94, %rd403;
	mov.b16 	%rs383, 1;
	bra.uni 	$L__BB18_100;
$L__BB18_99:
	setp.eq.s16 	%p112, %rs175, 0;
	selp.b16 	%rs383, %rs75, %rs383, %p112;
	selp.b64 	%rd403, %rd94, %rd403, %p112;
$L__BB18_100:
	cvt.u32.u16 	%r130, %rs383;
	and.b32  	%r111, %r130, 255;
	mov.b32 	%r127, 2;
	mov.b32 	%r128, 31;
	mov.b32 	%r129, -1;
	// begin inline asm
	shfl.sync.down.b32 %r110, %r111, %r127, %r128, %r129;
	// end inline asm
	// begin inline asm
	shfl.sync.down.b32 %r115, %r116, %r127, %r128, %r129;
	// end inline asm
	mov.b64 	{%r121, %r126}, %rd403;
	// begin inline asm
	shfl.sync.down.b32 %r120, %r121, %r127, %r128, %r129;
	// end inline asm
	// begin inline asm
	shfl.sync.down.b32 %r125, %r126, %r127, %r128, %r129;
	// end inline asm
	mov.b64 	%rd98, {%r120, %r125};
	cvt.u16.u32 	%rs78, %r110;
	setp.gt.s32 	%p113, %r88, 29;
	@%p113 bra 	$L__BB18_104;
	and.b16  	%rs179, %rs383, 255;
	setp.eq.s16 	%p114, %rs179, 0;
	and.b16  	%rs180, %rs78, 255;
	setp.eq.s16 	%p115, %rs180, 0;
	or.pred  	%p116, %p114, %p115;
	@%p116 bra 	$L__BB18_103;
	min.s64 	%rd403, %rd98, %rd403;
	mov.b16 	%rs383, 1;
	bra.uni 	$L__BB18_104;
$L__BB18_103:
	setp.eq.s16 	%p117, %rs179, 0;
	selp.b16 	%rs383, %rs78, %rs383, %p117;
	selp.b64 	%rd403, %rd98, %rd403, %p117;
$L__BB18_104:
	cvt.u32.u16 	%r151, %rs383;
	and.b32  	%r132, %r151, 255;
	mov.b32 	%r148, 4;
	mov.b32 	%r149, 31;
	mov.b32 	%r150, -1;
	// begin inline asm
	shfl.sync.down.b32 %r131, %r132, %r148, %r149, %r150;
	// end inline asm
	// begin inline asm
	shfl.sync.down.b32 %r136, %r137, %r148, %r149, %r150;
	// end inline asm
	mov.b64 	{%r142, %r147}, %rd403;
	// begin inline asm
	shfl.sync.down.b32 %r141, %r142, %r148, %r149, %r150;
	// end inline asm
	// begin inline asm
	shfl.sync.down.b32 %r146, %r147, %r148, %r149, %r150;
	// end inline asm
	mov.b64 	%rd102, {%r141, %r146};
	cvt.u16.u32 	%rs81, %r131;
	setp.gt.s32 	%p118, %r88, 27;
	@%p118 bra 	$L__BB18_108;
	and.b16  	%rs183, %rs383, 255;
	setp.eq.s16 	%p119, %rs183, 0;
	and.b16  	%rs184, %rs81, 255;
	setp.eq.s16 	%p120, %rs184, 0;
	or.pred  	%p121, %p119, %p120;
	@%p121 bra 	$L__BB18_107;
	min.s64 	%rd403, %rd102, %rd403;
	mov.b16 	%rs383, 1;
	bra.uni 	$L__BB18_108;
$L__BB18_107:
	setp.eq.s16 	%p122, %rs183, 0;
	selp.b16 	%rs383, %rs81, %rs383, %p122;
	selp.b64 	%rd403, %rd102, %rd403, %p122;
$L__BB18_108:
	cvt.u32.u16 	%r172, %rs383;
	and.b32  	%r153, %r172, 255;
	mov.b32 	%r169, 8;
	mov.b32 	%r170, 31;
	mov.b32 	%r171, -1;
	// begin inline asm
	shfl.sync.down.b32 %r152, %r153, %r169, %r170, %r171;
	// end inline asm
	// begin inline asm
	shfl.sync.down.b32 %r157, %r158, %r169, %r170, %r171;
	// end inline asm
	mov.b64 	{%r163, %r168}, %rd403;
	// begin inline asm
	shfl.sync.down.b32 %r162, %r163, %r169, %r170, %r171;
	// end inline asm
	// begin inline asm
	shfl.sync.down.b32 %r167, %r168, %r169, %r170, %r171;
	// end inline asm
	mov.b64 	%rd106, {%r162, %r167};
	cvt.u16.u32 	%rs84, %r152;
	setp.gt.s32 	%p123, %r88, 23;
	@%p123 bra 	$L__BB18_112;
	and.b16  	%rs187, %rs383, 255;
	setp.eq.s16 	%p124, %rs187, 0;
	and.b16  	%rs188, %rs84, 255;
	setp.eq.s16 	%p125, %rs188, 0;
	or.pred  	%p126, %p124, %p125;
	@%p126 bra 	$L__BB18_111;
	min.s64 	%rd403, %rd106, %rd403;
	mov.b16 	%rs383, 1;
	bra.uni 	$L__BB18_112;
$L__BB18_111:
	setp.eq.s16 	%p127, %rs187, 0;
	selp.b16 	%rs383, %rs84, %rs383, %p127;
	selp.b64 	%rd403, %rd106, %rd403, %p127;
$L__BB18_112:
	cvt.u32.u16 	%r193, %rs383;
	and.b32  	%r174, %r193, 255;
	mov.b32 	%r190, 16;
	mov.b32 	%r191, 31;
	mov.b32 	%r192, -1;
	// begin inline asm
	shfl.sync.down.b32 %r173, %r174, %r190, %r191, %r192;
	// end inline asm
	// begin inline asm
	shfl.sync.down.b32 %r178, %r179, %r190, %r191, %r192;
	// end inline asm
	mov.b64 	{%r184, %r189}, %rd403;
	// begin inline asm
	shfl.sync.down.b32 %r183, %r184, %r190, %r191, %r192;
	// end inline asm
	// begin inline asm
	shfl.sync.down.b32 %r188, %r189, %r190, %r191, %r192;
	// end inline asm
	mov.b64 	%rd110, {%r183, %r188};
	cvt.u16.u32 	%rs87, %r173;
	setp.gt.s32 	%p128, %r88, 15;
	@%p128 bra 	$L__BB18_116;
	and.b16  	%rs191, %rs383, 255;
	setp.eq.s16 	%p129, %rs191, 0;
	and.b16  	%rs192, %rs87, 255;
	setp.eq.s16 	%p130, %rs192, 0;
	or.pred  	%p131, %p129, %p130;
	@%p131 bra 	$L__BB18_115;
	min.s64 	%rd403, %rd110, %rd403;
	mov.b16 	%rs383, 1;
	bra.uni 	$L__BB18_116;
$L__BB18_115:
	setp.eq.s16 	%p132, %rs191, 0;
	selp.b16 	%rs383, %rs87, %rs383, %p132;
	selp.b64 	%rd403, %rd110, %rd403, %p132;
$L__BB18_116:
	setp.ne.s32 	%p133, %r88, 0;
	@%p133 bra 	$L__BB18_118;
	shr.u32 	%r194, %r21, 1;
	and.b32  	%r195, %r194, 496;
	mov.u32 	%r196, _ZZN3cub18CUB_300001_SM_10006detail6reduce28DeviceReduceSingleTileKernelINS2_10policy_hubIN4cuda3std3__45tupleIJblEEEyN6thrust24THRUST_300001_SM_1000_NS8cuda_cub9__find_if7functorIS9_EEE10Policy1000ENSB_12zip_iteratorINS8_IJNSD_26transform_input_iterator_tIbNSB_6detail15normal_iteratorINSB_10device_ptrIiEEEE9is_it_oneEENSB_17counting_iteratorIlNSB_11use_defaultESS_SS_EEEEEEEPS9_ySF_S9_S9_NS7_10__identityEEEvT0_T1_T2_T3_T4_T6_E12temp_storage;
	add.s32 	%r197, %r196, %r195;
	st.shared.u8 	[%r197+8], %rs383;
	st.shared.u64 	[%r197+16], %rd403;
$L__BB18_118:
	bar.sync 	0;
	setp.ne.s32 	%p134, %r21, 0;
	@%p134 bra 	$L__BB18_120;
	ld.shared.u8 	%rs195, [_ZZN3cub18CUB_300001_SM_10006detail6reduce28DeviceReduceSingleTileKernelINS2_10policy_hubIN4cuda3std3__45tupleIJblEEEyN6thrust24THRUST_300001_SM_1000_NS8cuda_cub9__find_if7functorIS9_EEE10Policy1000ENSB_12zip_iteratorINS8_IJNSD_26transform_input_iterator_tIbNSB_6detail15normal_iteratorINSB_10device_ptrIiEEEE9is_it_oneEENSB_17counting_iteratorIlNSB_11use_defaultESS_SS_EEEEEEEPS9_ySF_S9_S9_NS7_10__identityEEEvT0_T1_T2_T3_T4_T6_E12temp_storage+24];
	ld.shared.u64 	%rd237, [_ZZN3cub18CUB_300001_SM_10006detail6reduce28DeviceReduceSingleTileKernelINS2_10policy_hubIN4cuda3std3__45tupleIJblEEEyN6thrust24THRUST_300001_SM_1000_NS8cuda_cub9__find_if7functorIS9_EEE10Policy1000ENSB_12zip_iteratorINS8_IJNSD_26transform_input_iterator_tIbNSB_6detail15normal_iteratorINSB_10device_ptrIiEEEE9is_it_oneEENSB_17counting_iteratorIlNSB_11use_defaultESS_SS_EEEEEEEPS9_ySF_S9_S9_NS7_10__identityEEEvT0_T1_T2_T3_T4_T6_E12temp_storage+32];
	and.b16  	%rs196, %rs383, 255;
	setp.eq.s16 	%p135, %rs196, 0;
	setp.eq.s16 	%p136, %rs195, 0;
	min.s64 	%rd238, %rd237, %rd403;
	selp.b16 	%rs197, %rs383, 1, %p136;
	selp.b16 	%rs198, %rs195, %rs197, %p135;
	and.b16  	%rs199, %rs198, 255;
	selp.b64 	%rd239, %rd403, %rd238, %p136;
	selp.b64 	%rd240, %rd237, %rd239, %p135;
	ld.shared.u8 	%rs200, [_ZZN3cub18CUB_300001_SM_10006detail6reduce28DeviceReduceSingleTileKernelINS2_10policy_hubIN4cuda3std3__45tupleIJblEEEyN6thrust24THRUST_300001_SM_1000_NS8cuda_cub9__find_if7functorIS9_EEE10Policy1000ENSB_12zip_iteratorINS8_IJNSD_26transform_input_iterator_tIbNSB_6detail15normal_iteratorINSB_10device_ptrIiEEEE9is_it_oneEENSB_17counting_iteratorIlNSB_11use_defaultESS_SS_EEEEEEEPS9_ySF_S9_S9_NS7_10__identityEEEvT0_T1_T2_T3_T4_T6_E12temp_storage+40];
	ld.shared.u64 	%rd241, [_ZZN3cub18CUB_300001_SM_10006detail6reduce28DeviceReduceSingleTileKernelINS2_10policy_hubIN4cuda3std3__45tupleIJblEEEyN6thrust24THRUST_300001_SM_1000_NS8cuda_cub9__find_if7functorIS9_EEE10Policy1000ENSB_12zip_iteratorINS8_IJNSD_26transform_input_iterator_tIbNSB_6detail15normal_iteratorINSB_10device_ptrIiEEEE9is_it_oneEENSB_17counting_iteratorIlNSB_11use_defaultESS_SS_EEEEEEEPS9_ySF_S9_S9_NS7_10__identityEEEvT0_T1_T2_T3_T4_T6_E12temp_storage+48];
	setp.eq.s16 	%p137, %rs199, 0;
	setp.eq.s16 	%p138, %rs200, 0;
	min.s64 	%rd242, %rd241, %rd240;
	selp.b16 	%rs201, %rs198, 1, %p138;
	selp.b16 	%rs202, %rs200, %rs201, %p137;
	and.b16  	%rs203, %rs202, 255;
	selp.b64 	%rd243, %rd240, %rd242, %p138;
	selp.b64 	%rd244, %rd241, %rd243, %p137;
	ld.shared.u8 	%rs204, [_ZZN3cub18CUB_300001_SM_10006detail6reduce28DeviceReduceSingleTileKernelINS2_10policy_hubIN4cuda3std3__45tupleIJblEEEyN6thrust24THRUST_300001_SM_1000_NS8cuda_cub9__find_if7functorIS9_EEE10Policy1000ENSB_12zip_iteratorINS8_IJNSD_26transform_input_iterator_tIbNSB_6detail15normal_iteratorINSB_10device_ptrIiEEEE9is_it_oneEENSB_17counting_iteratorIlNSB_11use_defaultESS_SS_EEEEEEEPS9_ySF_S9_S9_NS7_10__identityEEEvT0_T1_T2_T3_T4_T6_E12temp_storage+56];
	ld.shared.u64 	%rd245, [_ZZN3cub18CUB_300001_SM_10006detail6reduce28DeviceReduceSingleTileKernelINS2_10policy_hubIN4cuda3std3__45tupleIJblEEEyN6thrust24THRUST_300001_SM_1000_NS8cuda_cub9__find_if7functorIS9_EEE10Policy1000ENSB_12zip_iteratorINS8_IJNSD_26transform_input_iterator_tIbNSB_6detail15normal_iteratorINSB_10device_ptrIiEEEE9is_it_oneEENSB_17counting_iteratorIlNSB_11use_defaultESS_SS_EEEEEEEPS9_ySF_S9_S9_NS7_10__identityEEEvT0_T1_T2_T3_T4_T6_E12temp_storage+64];
	setp.eq.s16 	%p139, %rs203, 0;
	setp.eq.s16 	%p140, %rs204, 0;
	min.s64 	%rd246, %rd245, %rd244;
	selp.b16 	%rs205, %rs202, 1, %p140;
	selp.b16 	%rs206, %rs204, %rs205, %p139;
	and.b16  	%rs207, %rs206, 255;
	selp.b64 	%rd247, %rd244, %rd246, %p140;
	selp.b64 	%rd248, %rd245, %rd247, %p139;
	ld.shared.u8 	%rs208, [_ZZN3cub18CUB_300001_SM_10006detail6reduce28DeviceReduceSingleTileKernelINS2_10policy_hubIN4cuda3std3__45tupleIJblEEEyN6thrust24THRUST_300001_SM_1000_NS8cuda_cub9__find_if7functorIS9_EEE10Policy1000ENSB_12zip_iteratorINS8_IJNSD_26transform_input_iterator_tIbNSB_6detail15normal_iteratorINSB_10device_ptrIiEEEE9is_it_oneEENSB_17counting_iteratorIlNSB_11use_defaultESS_SS_EEEEEEEPS9_ySF_S9_S9_NS7_10__identityEEEvT0_T1_T2_T3_T4_T6_E12temp_storage+72];
	ld.shared.u64 	%rd249, [_ZZN3cub18CUB_300001_SM_10006detail6reduce28DeviceReduceSingleTileKernelINS2_10policy_hubIN4cuda3std3__45tupleIJblEEEyN6thrust24THRUST_300001_SM_1000_NS8cuda_cub9__find_if7functorIS9_EEE10Policy1000ENSB_12zip_iteratorINS8_IJNSD_26transform_input_iterator_tIbNSB_6detail15normal_iteratorINSB_10device_ptrIiEEEE9is_it_oneEENSB_17counting_iteratorIlNSB_11use_defaultESS_SS_EEEEEEEPS9_ySF_S9_S9_NS7_10__identityEEEvT0_T1_T2_T3_T4_T6_E12temp_storage+80];
	setp.eq.s16 	%p141, %rs207, 0;
	setp.eq.s16 	%p142, %rs208, 0;
	min.s64 	%rd250, %rd249, %rd248;
	selp.b16 	%rs209, %rs206, 1, %p142;
	selp.b16 	%rs210, %rs208, %rs209, %p141;
	and.b16  	%rs211, %rs210, 255;
	selp.b64 	%rd251, %rd248, %rd250, %p142;
	selp.b64 	%rd252, %rd249, %rd251, %p141;
	ld.shared.u8 	%rs212, [_ZZN3cub18CUB_300001_SM_10006detail6reduce28DeviceReduceSingleTileKernelINS2_10policy_hubIN4cuda3std3__45tupleIJblEEEyN6thrust24THRUST_300001_SM_1000_NS8cuda_cub9__find_if7functorIS9_EEE10Policy1000ENSB_12zip_iteratorINS8_IJNSD_26transform_input_iterator_tIbNSB_6detail15normal_iteratorINSB_10device_ptrIiEEEE9is_it_oneEENSB_17counting_iteratorIlNSB_11use_defaultESS_SS_EEEEEEEPS9_ySF_S9_S9_NS7_10__identityEEEvT0_T1_T2_T3_T4_T6_E12temp_storage+88];
	ld.shared.u64 	%rd253, [_ZZN3cub18CUB_300001_SM_10006detail6reduce28DeviceReduceSingleTileKernelINS2_10policy_hubIN4cuda3std3__45tupleIJblEEEyN6thrust24THRUST_300001_SM_1000_NS8cuda_cub9__find_if7functorIS9_EEE10Policy1000ENSB_12zip_iteratorINS8_IJNSD_26transform_input_iterator_tIbNSB_6detail15normal_iteratorINSB_10device_ptrIiEEEE9is_it_oneEENSB_17counting_iteratorIlNSB_11use_defaultESS_SS_EEEEEEEPS9_ySF_S9_S9_NS7_10__identityEEEvT0_T1_T2_T3_T4_T6_E12temp_storage+96];
	setp.eq.s16 	%p143, %rs211, 0;
	setp.eq.s16 	%p144, %rs212, 0;
	min.s64 	%rd254, %rd253, %rd252;
	selp.b16 	%rs213, %rs210, 1, %p144;
	selp.b16 	%rs214, %rs212, %rs213, %p143;
	and.b16  	%rs215, %rs214, 255;
	selp.b64 	%rd255, %rd252, %rd254, %p144;
	selp.b64 	%rd256, %rd253, %rd255, %p143;
	ld.shared.u8 	%rs216, [_ZZN3cub18CUB_300001_SM_10006detail6reduce28DeviceReduceSingleTileKernelINS2_10policy_hubIN4cuda3std3__45tupleIJblEEEyN6thrust24THRUST_300001_SM_1000_NS8cuda_cub9__find_if7functorIS9_EEE10Policy1000ENSB_12zip_iteratorINS8_IJNSD_26transform_input_iterator_tIbNSB_6detail15normal_iteratorINSB_10device_ptrIiEEEE9is_it_oneEENSB_17counting_iteratorIlNSB_11use_defaultESS_SS_EEEEEEEPS9_ySF_S9_S9_NS7_10__identityEEEvT0_T1_T2_T3_T4_T6_E12temp_storage+104];
	ld.shared.u64 	%rd257, [_ZZN3cub18CUB_300001_SM_10006detail6reduce28DeviceReduceSingleTileKernelINS2_10policy_hubIN4cuda3std3__45tupleIJblEEEyN6thrust24THRUST_300001_SM_1000_NS8cuda_cub9__find_if7functorIS9_EEE10Policy1000ENSB_12zip_iteratorINS8_IJNSD_26transform_input_iterator_tIbNSB_6detail15normal_iteratorINSB_10device_ptrIiEEEE9is_it_oneEENSB_17counting_iteratorIlNSB_11use_defaultESS_SS_EEEEEEEPS9_ySF_S9_S9_NS7_10__identityEEEvT0_T1_T2_T3_T4_T6_E12temp_storage+112];
	setp.eq.s16 	%p145, %rs215, 0;
	setp.eq.s16 	%p146, %rs216, 0;
	min.s64 	%rd258, %rd257, %rd256;
	selp.b16 	%rs217, %rs214, 1, %p146;
	selp.b16 	%rs218, %rs216, %rs217, %p145;
	and.b16  	%rs219, %rs218, 255;
	selp.b64 	%rd259, %rd256, %rd258, %p146;
	selp.b64 	%rd260, %rd257, %rd259, %p145;
	ld.shared.u8 	%rs220, [_ZZN3cub18CUB_300001_SM_10006detail6reduce28DeviceReduceSingleTileKernelINS2_10policy_hubIN4cuda3std3__45tupleIJblEEEyN6thrust24THRUST_300001_SM_1000_NS8cuda_cub9__find_if7functorIS9_EEE10Policy1000ENSB_12zip_iteratorINS8_IJNSD_26transform_input_iterator_tIbNSB_6detail15normal_iteratorINSB_10device_ptrIiEEEE9is_it_oneEENSB_17counting_iteratorIlNSB_11use_defaultESS_SS_EEEEEEEPS9_ySF_S9_S9_NS7_10__identityEEEvT0_T1_T2_T3_T4_T6_E12temp_storage+120];
	ld.shared.u64 	%rd261, [_ZZN3cub18CUB_300001_SM_10006detail6reduce28DeviceReduceSingleTileKernelINS2_10policy_hubIN4cuda3std3__45tupleIJblEEEyN6thrust24THRUST_300001_SM_1000_NS8cuda_cub9__find_if7functorIS9_EEE10Policy1000ENSB_12zip_iteratorINS8_IJNSD_26transform_input_iterator_tIbNSB_6detail15normal_iteratorINSB_10device_ptrIiEEEE9is_it_oneEENSB_17counting_iteratorIlNSB_11use_defaultESS_SS_EEEEEEEPS9_ySF_S9_S9_NS7_10__identityEEEvT0_T1_T2_T3_T4_T6_E12temp_storage+128];
	setp.eq.s16 	%p147, %rs219, 0;
	setp.eq.s16 	%p148, %rs220, 0;
	min.s64 	%rd262, %rd261, %rd260;
	selp.b16 	%rs221, %rs218, 1, %p148;
	selp.b16 	%rs383, %rs220, %rs221, %p147;
	selp.b64 	%rd263, %rd260, %rd262, %p148;
	selp.b64 	%rd403, %rd261, %rd263, %p147;
$L__BB18_120:
	mov.u32 	%r451, %tid.x;
	setp.ne.s32 	%p325, %r451, 0;
	@%p325 bra 	$L__BB18_122;
	setp.eq.s16 	%p326, %rs100, 0;
	and.b16  	%rs371, %rs383, 255;
	setp.eq.s16 	%p327, %rs371, 0;
	min.s64 	%rd391, %rd403, %rd119;
	selp.b16 	%rs372, %rs100, 1, %p327;
	selp.b16 	%rs373, %rs383, %rs372, %p326;
	selp.b64 	%rd392, %rd119, %rd391, %p327;
	selp.b64 	%rd393, %rd403, %rd392, %p326;
	st.global.u8 	[%rd1], %rs373;
	st.global.u64 	[%rd1+8], %rd393;
$L__BB18_122:
	ret;

}
	// .globl	_ZN3cub18CUB_300001_SM_10006detail6reduce18DeviceReduceKernelINS2_10policy_hubIN4cuda3std3__45tupleIJblEEEyN6thrust24THRUST_300001_SM_1000_NS8cuda_cub9__find_if7functorIS9_EEE10Policy1000ENSB_12zip_iteratorINS8_IJNSD_26transform_input_iterator_tIbNSB_6detail15normal_iteratorINSB_10device_ptrIiEEEE9is_it_oneEENSB_17counting_iteratorIlNSB_11use_defaultESS_SS_EEEEEEEySF_S9_NS7_10__identityEEEvT0_PT3_T1_NS0_13GridEvenShareIS10_EET2_T4_
.visible .entry _ZN3cub18CUB_300001_SM_10006detail6reduce18DeviceReduceKernelINS2_10policy_hubIN4cuda3std3__45tupleIJblEEEyN6thrust24THRUST_300001_SM_1000_NS8cuda_cub9__find_if7functorIS9_EEE10Policy1000ENSB_12zip_iteratorINS8_IJNSD_26transform_input_iterator_tIbNSB_6detail15normal_iteratorINSB_10device_ptrIiEEEE9is_it_oneEENSB_17counting_iteratorIlNSB_11use_defaultESS_SS_EEEEEEEySF_S9_NS7_10__identityEEEvT0_PT3_T1_NS0_13GridEvenShareIS10_EET2_T4_(
	.param .align 8 .b8 _ZN3cub18CUB_300001_SM_10006detail6reduce18DeviceReduceKernelINS2_10policy_hubIN4cuda3std3__45tupleIJblEEEyN6thrust24THRUST_300001_SM_1000_NS8cuda_cub9__find_if7functorIS9_EEE10Policy1000ENSB_12zip_iteratorINS8_IJNSD_26transform_input_iterator_tIbNSB_6detail15normal_iteratorINSB_10device_ptrIiEEEE9is_it_oneEENSB_17counting_iteratorIlNSB_11use_defaultESS_SS_EEEEEEEySF_S9_NS7_10__identityEEEvT0_PT3_T1_NS0_13GridEvenShareIS10_EET2_T4__param_0[24],
	.param .u64 .ptr .align 1 _ZN3cub18CUB_300001_SM_10006detail6reduce18DeviceReduceKernelINS2_10policy_hubIN4cuda3std3__45tupleIJblEEEyN6thrust24THRUST_300001_SM_1000_NS8cuda_cub9__find_if7functorIS9_EEE10Policy1000ENSB_12zip_iteratorINS8_IJNSD_26transform_input_iterator_tIbNSB_6detail15normal_iteratorINSB_10device_ptrIiEEEE9is_it_oneEENSB_17counting_iteratorIlNSB_11use_defaultESS_SS_EEEEEEEySF_S9_NS7_10__identityEEEvT0_PT3_T1_NS0_13GridEvenShareIS10_EET2_T4__param_1,
	.param .u64 _ZN3cub18CUB_300001_SM_10006detail6reduce18DeviceReduceKernelINS2_10policy_hubIN4cuda3std3__45tupleIJblEEEyN6thrust24THRUST_300001_SM_1000_NS8cuda_cub9__find_if7functorIS9_EEE10Policy1000ENSB_12zip_iteratorINS8_IJNSD_26transform_input_iterator_tIbNSB_6detail15normal_iteratorINSB_10device_ptrIiEEEE9is_it_oneEENSB_17counting_iteratorIlNSB_11use_defaultESS_SS_EEEEEEEySF_S9_NS7_10__identityEEEvT0_PT3_T1_NS0_13GridEvenShareIS10_EET2_T4__param_2,
	.param .align 8 .b8 _ZN3cub18CUB_300001_SM_10006detail6reduce18DeviceReduceKernelINS2_10policy_hubIN4cuda3std3__45tupleIJblEEEyN6thrust24THRUST_300001_SM_1000_NS8cuda_cub9__find_if7functorIS9_EEE10Policy1000ENSB_12zip_iteratorINS8_IJNSD_26transform_input_iterator_tIbNSB_6detail15normal_iteratorINSB_10device_ptrIiEEEE9is_it_oneEENSB_17counting_iteratorIlNSB_11use_defaultESS_SS_EEEEEEEySF_S9_NS7_10__identityEEEvT0_PT3_T1_NS0_13GridEvenShareIS10_EET2_T4__param_3[72],
	.param .align 1 .b8 _ZN3cub18CUB_300001_SM_10006detail6reduce18DeviceReduceKernelINS2_10policy_hubIN4cuda3std3__45tupleIJblEEEyN6thrust24THRUST_300001_SM_1000_NS8cuda_cub9__find_if7functorIS9_EEE10Policy1000ENSB_12zip_iteratorINS8_IJNSD_26transform_input_iterator_tIbNSB_6detail15normal_iteratorINSB_10device_ptrIiEEEE9is_it_oneEENSB_17counting_iteratorIlNSB_11use_defaultESS_SS_EEEEEEEySF_S9_NS7_10__identityEEEvT0_PT3_T1_NS0_13GridEvenShareIS10_EET2_T4__param_4[1],
	.param .align 1 .b8 _ZN3cub18CUB_300001_SM_10006detail6reduce18DeviceReduceKernelINS2_10policy_hubIN4cuda3std3__45tupleIJblEEEyN6thrust24THRUST_300001_SM_1000_NS8cuda_cub9__find_if7functorIS9_EEE10Policy1000ENSB_12zip_iteratorINS8_IJNSD_26transform_input_iterator_tIbNSB_6detail15normal_iteratorINSB_10device_ptrIiEEEE9is_it_oneEENSB_17counting_iteratorIlNSB_11use_defaultESS_SS_EEEEEEEySF_S9_NS7_10__identityEEEvT0_PT3_T1_NS0_13GridEvenShareIS10_EET2_T4__param_5[1]
)
.maxntid 256
{
	.reg .pred 	%p<325>;
	.reg .b16 	%rs<400>;
	.reg .b32 	%r<493>;
	.reg .b64 	%rd<456>;
	// demoted variable
	.shared .align 8 .b8 _ZZN3cub18CUB_300001_SM_10006detail6reduce18DeviceReduceKernelINS2_10policy_hubIN4cuda3std3__45tupleIJblEEEyN6thrust24THRUST_300001_SM_1000_NS8cuda_cub9__find_if7functorIS9_EEE10Policy1000ENSB_12zip_iteratorINS8_IJNSD_26transform_input_iterator_tIbNSB_6detail15normal_iteratorINSB_10device_ptrIiEEEE9is_it_oneEENSB_17counting_iteratorIlNSB_11use_defaultESS_SS_EEEEEEEySF_S9_NS7_10__identityEEEvT0_PT3_T1_NS0_13GridEvenShareIS10_EET2_T4_E12temp_storage[152];
	ld.param.u64 	%rd3, [_ZN3cub18CUB_300001_SM_10006detail6reduce18DeviceReduceKernelINS2_10policy_hubIN4cuda3std3__45tupleIJblEEEyN6thrust24THRUST_300001_SM_1000_NS8cuda_cub9__find_if7functorIS9_EEE10Policy1000ENSB_12zip_iteratorINS8_IJNSD_26transform_input_iterator_tIbNSB_6detail15normal_iteratorINSB_10device_ptrIiEEEE9is_it_oneEENSB_17counting_iteratorIlNSB_11use_defaultESS_SS_EEEEEEEySF_S9_NS7_10__identityEEEvT0_PT3_T1_NS0_13GridEvenShareIS10_EET2_T4__param_0+16];
	ld.param.u64 	%rd1, [_ZN3cub18CUB_300001_SM_10006detail6reduce18DeviceReduceKernelINS2_10policy_hubIN4cuda3std3__45tupleIJblEEEyN6thrust24THRUST_300001_SM_1000_NS8cuda_cub9__find_if7functorIS9_EEE10Policy1000ENSB_12zip_iteratorINS8_IJNSD_26transform_input_iterator_tIbNSB_6detail15normal_iteratorINSB_10device_ptrIiEEEE9is_it_oneEENSB_17counting_iteratorIlNSB_11use_defaultESS_SS_EEEEEEEySF_S9_NS7_10__identityEEEvT0_PT3_T1_NS0_13GridEvenShareIS10_EET2_T4__param_3+32];
	ld.param.u32 	%r1, [_ZN3cub18CUB_300001_SM_10006detail6reduce18DeviceReduceKernelINS2_10policy_hubIN4cuda3std3__45tupleIJblEEEyN6thrust24THRUST_300001_SM_1000_NS8cuda_cub9__find_if7functorIS9_EEE10Policy1000ENSB_12zip_iteratorINS8_IJNSD_26transform_input_iterator_tIbNSB_6detail15normal_iteratorINSB_10device_ptrIiEEEE9is_it_oneEENSB_17counting_iteratorIlNSB_11use_defaultESS_SS_EEEEEEEySF_S9_NS7_10__identityEEEvT0_PT3_T1_NS0_13GridEvenShareIS10_EET2_T4__param_3+40];
	ld.param.u64 	%rd116, [_ZN3cub18CUB_300001_SM_10006detail6reduce18DeviceReduceKernelINS2_10policy_hubIN4cuda3std3__45tupleIJblEEEyN6thrust24THRUST_300001_SM_1000_NS8cuda_cub9__find_if7functorIS9_EEE10Policy1000ENSB_12zip_iteratorINS8_IJNSD_26transform_input_iterator_tIbNSB_6detail15normal_iteratorINSB_10device_ptrIiEEEE9is_it_oneEENSB_17counting_iteratorIlNSB_11use_defaultESS_SS_EEEEEEEySF_S9_NS7_10__identityEEEvT0_PT3_T1_NS0_13GridEvenShareIS10_EET2_T4__param_0];
	cvta.to.global.u64 	%rd2, %rd116;
	mov.u32 	%r2, %ctaid.x;
	shl.b32 	%r47, %r1, 10;
	cvt.s64.s32 	%rd4, %r47;
	shl.b32 	%r48, %r2, 10;
	cvt.u64.u32 	%rd5, %r48;
	sub.s64 	%rd6, %rd1, %rd5;
	setp.gt.u64 	%p1, %rd6, 1023;
	@%p1 bra 	$L__BB19_78;
	cvt.u32.u64 	%r214, %rd5;
	cvt.u32.u64 	%r3, %rd1;
	sub.s32 	%r4, %r3, %r214;
	mov.u32 	%r5, %tid.x;
	setp.ge.s32 	%p148, %r5, %r4;
	mov.b16 	%rs369, 0;
	mov.b64 	%rd424, 0;
	mov.u32 	%r483, %r5;
	@%p148 bra 	$L__BB19_3;
	add.s32 	%r216, %r214, %r5;
	cvt.u64.u32 	%rd263, %r216;
	mul.wide.u32 	%rd264, %r216, 4;
	add.s64 	%rd265, %rd2, %rd264;
	add.s64 	%rd424, %rd3, %rd263;
	ld.global.u32 	%r217, [%rd265];
	setp.eq.s32 	%p149, %r217, 1;
	selp.u16 	%rs369, 1, 0, %p149;
	add.s32 	%r483, %r5, 256;
$L__BB19_3:
	setp.ge.s32 	%p150, %r483, %r4;
	@%p150 bra 	$L__BB19_16;
	not.b32 	%r219, %r483;
	add.s32 	%r8, %r219, %r3;
	sub.s32 	%r220, %r8, %r214;
	shr.u32 	%r221, %r220, 8;
	add.s32 	%r9, %r221, 1;
	and.b32  	%r10, %r9, 7;
	setp.lt.u32 	%p151, %r220, 1792;
	@%p151 bra 	$L__BB19_8;
	add.s32 	%r482, %r483, 1024;
	and.b32  	%r222, %r9, 33554424;
	neg.s32 	%r481, %r222;
$L__BB19_6:
	.pragma "nounroll";
	add.s32 	%r223, %r482, -1024;
	cvt.s64.s32 	%rd267, %r223;
	add.s64 	%rd268, %rd267, %rd5;
	shl.b64 	%rd269, %rd268, 2;
	add.s64 	%rd270, %rd2, %rd269;
	add.s64 	%rd271, %rd268, %rd3;
	ld.global.u32 	%r224, [%rd270];
	setp.eq.s32 	%p152, %r224, 1;
	selp.u16 	%rs214, 1, 0, %p152;
	and.b16  	%rs215, %rs369, 255;
	setp.ne.s16 	%p154, %rs215, 0;
	and.pred  	%p155, %p154, %p152;
	min.s64 	%rd272, %rd271, %rd424;
	setp.eq.s16 	%p156, %rs215, 0;
	selp.b64 	%rd273, %rd271, %rd424, %p156;
	selp.b16 	%rs216, %rs214, %rs369, %p156;
	selp.b64 	%rd274, %rd272, %rd273, %p155;
	selp.b16 	%rs217, 1, %rs216, %p155;
	and.b16  	%rs218, %rs217, 255;
	add.s32 	%r225, %r482, -768;
	cvt.s64.s32 	%rd275, %r225;
	add.s64 	%rd276, %rd275, %rd5;
	add.s64 	%rd277, %rd276, %rd3;
	ld.global.u32 	%r226, [%rd270+1024];
	setp.eq.s32 	%p157, %r226, 1;
	selp.u16 	%rs219, 1, 0, %p157;
	setp.ne.s16 	%p159, %rs218, 0;
	and.pred  	%p160, %p159, %p157;
	min.s64 	%rd278, %rd277, %rd274;
	setp.eq.s16 	%p161, %rs218, 0;
	selp.b64 	%rd279, %rd277, %rd274, %p161;
	selp.b16 	%rs220, %rs219, %rs217, %p161;
	selp.b64 	%rd280, %rd278, %rd279, %p160;
	selp.b16 	%rs221, 1, %rs220, %p160;
	and.b16  	%rs222, %rs221, 255;
	add.s32 	%r227, %r482, -512;
	cvt.s64.s32 	%rd281, %r227;
	add.s64 	%rd282, %rd281, %rd5;
	add.s64 	%rd283, %rd282, %rd3;
	ld.global.u32 	%r228, [%rd270+2048];
	setp.eq.s32 	%p162, %r228, 1;
	selp.u16 	%rs223, 1, 0, %p162;
	setp.ne.s16 	%p164, %rs222, 0;
	and.pred  	%p165, %p164, %p162;
	min.s64 	%rd284, %rd283, %rd280;
	setp.eq.s16 	%p166, %rs222, 0;
	selp.b64 	%rd285, %rd283, %rd280, %p166;
	selp.b16 	%rs224, %rs223, %rs221, %p166;
	selp.b64 	%rd286, %rd284, %rd285, %p165;
	selp.b16 	%rs225, 1, %rs224, %p165;
	and.b16  	%rs226, %rs225, 255;
	add.s32 	%r229, %r482, -256;
	cvt.s64.s32 	%rd287, %r229;
	add.s64 	%rd288, %rd287, %rd5;
	add.s64 	%rd289, %rd288, %rd3;
	ld.global.u32 	%r230, [%rd270+3072];
	setp.eq.s32 	%p167, %r230, 1;
	selp.u16 	%rs227, 1, 0, %p167;
	setp.ne.s16 	%p169, %rs226, 0;
	and.pred  	%p170, %p169, %p167;
	min.s64 	%rd290, %rd289, %rd286;
	setp.eq.s16 	%p171, %rs226, 0;
	selp.b64 	%rd291, %rd289, %rd286, %p171;
	selp.b16 	%rs228, %rs227, %rs225, %p171;
	selp.b64 	%rd292, %rd290, %rd291, %p170;
	selp.b16 	%rs229, 1, %rs228, %p170;
	and.b16  	%rs230, %rs229, 255;
	add.s32 	%r231, %r482, 768;
	cvt.s64.s32 	%rd293, %r482;
	add.s64 	%rd294, %rd293, %rd5;
	add.s64 	%rd295, %rd294, %rd3;
	ld.global.u32 	%r232, [%rd270+4096];
	setp.eq.s32 	%p172, %r232, 1;
	selp.u16 	%rs231, 1, 0, %p172;
	setp.ne.s16 	%p174, %rs230, 0;
	and.pred  	%p175, %p174, %p172;
	min.s64 	%rd296, %rd295, %rd292;
	setp.eq.s16 	%p176, %rs230, 0;
	selp.b64 	%rd297, %rd295, %rd292, %p176;
	selp.b16 	%rs232, %rs231, %rs229, %p176;
	selp.b64 	%rd298, %rd296, %rd297, %p175;
	selp.b16 	%rs233, 1, %rs232, %p175;
	and.b16  	%rs234, %rs233, 255;
	add.s32 	%r233, %r482, 256;
	cvt.s64.s32 	%rd299, %r233;
	add.s64 	%rd300, %rd299, %rd5;
	add.s64 	%rd301, %rd300, %rd3;
	ld.global.u32 	%r234, [%rd270+5120];
	setp.eq.s32 	%p177, %r234, 1;
	selp.u16 	%rs235, 1, 0, %p177;
	setp.ne.s16 	%p179, %rs234, 0;
	and.pred  	%p180, %p179, %p177;
	min.s64 	%rd302, %rd301, %rd298;
	setp.eq.s16 	%p181, %rs234, 0;
	selp.b64 	%rd303, %rd301, %rd298, %p181;
	selp.b16 	%rs236, %rs235, %rs233, %p181;
	selp.b64 	%rd304, %rd302, %rd303, %p180;
	selp.b16 	%rs237, 1, %rs236, %p180;
	and.b16  	%rs238, %rs237, 255;
	add.s32 	%r235, %r482, 512;
	cvt.s64.s32 	%rd305, %r235;
	add.s64 	%rd306, %rd305, %rd5;
	add.s64 	%rd307, %rd306, %rd3;
	ld.global.u32 	%r236, [%rd270+6144];
	setp.eq.s32 	%p182, %r236, 1;
	selp.u16 	%rs239, 1, 0, %p182;
	setp.ne.s16 	%p184, %rs238, 0;
	and.pred  	%p185, %p184, %p182;
	min.s64 	%rd308, %rd307, %rd304;
	setp.eq.s16 	%p186, %rs238, 0;
	selp.b64 	%rd309, %rd307, %rd304, %p186;
	selp.b16 	%rs240, %rs239, %rs237, %p186;
	selp.b64 	%rd310, %rd308, %rd309, %p185;
	selp.b16 	%rs241, 1, %rs240, %p185;
	and.b16  	%rs242, %rs241, 255;
	cvt.s64.s32 	%rd311, %r231;
	add.s64 	%rd312, %rd311, %rd5;
	add.s64 	%rd313, %rd312, %rd3;
	ld.global.u32 	%r237, [%rd270+7168];
	setp.eq.s32 	%p187, %r237, 1;
	selp.u16 	%rs243, 1, 0, %p187;
	setp.ne.s16 	%p189, %rs242, 0;
	and.pred  	%p190, %p189, %p187;
	min.s64 	%rd314, %rd313, %rd310;
	setp.eq.s16 	%p191, %rs242, 0;
	selp.b64 	%rd315, %rd313, %rd310, %p191;
	selp.b16 	%rs244, %rs243, %rs241, %p191;
	selp.b64 	%rd424, %rd314, %rd315, %p190;
	selp.b16 	%rs369, 1, %rs244, %p190;
	add.s32 	%r482, %r482, 2048;
	add.s32 	%r481, %r481, 8;
	setp.ne.s32 	%p192, %r481, 0;
	@%p192 bra 	$L__BB19_6;
	add.s32 	%r483, %r482, -1024;
$L__BB19_8:
	setp.eq.s32 	%p193, %r10, 0;
	@%p193 bra 	$L__BB19_16;
	setp.lt.u32 	%p194, %r10, 4;
	@%p194 bra 	$L__BB19_11;
	cvt.s64.s32 	%rd317, %r483;
	add.s64 	%rd318, %rd317, %rd5;
	shl.b64 	%rd319, %rd318, 2;
	add.s64 	%rd320, %rd2, %rd319;
	add.s64 	%rd321, %rd318, %rd3;
	ld.global.u32 	%r238, [%rd320];
	setp.eq.s32 	%p195, %r238, 1;
	selp.u16 	%rs246, 1, 0, %p195;
	and.b16  	%rs247, %rs369, 255;
	setp.ne.s16 	%p197, %rs247, 0;
	and.pred  	%p198, %p197, %p195;
	min.s64 	%rd322, %rd321, %rd424;
	setp.eq.s16 	%p199, %rs247, 0;
	selp.b64 	%rd323, %rd321, %rd424, %p199;
	selp.b16 	%rs248, %rs246, %rs369, %p199;
	selp.b64 	%rd324, %rd322, %rd323, %p198;
	selp.b16 	%rs249, 1, %rs248, %p198;
	and.b16  	%rs250, %rs249, 255;
	add.s32 	%r239, %r483, 256;
	cvt.s64.s32 	%rd325, %r239;
	add.s64 	%rd326, %rd325, %rd5;
	add.s64 	%rd327, %rd326, %rd3;
	ld.global.u32 	%r240, [%rd320+1024];
	setp.eq.s32 	%p200, %r240, 1;
	selp.u16 	%rs251, 1, 0, %p200;
	setp.ne.s16 	%p202, %rs250, 0;
	and.pred  	%p203, %p202, %p200;
	min.s64 	%rd328, %rd327, %rd324;
	setp.eq.s16 	%p204, %rs250, 0;
	selp.b64 	%rd329, %rd327, %rd324, %p204;
	selp.b16 	%rs252, %rs251, %rs249, %p204;
	selp.b64 	%rd330, %rd328, %rd329, %p203;
	selp.b16 	%rs253, 1, %rs252, %p203;
	and.b16  	%rs254, %rs253, 255;
	add.s32 	%r241, %r483, 512;
	cvt.s64.s32 	%rd331, %r241;
	add.s64 	%rd332, %rd331, %rd5;
	add.s64 	%rd333, %rd332, %rd3;
	ld.global.u32 	%r242, [%rd320+2048];
	setp.eq.s32 	%p205, %r242, 1;
	selp.u16 	%rs255, 1, 0, %p205;
	setp.ne.s16 	%p207, %rs254, 0;
	and.pred  	%p208, %p207, %p205;
	min.s64 	%rd334, %rd333, %rd330;
	setp.eq.s16 	%p209, %rs254, 0;
	selp.b64 	%rd335, %rd333, %rd330, %p209;
	selp.b16 	%rs256, %rs255, %rs253, %p209;
	selp.b64 	%rd336, %rd334, %rd335, %p208;
	selp.b16 	%rs257, 1, %rs256, %p208;
	and.b16  	%rs258, %rs257, 255;
	add.s32 	%r243, %r483, 768;
	cvt.s64.s32 	%rd337, %r243;
	add.s64 	%rd338, %rd337, %rd5;
	add.s64 	%rd339, %rd338, %rd3;
	ld.global.u32 	%r244, [%rd320+3072];
	setp.eq.s32 	%p210, %r244, 1;
	selp.u16 	%rs259, 1, 0, %p210;
	setp.ne.s16 	%p212, %rs258, 0;
	and.pred  	%p213, %p212, %p210;
	min.s64 	%rd340, %rd339, %rd336;
	setp.eq.s16 	%p214, %rs258, 0;
	selp.b64 	%rd341, %rd339, %rd336, %p214;
	selp.b16 	%rs260, %rs259, %rs257, %p214;
	selp.b64 	%rd424, %rd340, %rd341, %p213;
	selp.b16 	%rs369, 1, %rs260, %p213;
	add.s32 	%r483, %r483, 1024;
$L__BB19_11:
	and.b32  	%r245, %r9, 3;
	setp.eq.s32 	%p215, %r245, 0;
	@%p215 bra 	$L__BB19_16;
	setp.eq.s32 	%p216, %r245, 1;
	@%p216 bra 	$L__BB19_14;
	cvt.s64.s32 	%rd343, %r483;
	add.s64 	%rd344, %rd343, %rd5;
	shl.b64 	%rd345, %rd344, 2;
	add.s64 	%rd346, %rd2, %rd345;
	add.s64 	%rd347, %rd344, %rd3;
	ld.global.u32 	%r246, [%rd346];
	setp.eq.s32 	%p217, %r246, 1;
	selp.u16 	%rs262, 1, 0, %p217;
	and.b16  	%rs263, %rs369, 255;
	setp.ne.s16 	%p219, %rs263, 0;
	and.pred  	%p220, %p219, %p217;
	min.s64 	%rd348, %rd347, %rd424;
	setp.eq.s16 	%p221, %rs263, 0;
	selp.b64 	%rd349, %rd347, %rd424, %p221;
	selp.b16 	%rs264, %rs262, %rs369, %p221;
	selp.b64 	%rd350, %rd348, %rd349, %p220;
	selp.b16 	%rs265, 1, %rs264, %p220;
	and.b16  	%rs266, %rs265, 255;
	add.s32 	%r247, %r483, 256;
	cvt.s64.s32 	%rd351, %r247;
	add.s64 	%rd352, %rd351, %rd5;
	add.s64 	%rd353, %rd352, %rd3;
	ld.global.u32 	%r248, [%rd346+1024];
	setp.eq.s32 	%p222, %r248, 1;
	selp.u16 	%rs267, 1, 0, %p222;
	setp.ne.s16 	%p224, %rs266, 0;
	and.pred  	%p225, %p224, %p222;
	min.s64 	%rd354, %rd353, %rd350;
	setp.eq.s16 	%p226, %rs266, 0;
	selp.b64 	%rd355, %rd353, %rd350, %p226;
	selp.b16 	%rs268, %rs267, %rs265, %p226;
	selp.b64 	%rd424, %rd354, %rd355, %p225;
	selp.b16 	%rs369, 1, %rs268, %p225;
	add.s32 	%r483, %r483, 512;
$L__BB19_14:
	and.b32  	%r249, %r8, 256;
	setp.ne.s32 	%p227, %r249, 0;
	@%p227 bra 	$L__BB19_16;
	cvt.s64.s32 	%rd356, %r483;
	add.s64 	%rd357, %rd356, %rd5;
	shl.b64 	%rd358, %rd357, 2;
	add.s64 	%rd359, %rd2, %rd358;
	add.s64 	%rd360, %rd357, %rd3;
	ld.global.u32 	%r250, [%rd359];
	setp.eq.s32 	%p228, %r250, 1;
	selp.u16 	%rs269, 1, 0, %p228;
	and.b16  	%rs270, %rs369, 255;
	setp.ne.s16 	%p230, %rs270, 0;
	and.pred  	%p231, %p230, %p228;
	min.s64 	%rd361, %rd360, %rd424;
	setp.eq.s16 	%p232, %rs270, 0;
	selp.b64 	%rd362, %rd360, %rd424, %p232;
	selp.b16 	%rs271, %rs269, %rs369, %p232;
	selp.b64 	%rd424, %rd361, %rd362, %p231;
	selp.b16 	%rs369, 1, %rs271, %p231;
$L__BB19_16:
	setp.lt.s32 	%p233, %r4, 256;
	@%p233 bra 	$L__BB19_41;
	// begin inline asm
	mov.u32 %r369, %laneid;
	// end inline asm
	cvt.u32.u16 	%r390, %rs369;
	and.b32  	%r371, %r390, 255;
	mov.b32 	%r387, 1;
	mov.b32 	%r388, 31;
	mov.b32 	%r389, -1;
	// begin inline asm
	shfl.sync.down.b32 %r370, %r371, %r387, %r388, %r389;
	// end inline asm
	// begin inline asm
	shfl.sync.down.b32 %r375, %r376, %r387, %r388, %r389;
	// end inline asm
	mov.b64 	{%r381, %r386}, %rd424;
	// begin inline asm
	shfl.sync.down.b32 %r380, %r381, %r387, %r388, %r389;
	// end inline asm
	// begin inline asm
	shfl.sync.down.b32 %r385, %r386, %r387, %r388, %r389;
	// end inline asm
	mov.b64 	%rd21, {%r380, %r385};
	cvt.u16.u32 	%rs15, %r370;
	setp.gt.s32 	%p283, %r369, 30;
	@%p283 bra 	$L__BB19_21;
	and.b16  	%rs313, %rs369, 255;
	setp.eq.s16 	%p284, %rs313, 0;
	and.b16  	%rs314, %rs15, 255;
	setp.eq.s16 	%p285, %rs314, 0;
	or.pred  	%p286, %p284, %p285;
	@%p286 bra 	$L__BB19_20;
	min.s64 	%rd424, %rd21, %rd424;
	mov.b16 	%rs369, 1;
	bra.uni 	$L__BB19_21;
$L__BB19_20:
	setp.eq.s16 	%p287, %rs313, 0;
	selp.b64 	%rd424, %rd21, %rd424, %p287;
	selp.b16 	%rs369, %rs15, %rs369, %p287;
$L__BB19_21:
	cvt.u32.u16 	%r411, %rs369;
	and.b32  	%r392, %r411, 255;
	mov.b32 	%r408, 2;
	mov.b32 	%r409, 31;
	mov.b32 	%r410, -1;
	// begin inline asm
	shfl.sync.down.b32 %r391, %r392, %r408, %r409, %r410;
	// end inline asm
	// begin inline asm
	shfl.sync.down.b32 %r396, %r397, %r408, %r409, %r410;
	// end inline asm
	mov.b64 	{%r402, %r407}, %rd424;
	// begin inline asm
	shfl.sync.down.b32 %r401, %r402, %r408, %r409, %r410;
	// end inline asm
	// begin inline asm
	shfl.sync.down.b32 %r406, %r407, %r408, %r409, %r410;
	// end inline asm
	mov.b64 	%rd25, {%r401, %r406};
	cvt.u16.u32 	%rs18, %r391;
	setp.gt.s32 	%p288, %r369, 29;
	@%p288 bra 	$L__BB19_25;
	and.b16  	%rs317, %rs369, 255;
	setp.eq.s16 	%p289, %rs317, 0;
	and.b16  	%rs318, %rs18, 255;
	setp.eq.s16 	%p290, %rs318, 0;
	or.pred  	%p291, %p289, %p290;
	@%p291 bra 	$L__BB19_24;
	min.s64 	%rd424, %rd25, %rd424;
	mov.b16 	%rs369, 1;
	bra.uni 	$L__BB19_25;
$L__BB19_24:
	setp.eq.s16 	%p292, %rs317, 0;
	selp.b64 	%rd424, %rd25, %rd424, %p292;
	selp.b16 	%rs369, %rs18, %rs369, %p292;
$L__BB19_25:
	cvt.u32.u16 	%r432, %rs369;
	and.b32  	%r413, %r432, 255;
	mov.b32 	%r429, 4;
	mov.b32 	%r430, 31;
	mov.b32 	%r431, -1;
	// begin inline asm
	shfl.sync.down.b32 %r412, %r413, %r429, %r430, %r431;
	// end inline asm
	// begin inline asm
	shfl.sync.down.b32 %r417, %r418, %r429, %r430, %r431;
	// end inline asm
	mov.b64 	{%r423, %r428}, %rd424;
	// begin inline asm
	shfl.sync.down.b32 %r422, %r423, %r429, %r430, %r431;
	// end inline asm
	// begin inline asm
	shfl.sync.down.b32 %r427, %r428, %r429, %r430, %r431;
	// end inline asm
	mov.b64 	%rd29, {%r422, %r427};
	cvt.u16.u32 	%rs21, %r412;
	setp.gt.s32 	%p293, %r369, 27;
	@%p293 bra 	$L__BB19_29;
	and.b16  	%rs321, %rs369, 255;
	setp.eq.s16 	%p294, %rs321, 0;
	and.b16  	%rs322, %rs21, 255;
	setp.eq.s16 	%p295, %rs322, 0;
	or.pred  	%p296, %p294, %p295;
	@%p296 bra 	$L__BB19_28;
	min.s64 	%rd424, %rd29, %rd424;
	mov.b16 	%rs369, 1;
	bra.uni 	$L__BB19_29;
$L__BB19_28:
	setp.eq.s16 	%p297, %rs321, 0;
	selp.b64 	%rd424, %rd29, %rd424, %p297;
	selp.b16 	%rs369, %rs21, %rs369, %p297;
$L__BB19_29:
	cvt.u32.u16 	%r453, %rs369;
	and.b32  	%r434, %r453, 255;
	mov.b32 	%r450, 8;
	mov.b32 	%r451, 31;
	mov.b32 	%r452, -1;
	// begin inline asm
	shfl.sync.down.b32 %r433, %r434, %r450, %r451, %r452;
	// end inline asm
	// begin inline asm
	shfl.sync.down.b32 %r438, %r439, %r450, %r451, %r452;
	// end inline asm
	mov.b64 	{%r444, %r449}, %rd424;
	// begin inline asm
	shfl.sync.down.b32 %r443, %r444, %r450, %r451, %r452;
	// end inline asm
	// begin inline asm
	shfl.sync.down.b32 %r448, %r449, %r450, %r451, %r452;
	// end inline asm
	mov.b64 	%rd33, {%r443, %r448};
	cvt.u16.u32 	%rs24, %r433;
	setp.gt.s32 	%p298, %r369, 23;
	@%p298 bra 	$L__BB19_33;
	and.b16  	%rs325, %rs369, 255;
	setp.eq.s16 	%p299, %rs325, 0;
	and.b16  	%rs326, %rs24, 255;
	setp.eq.s16 	%p300, %rs326, 0;
	or.pred  	%p301, %p299, %p300;
	@%p301 bra 	$L__BB19_32;
	min.s64 	%rd424, %rd33, %rd424;
	mov.b16 	%rs369, 1;
	bra.uni 	$L__BB19_33;
$L__BB19_32:
	setp.eq.s16 	%p302, %rs325, 0;
	selp.b64 	%rd424, %rd33, %rd424, %p302;
	selp.b16 	%rs369, %rs24, %rs369, %p302;
$L__BB19_33:
	cvt.u32.u16 	%r474, %rs369;
	and.b32  	%r455, %r474, 255;
	mov.b32 	%r471, 16;
	mov.b32 	%r472, 31;
	mov.b32 	%r473, -1;
	// begin inline asm
	shfl.sync.down.b32 %r454, %r455, %r471, %r472, %r473;
	// end inline asm
	// begin inline asm
	shfl.sync.down.b32 %r459, %r460, %r471, %r472, %r473;
	// end inline asm
	mov.b64 	{%r465, %r470}, %rd424;
	// begin inline asm
	shfl.sync.down.b32 %r464, %r465, %r471, %r472, %r473;
	// end inline asm
	// begin inline asm
	shfl.sync.down.b32 %r469, %r470, %r471, %r472, %r473;
	// end inline asm
	mov.b64 	%rd37, {%r464, %r469};
	cvt.u16.u32 	%rs27, %r454;
	setp.gt.s32 	%p303, %r369, 15;
	@%p303 bra 	$L__BB19_37;
	and.b16  	%rs329, %rs369, 255;
	setp.eq.s16 	%p304, %rs329, 0;
	and.b16  	%rs330, %rs27, 255;
	setp.eq.s16 	%p305, %rs330, 0;
	or.pred  	%p306, %p304, %p305;
	@%p306 bra 	$L__BB19_36;
	min.s64 	%rd424, %rd37, %rd424;
	mov.b16 	%rs369, 1;
	bra.uni 	$L__BB19_37;
$L__BB19_36:
	setp.eq.s16 	%p307, %rs329, 0;
	selp.b16 	%rs369, %rs27, %rs369, %p307;
	selp.b64 	%rd424, %rd37, %rd424, %p307;
$L__BB19_37:
	setp.ne.s32 	%p308, %r369, 0;
	@%p308 bra 	$L__BB19_39;
	shr.u32 	%r475, %r5, 1;
	and.b32  	%r476, %r475, 496;
	mov.u32 	%r477, _ZZN3cub18CUB_300001_SM_10006detail6reduce18DeviceReduceKernelINS2_10policy_hubIN4cuda3std3__45tupleIJblEEEyN6thrust24THRUST_300001_SM_1000_NS8cuda_cub9__find_if7functorIS9_EEE10Policy1000ENSB_12zip_iteratorINS8_IJNSD_26transform_input_iterator_tIbNSB_6detail15normal_iteratorINSB_10device_ptrIiEEEE9is_it_oneEENSB_17counting_iteratorIlNSB_11use_defaultESS_SS_EEEEEEEySF_S9_NS7_10__identityEEEvT0_PT3_T1_NS0_13GridEvenShareIS10_EET2_T4_E12temp_storage;
	add.s32 	%r478, %r477, %r476;
	st.shared.u8 	[%r478+8], %rs369;
	st.shared.u64 	[%r478+16], %rd424;
$L__BB19_39:
	bar.sync 	0;
	setp.ne.s32 	%p309, %r5, 0;
	@%p309 bra 	$L__BB19_118;
	ld.shared.u8 	%rs333, [_ZZN3cub18CUB_300001_SM_10006detail6reduce18DeviceReduceKernelINS2_10policy_hubIN4cuda3std3__45tupleIJblEEEyN6thrust24THRUST_300001_SM_1000_NS8cuda_cub9__find_if7functorIS9_EEE10Policy1000ENSB_12zip_iteratorINS8_IJNSD_26transform_input_iterator_tIbNSB_6detail15normal_iteratorINSB_10device_ptrIiEEEE9is_it_oneEENSB_17counting_iteratorIlNSB_11use_defaultESS_SS_EEEEEEEySF_S9_NS7_10__identityEEEvT0_PT3_T1_NS0_13GridEvenShareIS10_EET2_T4_E12temp_storage+24];
	ld.shared.u64 	%rd384, [_ZZN3cub18CUB_300001_SM_10006detail6reduce18DeviceReduceKernelINS2_10policy_hubIN4cuda3std3__45tupleIJblEEEyN6thrust24THRUST_300001_SM_1000_NS8cuda_cub9__find_if7functorIS9_EEE10Policy1000ENSB_12zip_iteratorINS8_IJNSD_26transform_input_iterator_tIbNSB_6detail15normal_iteratorINSB_10device_ptrIiEEEE9is_it_oneEENSB_17counting_iteratorIlNSB_11use_defaultESS_SS_EEEEEEEySF_S9_NS7_10__identityEEEvT0_PT3_T1_NS0_13GridEvenShareIS10_EET2_T4_E12temp_storage+32];
	and.b16  	%rs334, %rs369, 255;
	setp.eq.s16 	%p310, %rs334, 0;
	setp.eq.s16 	%p311, %rs333, 0;
	min.s64 	%rd385, %rd384, %rd424;
	selp.b16 	%rs335, %rs369, 1, %p311;
	selp.b16 	%rs336, %rs333, %rs335, %p310;
	and.b16  	%rs337, %rs336, 255;
	selp.b64 	%rd386, %rd424, %rd385, %p311;
	selp.b64 	%rd387, %rd384, %rd386, %p310;
	ld.shared.u8 	%rs338, [_ZZN3cub18CUB_300001_SM_10006detail6reduce18DeviceReduceKernelINS2_10policy_hubIN4cuda3std3__45tupleIJblEEEyN6thrust24THRUST_300001_SM_1000_NS8cuda_cub9__find_if7functorIS9_EEE10Policy1000ENSB_12zip_iteratorINS8_IJNSD_26transform_input_iterator_tIbNSB_6detail15normal_iteratorINSB_10device_ptrIiEEEE9is_it_oneEENSB_17counting_iteratorIlNSB_11use_defaultESS_SS_EEEEEEEySF_S9_NS7_10__identityEEEvT0_PT3_T1_NS0_13GridEvenShareIS10_EET2_T4_E12temp_storage+40];
	ld.shared.u64 	%rd388, [_ZZN3cub18CUB_300001_SM_10006detail6reduce18DeviceReduceKernelINS2_10policy_hubIN4cuda3std3__45tupleIJblEEEyN6thrust24THRUST_300001_SM_1000_NS8cuda_cub9__find_if7functorIS9_EEE10Policy1000ENSB_12zip_iteratorINS8_IJNSD_26transform_input_iterator_tIbNSB_6detail15normal_iteratorINSB_10device_ptrIiEEEE9is_it_oneEENSB_17counting_iteratorIlNSB_11use_defaultESS_SS_EEEEEEEySF_S9_NS7_10__identityEEEvT0_PT3_T1_NS0_13GridEvenShareIS10_EET2_T4_E12temp_storage+48];
	setp.eq.s16 	%p312, %rs337, 0;
	setp.eq.s16 	%p313, %rs338, 0;
	min.s64 	%rd389, %rd388, %rd387;
	selp.b16 	%rs339, %rs336, 1, %p313;
	selp.b16 	%rs340, %rs338, %rs339, %p312;
	and.b16  	%rs341, %rs340, 255;
	selp.b64 	%rd390, %rd387, %rd389, %p313;
	selp.b64 	%rd391, %rd388, %rd390, %p312;
	ld.shared.u8 	%rs342, [_ZZN3cub18CUB_300001_SM_10006detail6reduce18DeviceReduceKernelINS2_10policy_hubIN4cuda3std3__45tupleIJblEEEyN6thrust24THRUST_300001_SM_1000_NS8cuda_cub9__find_if7functorIS9_EEE10Policy1000ENSB_12zip_iteratorINS8_IJNSD_26transform_input_iterator_tIbNSB_6detail15normal_iteratorINSB_10device_ptrIiEEEE9is_it_oneEENSB_17counting_iteratorIlNSB_11use_defaultESS_SS_EEEEEEEySF_S9_NS7_10__identityEEEvT0_PT3_T1_NS0_13GridEvenShareIS10_EET2_T4_E12temp_storage+56];
	ld.shared.u64 	%rd392, [_ZZN3cub18CUB_300001_SM_10006detail6reduce18DeviceReduceKernelINS2_10policy_hubIN4cuda3std3__45tupleIJblEEEyN6thrust24THRUST_300001_SM_1000_NS8cuda_cub9__find_if7functorIS9_EEE10Policy1000ENSB_12zip_iteratorINS8_IJNSD_26transform_input_iterator_tIbNSB_6detail15normal_iteratorINSB_10device_ptrIiEEEE9is_it_oneEENSB_17counting_iteratorIlNSB_11use_defaultESS_SS_EEEEEEEySF_S9_NS7_10__identityEEEvT0_PT3_T1_NS0_13GridEvenShareIS10_EET2_T4_E12temp_storage+64];
	setp.eq.s16 	%p314, %rs341, 0;
	setp.eq.s16 	%p315, %rs342, 0;
	min.s64 	%rd393, %rd392, %rd391;
	selp.b16 	%rs343, %rs340, 1, %p315;
	selp.b16 	%rs344, %rs342, %rs343, %p314;
	and.b16  	%rs345, %rs344, 255;
	selp.b64 	%rd394, %rd391, %rd393, %p315;
	selp.b64 	%rd395, %rd392, %rd394, %p314;
	ld.shared.u8 	%rs346, [_ZZN3cub18CUB_300001_SM_10006detail6reduce18DeviceReduceKernelINS2_10policy_hubIN4cuda3std3__45tupleIJblEEEyN6thrust24THRUST_300001_SM_1000_NS8cuda_cub9__find_if7functorIS9_EEE10Policy1000ENSB_12zip_iteratorINS8_IJNSD_26transform_input_iterator_tIbNSB_6detail15normal_iteratorINSB_10device_ptrIiEEEE9is_it_oneEENSB_17counting_iteratorIlNSB_11use_defaultESS_SS_EEEEEEEySF_S9_NS7_10__identityEEEvT0_PT3_T1_NS0_13GridEvenShareIS10_EET2_T4_E12temp_storage+72];
	ld.shared.u64 	%rd396, [_ZZN3cub18CUB_300001_SM_10006detail6reduce18DeviceReduceKernelINS2_10policy_hubIN4cuda3std3__45tupleIJblEEEyN6thrust24THRUST_300001_SM_1000_NS8cuda_cub9__find_if7functorIS9_EEE10Policy1000ENSB_12zip_iteratorINS8_IJNSD_26transform_input_iterator_tIbNSB_6detail15normal_iteratorINSB_10device_ptrIiEEEE9is_it_oneEENSB_17counting_iteratorIlNSB_11use_defaultESS_SS_EEEEEEEySF_S9_NS7_10__identityEEEvT0_PT3_T1_NS0_13GridEvenShareIS10_EET2_T4_E12temp_storage+80];
	setp.eq.s16 	%p316, %rs345, 0;
	setp.eq.s16 	%p317, %rs346, 0;
	min.s64 	%rd397, %rd396, %rd395;
	selp.b16 	%rs347, %rs344, 1, %p317;
	selp.b16 	%rs348, %rs346, %rs347, %p316;
	and.b16  	%rs349, %rs348, 255;
	selp.b64 	%rd398, %rd395, %rd397, %p317;
	selp.b64 	%rd399, %rd396, %rd398, %p316;
	ld.shared.u8 	%rs350, [_ZZN3cub18CUB_300001_SM_10006detail6reduce18DeviceReduceKernelINS2_10policy_hubIN4cuda3std3__45tupleIJblEEEyN6thrust24THRUST_300001_SM_1000_NS8cuda_cub9__find_if7functorIS9_EEE10Policy1000ENSB_12zip_iteratorINS8_IJNSD_26transform_input_iterator_tIbNSB_6detail15normal_iteratorINSB_10device_ptrIiEEEE9is_it_oneEENSB_17counting_iteratorIlNSB_11use_defaultESS_SS_EEEEEEEySF_S9_NS7_10__identityEEEvT0_PT3_T1_NS0_13GridEvenShareIS10_EET2_T4_E12temp_storage+88];
	ld.shared.u64 	%rd400, [_ZZN3cub18CUB_300001_SM_10006detail6reduce18DeviceReduceKernelINS2_10policy_hubIN4cuda3std3__45tupleIJblEEEyN6thrust24THRUST_300001_SM_1000_NS8cuda_cub9__find_if7functorIS9_EEE10Policy1000ENSB_12zip_iteratorINS8_IJNSD_26transform_input_iterator_tIbNSB_6detail15normal_iteratorINSB_10device_ptrIiEEEE9is_it_oneEENSB_17counting_iteratorIlNSB_11use_defaultESS_SS_EEEEEEEySF_S9_NS7_10__identityEEEvT0_PT3_T1_NS0_13GridEvenShareIS10_EET2_T4_E12temp_storage+96];
	setp.eq.s16 	%p318, %rs349, 0;
	setp.eq.s16 	%p319, %rs350, 0;
	min.s64 	%rd401, %rd400, %rd399;
	selp.b16 	%rs351, %rs348, 1, %p319;
	selp.b16 	%rs352, %rs350, %rs351, %p318;
	and.b16  	%rs353, %rs352, 255;
	selp.b64 	%rd402, %rd399, %rd401, %p319;
	selp.b64 	%rd403, %rd400, %rd402, %p318;
	ld.shared.u8 	%rs354, [_ZZN3cub18CUB_300001_SM_10006detail6reduce18DeviceReduceKernelINS2_10policy_hubIN4cuda3std3__45tupleIJblEEEyN6thrust24THRUST_300001_SM_1000_NS8cuda_cub9__find_if7functorIS9_EEE10Policy1000ENSB_12zip_iteratorINS8_IJNSD_26transform_input_iterator_tIbNSB_6detail15normal_iteratorINSB_10device_ptrIiEEEE9is_it_oneEENSB_17counting_iteratorIlNSB_11use_defaultESS_SS_EEEEEEEySF_S9_NS7_10__identityEEEvT0_PT3_T1_NS0_13GridEvenShareIS10_EET2_T4_E12temp_storage+104];
	ld.shared.u64 	%rd404, [_ZZN3cub18CUB_300001_SM_10006detail6reduce18DeviceReduceKernelINS2_10policy_hubIN4cuda3std3__45tupleIJblEEEyN6thrust24THRUST_300001_SM_1000_NS8cuda_cub9__find_if7functorIS9_EEE10Policy1000ENSB_12zip_iteratorINS8_IJNSD_26transform_input_iterator_tIbNSB_6detail15normal_iteratorINSB_10device_ptrIiEEEE9is_it_oneEENSB_17counting_iteratorIlNSB_11use_defaultESS_SS_EEEEEEEySF_S9_NS7_10__identityEEEvT0_PT3_T1_NS0_13GridEvenShareIS10_EET2_T4_E12temp_storage+112];
	setp.eq.s16 	%p320, %rs353, 0;
	setp.eq.s16 	%p321, %rs354, 0;
	min.s64 	%rd405, %rd404, %rd403;
	selp.b16 	%rs355, %rs352, 1, %p321;
	selp.b16 	%rs356, %rs354, %rs355, %p320;
	and.b16  	%rs357, %rs356, 255;
	selp.b64 	%rd406, %rd403, %rd405, %p321;
	selp.b64 	%rd407, %rd404, %rd406, %p320;
	ld.shared.u8 	%rs358, [_ZZN3cub18CUB_300001_SM_10006detail6reduce18DeviceReduceKernelINS2_10policy_hubIN4cuda3std3__45tupleIJblEEEyN6thrust24THRUST_300001_SM_1000_NS8cuda_cub9__find_if7functorIS9_EEE10Policy1000ENSB_12zip_iteratorINS8_IJNSD_26transform_input_iterator_tIbNSB_6detail15normal_iteratorINSB_10device_ptrIiEEEE9is_it_oneEENSB_17counting_iteratorIlNSB_11use_defaultESS_SS_EEEEEEEySF_S9_NS7_10__identityEEEvT0_PT3_T1_NS0_13GridEvenShareIS10_EET2_T4_E12temp_storage+120];
	ld.shared.u64 	%rd408, [_ZZN3cub18CUB_300001_SM_10006detail6reduce18DeviceReduceKernelINS2_10policy_hubIN4cuda3std3__45tupleIJblEEEyN6thrust24THRUST_300001_SM_1000_NS8cuda_cub9__find_if7functorIS9_EEE10Policy1000ENSB_12zip_iteratorINS8_IJNSD_26transform_input_iterator_tIbNSB_6detail15normal_iteratorINSB_10device_ptrIiEEEE9is_it_oneEENSB_17counting_iteratorIlNSB_11use_defaultESS_SS_EEEEEEEySF_S9_NS7_10__identityEEEvT0_PT3_T1_NS0_13GridEvenShareIS10_EET2_T4_E12temp_storage+128];
	setp.eq.s16 	%p322, %rs357, 0;
	setp.eq.s16 	%p323, %rs358, 0;
	min.s64 	%rd409, %rd408, %rd407;
	selp.b16 	%rs359, %rs356, 1, %p323;
	selp.b16 	%rs369, %rs358, %rs359, %p322;
	selp.b64 	%rd410, %rd407, %rd409, %p323;
	selp.b64 	%rd424, %rd408, %rd410, %p322;
	bra.uni 	$L__BB19_118;
$L__BB19_41:
	// begin inline asm
	mov.u32 %r251, %laneid;
	// end inline asm
	and.b32  	%r272, %r5, 992;
	add.s32 	%r273, %r272, 32;
	setp.gt.s32 	%p234, %r273, %r4;
	not.b32 	%r274, %r272;
	add.s32 	%r275, %r4, %r274;
	selp.b32 	%r270, %r275, 31, %p234;
	cvt.u32.u16 	%r276, %rs369;
	and.b32  	%r253, %r276, 255;
	mov.b32 	%r269, 1;
	mov.b32 	%r271, -1;
	// begin inline asm
	shfl.sync.down.b32 %r252, %r253, %r269, %r270, %r271;
	// end inline asm
	// begin inline asm
	shfl.sync.down.b32 %r257, %r258, %r269, %r270, %r271;
	// end inline asm
	mov.b64 	{%r263, %r268}, %rd424;
	// begin inline asm
	shfl.sync.down.b32 %r262, %r263, %r269, %r270, %r271;
	// end inline asm
	// begin inline asm
	shfl.sync.down.b32 %r267, %r268, %r269, %r270, %r271;
	// end inline asm
	mov.b64 	%rd42, {%r262, %r267};
	cvt.u16.u32 	%rs31, %r252;
	setp.ge.s32 	%p235, %r251, %r270;
	@%p235 bra 	$L__BB19_45;
	and.b16  	%rs272, %rs369, 255;
	setp.eq.s16 	%p236, %rs272, 0;
	and.b16  	%rs273, %rs31, 255;
	setp.eq.s16 	%p237, %rs273, 0;
	or.pred  	%p238, %p236, %p237;
	@%p238 bra 	$L__BB19_44;
	min.s64 	%rd424, %rd42, %rd424;
	mov.b16 	%rs369, 1;
	bra.uni 	$L__BB19_45;
$L__BB19_44:
	setp.eq.s16 	%p239, %rs272, 0;
	selp.b16 	%rs369, %rs31, %rs369, %p239;
	selp.b64 	%rd424, %rd42, %rd424, %p239;
$L__BB19_45:
	cvt.u32.u16 	%r297, %rs369;
	and.b32  	%r278, %r297, 255;
	mov.b32 	%r294, 2;
	mov.b32 	%r296, -1;
	// begin inline asm
	shfl.sync.down.b32 %r277, %r278, %r294, %r270, %r296;
	// end inline asm
	// begin inline asm
	shfl.sync.down.b32 %r282, %r283, %r294, %r270, %r296;
	// end inline asm
	mov.b64 	{%r288, %r293}, %rd424;
	// begin inline asm
	shfl.sync.down.b32 %r287, %r288, %r294, %r270, %r296;
	// end inline asm
	// begin inline asm
	shfl.sync.down.b32 %r292, %r293, %r294, %r270, %r296;
	// end inline asm
	mov.b64 	%rd46, {%r287, %r292};
	cvt.u16.u32 	%rs34, %r277;
	add.s32 	%r298, %r251, 2;
	setp.gt.s32 	%p240, %r298, %r270;
	@%p240 bra 	$L__BB19_49;
	and.b16  	%rs276, %rs369, 255;
	setp.eq.s16 	%p241, %rs276, 0;
	and.b16  	%rs277, %rs34, 255;
	setp.eq.s16 	%p242, %rs277, 0;
	or.pred  	%p243, %p241, %p242;
	@%p243 bra 	$L__BB19_48;
	min.s64 	%rd424, %rd46, %rd424;
	mov.b16 	%rs369, 1;
	bra.uni 	$L__BB19_49;
$L__BB19_48:
	setp.eq.s16 	%p244, %rs276, 0;
	selp.b16 	%rs369, %rs34, %rs369, %p244;
	selp.b64 	%rd424, %rd46, %rd424, %p244;
$L__BB19_49:
	cvt.u32.u16 	%r319, %rs369;
	and.b32  	%r300, %r319, 255;
	mov.b32 	%r316, 4;
	mov.b32 	%r318, -1;
	// begin inline asm
	shfl.sync.down.b32 %r299, %r300, %r316, %r270, %r318;
	// end inline asm
	// begin inline asm
	shfl.sync.down.b32 %r304, %r305, %r316, %r270, %r318;
	// end inline asm
	mov.b64 	{%r310, %r315}, %rd424;
	// begin inline asm
	shfl.sync.down.b32 %r309, %r310, %r316, %r270, %r318;
	// end inline asm
	// begin inline asm
	shfl.sync.down.b32 %r314, %r315, %r316, %r270, %r318;
	// end inline asm
	mov.b64 	%rd50, {%r309, %r314};
	cvt.u16.u32 	%rs37, %r299;
	add.s32 	%r320, %r251, 4;
	setp.gt.s32 	%p245, %r320, %r270;
	@%p245 bra 	$L__BB19_53;
	and.b16  	%rs280, %rs369, 255;
	setp.eq.s16 	%p246, %rs280, 0;
	and.b16  	%rs281, %rs37, 255;
	setp.eq.s16 	%p247, %rs281, 0;
	or.pred  	%p248, %p246, %p247;
	@%p248 bra 	$L__BB19_52;
	min.s64 	%rd424, %rd50, %rd424;
	mov.b16 	%rs369, 1;
	bra.uni 	$L__BB19_53;
$L__BB19_52:
	setp.eq.s16 	%p249, %rs280, 0;
	selp.b16 	%rs369, %rs37, %rs369, %p249;
	selp.b64 	%rd424, %rd50, %rd424, %p249;
$L__BB19_53:
	cvt.u32.u16 	%r341, %rs369;
	and.b32  	%r322, %r341, 255;
	mov.b32 	%r338, 8;
	mov.b32 	%r340, -1;
	// begin inline asm
	shfl.sync.down.b32 %r321, %r322, %r338, %r270, %r340;
	// end inline asm
	// begin inline asm
	shfl.sync.down.b32 %r326, %r327, %r338, %r270, %r340;
	// end inline asm
	mov.b64 	{%r332, %r337}, %rd424;
	// begin inline asm
	shfl.sync.down.b32 %r331, %r332, %r338, %r270, %r340;
	// end inline asm
	// begin inline asm
	shfl.sync.down.b32 %r336, %r337, %r338, %r270, %r340;
	// end inline asm
	mov.b64 	%rd54, {%r331, %r336};
	cvt.u16.u32 	%rs40, %r321;
	add.s32 	%r342, %r251, 8;
	setp.gt.s32 	%p250, %r342, %r270;
	@%p250 bra 	$L__BB19_57;
	and.b16  	%rs284, %rs369, 255;
	setp.eq.s16 	%p251, %rs284, 0;
	and.b16  	%rs285, %rs40, 255;
	setp.eq.s16 	%p252, %rs285, 0;
	or.pred  	%p253, %p251, %p252;
	@%p253 bra 	$L__BB19_56;
	min.s64 	%rd424, %rd54, %rd424;
	mov.b16 	%rs369, 1;
	bra.uni 	$L__BB19_57;
$L__BB19_56:
	setp.eq.s16 	%p254, %rs284, 0;
	selp.b16 	%rs369, %rs40, %rs369, %p254;
	selp.b64 	%rd424, %rd54, %rd424, %p254;
$L__BB19_57:
	cvt.u32.u16 	%r363, %rs369;
	and.b32  	%r344, %r363, 255;
	mov.b32 	%r360, 16;
	mov.b32 	%r362, -1;
	// begin inline asm
	shfl.sync.down.b32 %r343, %r344, %r360, %r270, %r362;
	// end inline asm
	// begin inline asm
	shfl.sync.down.b32 %r348, %r349, %r360, %r270, %r362;
	// end inline asm
	mov.b64 	{%r354, %r359}, %rd424;
	// begin inline asm
	shfl.sync.down.b32 %r353, %r354, %r360, %r270, %r362;
	// end inline asm
	// begin inline asm
	shfl.sync.down.b32 %r358, %r359, %r360, %r270, %r362;
	// end inline asm
	mov.b64 	%rd58, {%r353, %r358};
	cvt.u16.u32 	%rs43, %r343;
	add.s32 	%r364, %r251, 16;
	setp.gt.s32 	%p255, %r364, %r270;
	@%p255 bra 	$L__BB19_61;
	and.b16  	%rs288, %rs369, 255;
	setp.eq.s16 	%p256, %rs288, 0;
	and.b16  	%rs289, %rs43, 255;
	setp.eq.s16 	%p257, %rs289, 0;
	or.pred  	%p258, %p256, %p257;
	@%p258 bra 	$L__BB19_60;
	min.s64 	%rd424, %rd58, %rd424;
	mov.b16 	%rs369, 1;
	bra.uni 	$L__BB19_61;
$L__BB19_60:
	setp.eq.s16 	%p259, %rs288, 0;
	selp.b16 	%rs369, %rs43, %rs369, %p259;
	selp.b64 	%rd424, %rd58, %rd424, %p259;
$L__BB19_61:
	setp.ne.s32 	%p260, %r251, 0;
	@%p260 bra 	$L__BB19_63;
	shr.u32 	%r365, %r5, 1;
	and.b32  	%r366, %r365, 496;
	mov.u32 	%r367, _ZZN3cub18CUB_300001_SM_10006detail6reduce18DeviceReduceKernelINS2_10policy_hubIN4cuda3std3__45tupleIJblEEEyN6thrust24THRUST_300001_SM_1000_NS8cuda_cub9__find_if7functorIS9_EEE10Policy1000ENSB_12zip_iteratorINS8_IJNSD_26transform_input_iterator_tIbNSB_6detail15normal_iteratorINSB_10device_ptrIiEEEE9is_it_oneEENSB_17counting_iteratorIlNSB_11use_defaultESS_SS_EEEEEEEySF_S9_NS7_10__identityEEEvT0_PT3_T1_NS0_13GridEvenShareIS10_EET2_T4_E12temp_storage;
	add.s32 	%r368, %r367, %r366;
	st.shared.u8 	[%r368+8], %rs369;
	st.shared.u64 	[%r368+16], %rd424;
$L__BB19_63:
	bar.sync 	0;
	setp.ne.s32 	%p261, %r5, 0;
	@%p261 bra 	$L__BB19_118;
	setp.lt.s32 	%p262, %r4, 33;
	@%p262 bra 	$L__BB19_66;
	ld.shared.u8 	%rs292, [_ZZN3cub18CUB_300001_SM_10006detail6reduce18DeviceReduceKernelINS2_10policy_hubIN4cuda3std3__45tupleIJblEEEyN6thrust24THRUST_300001_SM_1000_NS8cuda_cub9__find_if7functorIS9_EEE10Policy1000ENSB_12zip_iteratorINS8_IJNSD_26transform_input_iterator_tIbNSB_6detail15normal_iteratorINSB_10device_ptrIiEEEE9is_it_oneEENSB_17counting_iteratorIlNSB_11use_defaultESS_SS_EEEEEEEySF_S9_NS7_10__identityEEEvT0_PT3_T1_NS0_13GridEvenShareIS10_EET2_T4_E12temp_storage+24];
	ld.shared.u64 	%rd363, [_ZZN3cub18CUB_300001_SM_10006detail6reduce18DeviceReduceKernelINS2_10policy_hubIN4cuda3std3__45tupleIJblEEEyN6thrust24THRUST_300001_SM_1000_NS8cuda_cub9__find_if7functorIS9_EEE10Policy1000ENSB_12zip_iteratorINS8_IJNSD_26transform_input_iterator_tIbNSB_6detail15normal_iteratorINSB_10device_ptrIiEEEE9is_it_oneEENSB_17counting_iteratorIlNSB_11use_defaultESS_SS_EEEEEEEySF_S9_NS7_10__identityEEEvT0_PT3_T1_NS0_13GridEvenShareIS10_EET2_T4_E12temp_storage+32];
	and.b16  	%rs293, %rs369, 255;
	setp.eq.s16 	%p263, %rs293, 0;
	setp.eq.s16 	%p264, %rs292, 0;
	min.s64 	%rd364, %rd363, %rd424;
	selp.b16 	%rs294, %rs369, 1, %p264;
	selp.b16 	%rs369, %rs292, %rs294, %p263;
	selp.b64 	%rd365, %rd424, %rd364, %p264;
	selp.b64 	%rd424, %rd363, %rd365, %p263;
$L__BB19_66:
	setp.lt.s32 	%p265, %r4, 65;
	@%p265 bra 	$L__BB19_68;
	ld.shared.u8 	%rs295, [_ZZN3cub18CUB_300001_SM_10006detail6reduce18DeviceReduceKernelINS2_10policy_hubIN4cuda3std3__45tupleIJblEEEyN6thrust24THRUST_300001_SM_1000_NS8cuda_cub9__find_if7functorIS9_EEE10Policy1000ENSB_12zip_iteratorINS8_IJNSD_26transform_input_iterator_tIbNSB_6detail15normal_iteratorINSB_10device_ptrIiEEEE9is_it_oneEENSB_17counting_iteratorIlNSB_11use_defaultESS_SS_EEEEEEEySF_S9_NS7_10__identityEEEvT0_PT3_T1_NS0_13GridEvenShareIS10_EET2_T4_E12temp_storage+40];
	ld.shared.u64 	%rd366, [_ZZN3cub18CUB_300001_SM_10006detail6reduce18DeviceReduceKernelINS2_10policy_hubIN4cuda3std3__45tupleIJblEEEyN6thrust24THRUST_300001_SM_1000_NS8cuda_cub9__find_if7functorIS9_EEE10Policy1000ENSB_12zip_iteratorINS8_IJNSD_26transform_input_iterator_tIbNSB_6detail15normal_iteratorINSB_10device_ptrIiEEEE9is_it_oneEENSB_17counting_iteratorIlNSB_11use_defaultESS_SS_EEEEEEEySF_S9_NS7_10__identityEEEvT0_PT3_T1_NS0_13GridEvenShareIS10_EET2_T4_E12temp_storage+48];
	and.b16  	%rs296, %rs369, 255;
	setp.eq.s16 	%p266, %rs296, 0;
	setp.eq.s16 	%p267, %rs295, 0;
	min.s64 	%rd367, %rd366, %rd424;
	selp.b16 	%rs297, %rs369, 1, %p267;
	selp.b16 	%rs369, %rs295, %rs297, %p266;
	selp.b64 	%rd368, %rd424, %rd367, %p267;
	selp.b64 	%rd424, %rd366, %rd368, %p266;
$L__BB19_68:
	setp.lt.s32 	%p268, %r4, 97;
	@%p268 bra 	$L__BB19_70;
	ld.shared.u8 	%rs298, [_ZZN3cub18CUB_300001_SM_10006detail6reduce18DeviceReduceKernelINS2_10policy_hubIN4cuda3std3__45tupleIJblEEEyN6thrust24THRUST_300001_SM_1000_NS8cuda_cub9__find_if7functorIS9_EEE10Policy1000ENSB_12zip_iteratorINS8_IJNSD_26transform_input_iterator_tIbNSB_6detail15normal_iteratorINSB_10device_ptrIiEEEE9is_it_oneEENSB_17counting_iteratorIlNSB_11use_defaultESS_SS_EEEEEEEySF_S9_NS7_10__identityEEEvT0_PT3_T1_NS0_13GridEvenShareIS10_EET2_T4_E12temp_storage+56];
	ld.shared.u64 	%rd369, [_ZZN3cub18CUB_300001_SM_10006detail6reduce18DeviceReduceKernelINS2_10policy_hubIN4cuda3std3__45tupleIJblEEEyN6thrust24THRUST_300001_SM_1000_NS8cuda_cub9__find_if7functorIS9_EEE10Policy1000ENSB_12zip_iteratorINS8_IJNSD_26transform_input_iterator_tIbNSB_6detail15normal_iteratorINSB_10device_ptrIiEEEE9is_it_oneEENSB_17counting_iteratorIlNSB_11use_defaultESS_SS_EEEEEEEySF_S9_NS7_10__identityEEEvT0_PT3_T1_NS0_13GridEvenShareIS10_EET2_T4_E12temp_storage+64];
	and.b16  	%rs299, %rs369, 255;
	setp.eq.s16 	%p269, %rs299, 0;
	setp.eq.s16 	%p270, %rs298, 0;
	min.s64 	%rd370, %rd369, %rd424;
	selp.b16 	%rs300, %rs369, 1, %p270;
	selp.b16 	%rs369, %rs298, %rs300, %p269;
	selp.b64 	%rd371, %rd424, %rd370, %p270;
	selp.b64 	%rd424, %rd369, %rd371, %p269;
$L__BB19_70:
	setp.lt.s32 	%p271, %r4, 129;
	@%p271 bra 	$L__BB19_72;
	ld.shared.u8 	%rs301, [_ZZN3cub18CUB_300001_SM_10006detail6reduce18DeviceReduceKernelINS2_10policy_hubIN4cuda3std3__45tupleIJblEEEyN6thrust24THRUST_300001_SM_1000_NS8cuda_cub9__find_if7functorIS9_EEE10Policy1000ENSB_12zip_iteratorINS8_IJNSD_26transform_input_iterator_tIbNSB_6detail15normal_iteratorINSB_10device_ptrIiEEEE9is_it_oneEENSB_17counting_iteratorIlNSB_11use_defaultESS_SS_EEEEEEEySF_S9_NS7_10__identityEEEvT0_PT3_T1_NS0_13GridEvenShareIS10_EET2_T4_E12temp_storage+72];
	ld.shared.u64 	%rd372, [_ZZN3cub18CUB_300001_SM_10006detail6reduce18DeviceReduceKernelINS2_10policy_hubIN4cuda3std3__45tupleIJblEEEyN6thrust24THRUST_300001_SM_1000_NS8cuda_cub9__find_if7functorIS9_EEE10Policy1000ENSB_12zip_iteratorINS8_IJNSD_26transform_input_iterator_tIbNSB_6detail15normal_iteratorINSB_10device_ptrIiEEEE9is_it_oneEENSB_17counting_iteratorIlNSB_11use_defaultESS_SS_EEEEEEEySF_S9_NS7_10__identityEEEvT0_PT3_T1_NS0_13GridEvenShareIS10_EET2_T4_E12temp_storage+80];
	and.b16  	%rs302, %rs369, 255;
	setp.eq.s16 	%p272, %rs302, 0;
	setp.eq.s16 	%p273, %rs301, 0;
	min.s64 	%rd373, %rd372, %rd424;
	selp.b16 	%rs303, %rs369, 1, %p273;
	selp.b16 	%rs369, %rs301, %rs303, %p272;
	selp.b64 	%rd374, %rd424, %rd373, %p273;
	selp.b64 	%rd424, %rd372, %rd374, %p272;
$L__BB19_72:
	setp.lt.s32 	%p274, %r4, 161;
	@%p274 bra 	$L__BB19_74;
	ld.shared.u8 	%rs304, [_ZZN3cub18CUB_300001_SM_10006detail6reduce18DeviceReduceKernelINS2_10policy_hubIN4cuda3std3__45tupleIJblEEEyN6thrust24THRUST_300001_SM_1000_NS8cuda_cub9__find_if7functorIS9_EEE10Policy1000ENSB_12zip_iteratorINS8_IJNSD_26transform_input_iterator_tIbNSB_6detail15normal_iteratorINSB_10device_ptrIiEEEE9is_it_oneEENSB_17counting_iteratorIlNSB_11use_defaultESS_SS_EEEEEEEySF_S9_NS7_10__identityEEEvT0_PT3_T1_NS0_13GridEvenShareIS10_EET2_T4_E12temp_storage+88];
	ld.shared.u64 	%rd375, [_ZZN3cub18CUB_300001_SM_10006detail6reduce18DeviceReduceKernelINS2_10policy_hubIN4cuda3std3__45tupleIJblEEEyN6thrust24THRUST_300001_SM_1000_NS8cuda_cub9__find_if7functorIS9_EEE10Policy1000ENSB_12zip_iteratorINS8_IJNSD_26transform_input_iterator_tIbNSB_6detail15normal_iteratorINSB_10device_ptrIiEEEE9is_it_oneEENSB_17counting_iteratorIlNSB_11use_defaultESS_SS_EEEEEEEySF_S9_NS7_10__identityEEEvT0_PT3_T1_NS0_13GridEvenShareIS10_EET2_T4_E12temp_storage+96];
	and.b16  	%rs305, %rs369, 255;
	setp.eq.s16 	%p275, %rs305, 0;
	setp.eq.s16 	%p276, %rs304, 0;
	min.s64 	%rd376, %rd375, %rd424;
	selp.b16 	%rs306, %rs369, 1, %p276;
	selp.b16 	%rs369, %rs304, %rs306, %p275;
	selp.b64 	%rd377, %rd424, %rd376, %p276;
	selp.b64 	%rd424, %rd375, %rd377, %p275;
$L__BB19_74:
	setp.lt.s32 	%p277, %r4, 193;
	@%p277 bra 	$L__BB19_76;
	ld.shared.u8 	%rs307, [_ZZN3cub18CUB_300001_SM_10006detail6reduce18DeviceReduceKernelINS2_10policy_hubIN4cuda3std3__45tupleIJblEEEyN6thrust24THRUST_300001_SM_1000_NS8cuda_cub9__find_if7functorIS9_EEE10Policy1000ENSB_12zip_iteratorINS8_IJNSD_26transform_input_iterator_tIbNSB_6detail15normal_iteratorINSB_10device_ptrIiEEEE9is_it_oneEENSB_17counting_iteratorIlNSB_11use_defaultESS_SS_EEEEEEEySF_S9_NS7_10__identityEEEvT0_PT3_T1_NS0_13GridEvenShareIS10_EET2_T4_E12temp_storage+104];
	ld.shared.u64 	%rd378, [_ZZN3cub18CUB_300001_SM_10006detail6reduce18DeviceReduceKernelINS2_10policy_hubIN4cuda3std3__45tupleIJblEEEyN6thrust24THRUST_300001_SM_1000_NS8cuda_cub9__find_if7functorIS9_EEE10Policy1000ENSB_12zip_iteratorINS8_IJNSD_26transform_input_iterator_tIbNSB_6detail15normal_iteratorINSB_10device_ptrIiEEEE9is_it_oneEENSB_17counting_iteratorIlNSB_11use_defaultESS_SS_EEEEEEEySF_S9_NS7_10__identityEEEvT0_PT3_T1_NS0_13GridEvenShareIS10_EET2_T4_E12temp_storage+112];
	and.b16  	%rs308, %rs369, 255;
	setp.eq.s16 	%p278, %rs308, 0;
	setp.eq.s16 	%p279, %rs307, 0;
	min.s64 	%rd379, %rd378, %rd424;
	selp.b16 	%rs309, %rs369, 1, %p279;
	selp.b16 	%rs369, %rs307, %rs309, %p278;
	selp.b64 	%rd380, %rd424, %rd379, %p279;
	selp.b64 	%rd424, %rd378, %rd380, %p278;
$L__BB19_76:
	setp.lt.s32 	%p280, %r4, 225;
	@%p280 bra 	$L__BB19_118;
	ld.shared.u8 	%rs310, [_ZZN3cub18CUB_300001_SM_10006detail6reduce18DeviceReduceKernelINS2_10policy_hubIN4cuda3std3__45tupleIJblEEEyN6thrust24THRUST_300001_SM_1000_NS8cuda_cub9__find_if7functorIS9_EEE10Policy1000ENSB_12zip_iteratorINS8_IJNSD_26transform_input_iterator_tIbNSB_6detail15normal_iteratorINSB_10device_ptrIiEEEE9is_it_oneEENSB_17counting_iteratorIlNSB_11use_defaultESS_SS_EEEEEEEySF_S9_NS7_10__identityEEEvT0_PT3_T1_NS0_13GridEvenShareIS10_EET2_T4_E12temp_storage+120];
	ld.shared.u64 	%rd381, [_ZZN3cub18CUB_300001_SM_10006detail6reduce18DeviceReduceKernelINS2_10policy_hubIN4cuda3std3__45tupleIJblEEEyN6thrust24THRUST_300001_SM_1000_NS8cuda_cub9__find_if7functorIS9_EEE10Policy1000ENSB_12zip_iteratorINS8_IJNSD_26transform_input_iterator_tIbNSB_6detail15normal_iteratorINSB_10device_ptrIiEEEE9is_it_oneEENSB_17counting_iteratorIlNSB_11use_defaultESS_SS_EEEEEEEySF_S9_NS7_10__identityEEEvT0_PT3_T1_NS0_13GridEvenShareIS10_EET2_T4_E12temp_storage+128];
	and.b16  	%rs311, %rs369, 255;
	setp.eq.s16 	%p281, %rs311, 0;
	setp.eq.s16 	%p282, %rs310, 0;
	min.s64 	%rd382, %rd381, %rd424;
	selp.b16 	%rs312, %rs369, 1, %p282;
	selp.b16 	%rs369, %rs310, %rs312, %p281;
	selp.b64 	%rd383, %rd424, %rd382, %p282;
	selp.b64 	%rd424, %rd381, %rd383, %p281;
	bra.uni 	$L__BB19_118;
$L__BB19_78:
	mov.u32 	%r26, %tid.x;
	add.s64 	%rd117, %rd3, %rd5;
	cvt.u64.u32 	%rd75, %r26;
	add.s64 	%rd118, %rd75, %rd5;
	shl.b64 	%rd119, %rd118, 2;
	add.s64 	%rd120, %rd2, %rd119;
	ld.global.u32 	%r49, [%rd120];
	setp.eq.s32 	%p2, %r49, 1;
	add.s32 	%r50, %r26, 256;
	cvt.u64.u32 	%rd121, %r50;
	ld.global.u32 	%r51, [%rd120+1024];
	setp.eq.s32 	%p3, %r51, 1;
	add.s32 	%r53, %r26, 512;
	cvt.u64.u32 	%rd122, %r53;
	add.s64 	%rd123, %rd117, %rd122;
	ld.global.u32 	%r54, [%rd120+2048];
	setp.eq.s32 	%p4, %r54, 1;
	add.s64 	%rd124, %rd123, 256;
	ld.global.u32 	%r55, [%rd120+3072];
	setp.eq.s32 	%p6, %r55, 1;
	or.pred  	%p8, %p2, %p3;
	selp.b64 	%rd125, %rd75, %rd121, %p2;
	add.s64 	%rd126, %rd117, %rd125;
	min.s64 	%rd127, %rd123, %rd126;
	selp.b64 	%rd128, %rd127, %rd126, %p4;
	or.pred  	%p9, %p8, %p4;
	selp.b64 	%rd129, %rd128, %rd123, %p8;
	min.s64 	%rd130, %rd124, %rd129;
	selp.b64 	%rd131, %rd130, %rd129, %p6;
	or.pred  	%p10, %p9, %p6;
	selp.u16 	%rs369, 1, 0, %p10;
	selp.b64 	%rd424, %rd131, %rd124, %p9;
	setp.lt.u64 	%p11, %rd6, %rd4;
	@%p11 bra 	$L__BB19_94;
	cvt.u32.u64 	%r57, %rd4;
	cvt.u32.u64 	%r58, %rd5;
	cvt.u32.u64 	%r27, %rd1;
	not.b32 	%r59, %r26;
	add.s32 	%r60, %r59, %r27;
	sub.s32 	%r61, %r60, %r57;
	sub.s32 	%r486, %r61, %r58;
	mov.b32 	%r487, 0;
	mov.u64 	%rd441, %rd5;
$L__BB19_80:
	add.s64 	%rd441, %rd441, %rd4;
	add.s64 	%rd132, %rd1, -1024;
	setp.gt.u64 	%p12, %rd441, %rd132;
	@%p12 bra 	$L__BB19_82;
	cvt.u32.u64 	%r62, %rd4;
	add.s64 	%rd133, %rd441, %rd75;
	shl.b64 	%rd134, %rd133, 2;
	add.s64 	%rd135, %rd2, %rd134;
	add.s64 	%rd136, %rd133, %rd3;
	ld.global.u32 	%r63, [%rd135];
	setp.eq.s32 	%p13, %r63, 1;
	add.s64 	%rd137, %rd136, 256;
	ld.global.u32 	%r64, [%rd135+1024];
	setp.eq.s32 	%p14, %r64, 1;
	selp.u16 	%rs91, 1, 0, %p14;
	add.s64 	%rd138, %rd136, 512;
	ld.global.u32 	%r65, [%rd135+2048];
	setp.eq.s32 	%p15, %r65, 1;
	selp.u16 	%rs92, 1, 0, %p15;
	add.s64 	%rd139, %rd136, 768;
	ld.global.u32 	%r66, [%rd135+3072];
	setp.eq.s32 	%p16, %r66, 1;
	selp.u16 	%rs93, 1, 0, %p16;
	and.b16  	%rs94, %rs369, 255;
	setp.eq.s16 	%p17, %rs94, 0;
	selp.u16 	%rs95, 1, 0, %p13;
	min.s64 	%rd140, %rd136, %rd424;
	selp.b16 	%rs96, 1, %rs369, %p13;
	selp.b64 	%rd141, %rd140, %rd424, %p13;
	selp.b16 	%rs97, %rs95, %rs96, %p17;
	and.b16  	%rs98, %rs97, 255;
	selp.b64 	%rd142, %rd136, %rd141, %p17;
	setp.eq.s16 	%p18, %rs98, 0;
	min.s64 	%rd143, %rd137, %rd142;
	selp.b16 	%rs99, 1, %rs97, %p14;
	selp.b64 	%rd144, %rd143, %rd142, %p14;
	selp.b16 	%rs100, %rs91, %rs99, %p18;
	and.b16  	%rs101, %rs100, 255;
	selp.b64 	%rd145, %rd137, %rd144, %p18;
	setp.eq.s16 	%p19, %rs101, 0;
	min.s64 	%rd146, %rd138, %rd145;
	selp.b16 	%rs102, 1, %rs100, %p15;
	selp.b64 	%rd147, %rd146, %rd145, %p15;
	selp.b16 	%rs103, %rs92, %rs102, %p19;
	and.b16  	%rs104, %rs103, 255;
	selp.b64 	%rd148, %rd138, %rd147, %p19;
	setp.eq.s16 	%p20, %rs104, 0;
	min.s64 	%rd149, %rd139, %rd148;
	selp.b16 	%rs105, 1, %rs103, %p16;
	selp.b64 	%rd150, %rd149, %rd148, %p16;
	selp.b16 	%rs369, %rs93, %rs105, %p20;
	selp.b64 	%rd424, %rd139, %rd150, %p20;
	sub.s64 	%rd151, %rd1, %rd441;
	setp.lt.u64 	%p21, %rd151, %rd4;
	add.s32 	%r487, %r487, 1;
	sub.s32 	%r486, %r486, %r62;
	@%p21 bra 	$L__BB19_94;
	bra.uni 	$L__BB19_80;
$L__BB19_82:
	setp.le.u64 	%p22, %rd1, %rd441;
	cvt.u32.u64 	%r67, %rd441;
	cvt.u32.u64 	%r68, %rd1;
	sub.s32 	%r69, %r68, %r67;
	setp.ge.s32 	%p23, %r26, %r69;
	or.pred  	%p24, %p22, %p23;
	@%p24 bra 	$L__BB19_94;
	cvt.u32.u64 	%r71, %rd4;
	cvt.u32.u64 	%r72, %rd5;
	not.b32 	%r73, %r26;
	add.s32 	%r33, %r73, %r27;
	add.s32 	%r74, %r71, %r72;
	sub.s32 	%r75, %r33, %r74;
	mul.lo.s32 	%r76, %r1, %r487;
	shl.b32 	%r77, %r76, 10;
	sub.s32 	%r78, %r75, %r77;
	shr.u32 	%r79, %r78, 8;
	add.s32 	%r34, %r79, 1;
	and.b32  	%r35, %r34, 7;
	setp.lt.u32 	%p25, %r78, 1792;
	mov.u32 	%r490, %r26;
	@%p25 bra 	$L__BB19_86;
	shr.u32 	%r80, %r486, 8;
	add.s32 	%r81, %r80, 1;
	and.b32  	%r82, %r81, 33554424;
	neg.s32 	%r488, %r82;
	mov.u32 	%r490, %r26;
$L__BB19_85:
	.pragma "nounroll";
	cvt.u64.u32 	%rd153, %r490;
	add.s64 	%rd154, %rd441, %rd153;
	shl.b64 	%rd155, %rd154, 2;
	add.s64 	%rd156, %rd2, %rd155;
	add.s64 	%rd157, %rd154, %rd3;
	ld.global.u32 	%r83, [%rd156];
	setp.eq.s32 	%p26, %r83, 1;
	selp.u16 	%rs107, 1, 0, %p26;
	and.b16  	%rs108, %rs369, 255;
	setp.ne.s16 	%p28, %rs108, 0;
	and.pred  	%p29, %p28, %p26;
	min.s64 	%rd158, %rd157, %rd424;
	setp.eq.s16 	%p30, %rs108, 0;
	selp.b16 	%rs109, %rs107, %rs369, %p30;
	selp.b64 	%rd159, %rd157, %rd424, %p30;
	selp.b16 	%rs110, 1, %rs109, %p29;
	and.b16  	%rs111, %rs110, 255;
	selp.b64 	%rd160, %rd158, %rd159, %p29;
	add.s64 	%rd161, %rd157, 256;
	ld.global.u32 	%r84, [%rd156+1024];
	setp.eq.s32 	%p31, %r84, 1;
	selp.u16 	%rs112, 1, 0, %p31;
	setp.ne.s16 	%p33, %rs111, 0;
	and.pred  	%p34, %p33, %p31;
	min.s64 	%rd162, %rd161, %rd160;
	setp.eq.s16 	%p35, %rs111, 0;
	selp.b16 	%rs113, %rs112, %rs110, %p35;
	selp.b64 	%rd163, %rd161, %rd160, %p35;
	selp.b16 	%rs114, 1, %rs113, %p34;
	and.b16  	%rs115, %rs114, 255;
	selp.b64 	%rd164, %rd162, %rd163, %p34;
	add.s64 	%rd165, %rd157, 512;
	ld.global.u32 	%r85, [%rd156+2048];
	setp.eq.s32 	%p36, %r85, 1;
	selp.u16 	%rs116, 1, 0, %p36;
	setp.ne.s16 	%p38, %rs115, 0;
	and.pred  	%p39, %p38, %p36;
	min.s64 	%rd166, %rd165, %rd164;
	setp.eq.s16 	%p40, %rs115, 0;
	selp.b16 	%rs117, %rs116, %rs114, %p40;
	selp.b64 	%rd167, %rd165, %rd164, %p40;
	selp.b16 	%rs118, 1, %rs117, %p39;
	and.b16  	%rs119, %rs118, 255;
	selp.b64 	%rd168, %rd166, %rd167, %p39;
	add.s64 	%rd169, %rd157, 768;
	ld.global.u32 	%r86, [%rd156+3072];
	setp.eq.s32 	%p41, %r86, 1;
	selp.u16 	%rs120, 1, 0, %p41;
	setp.ne.s16 	%p43, %rs119, 0;
	and.pred  	%p44, %p43, %p41;
	min.s64 	%rd170, %rd169, %rd168;
	setp.eq.s16 	%p45, %rs119, 0;
	selp.b16 	%rs121, %rs120, %rs118, %p45;
	selp.b64 	%rd171, %rd169, %rd168, %p45;
	selp.b16 	%rs122, 1, %rs121, %p44;
	and.b16  	%rs123, %rs122, 255;
	selp.b64 	%rd172, %rd170, %rd171, %p44;
	add.s64 	%rd173, %rd157, 1024;
	ld.global.u32 	%r87, [%rd156+4096];
	setp.eq.s32 	%p46, %r87, 1;
	selp.u16 	%rs124, 1, 0, %p46;
	setp.ne.s16 	%p48, %rs123, 0;
	and.pred  	%p49, %p48, %p46;
	min.s64 	%rd174, %rd173, %rd172;
	setp.eq.s16 	%p50, %rs123, 0;
	selp.b16 	%rs125, %rs124, %rs122, %p50;
	selp.b64 	%rd175, %rd173, %rd172, %p50;
	selp.b16 	%rs126, 1, %rs125, %p49;
	and.b16  	%rs127, %rs126, 255;
	selp.b64 	%rd176, %rd174, %rd175, %p49;
	add.s64 	%rd177, %rd157, 1280;
	ld.global.u32 	%r88, [%rd156+5120];
	setp.eq.s32 	%p51, %r88, 1;
	selp.u16 	%rs128, 1, 0, %p51;
	setp.ne.s16 	%p53, %rs127, 0;
	and.pred  	%p54, %p53, %p51;
	min.s64 	%rd178, %rd177, %rd176;
	setp.eq.s16 	%p55, %rs127, 0;
	selp.b16 	%rs129, %rs128, %rs126, %p55;
	selp.b64 	%rd179, %rd177, %rd176, %p55;
	selp.b16 	%rs130, 1, %rs129, %p54;
	and.b16  	%rs131, %rs130, 255;
	selp.b64 	%rd180, %rd178, %rd179, %p54;
	add.s64 	%rd181, %rd157, 1536;
	ld.global.u32 	%r89, [%rd156+6144];
	setp.eq.s32 	%p56, %r89, 1;
	selp.u16 	%rs132, 1, 0, %p56;
	setp.ne.s16 	%p58, %rs131, 0;
	and.pred  	%p59, %p58, %p56;
	min.s64 	%rd182, %rd181, %rd180;
	setp.eq.s16 	%p60, %rs131, 0;
	selp.b16 	%rs133, %rs132, %rs130, %p60;
	selp.b64 	%rd183, %rd181, %rd180, %p60;
	selp.b16 	%rs134, 1, %rs133, %p59;
	and.b16  	%rs135, %rs134, 255;
	selp.b64 	%rd184, %rd182, %rd183, %p59;
	add.s64 	%rd185, %rd157, 1792;
	ld.global.u32 	%r90, [%rd156+7168];
	setp.eq.s32 	%p61, %r90, 1;
	selp.u16 	%rs136, 1, 0, %p61;
	setp.ne.s16 	%p63, %rs135, 0;
	and.pred  	%p64, %p63, %p61;
	min.s64 	%rd186, %rd185, %rd184;
	setp.eq.s16 	%p65, %rs135, 0;
	selp.b16 	%rs137, %rs136, %rs134, %p65;
	selp.b64 	%rd187, %rd185, %rd184, %p65;
	selp.b16 	%rs369, 1, %rs137, %p64;
	selp.b64 	%rd424, %rd186, %rd187, %p64;
	add.s32 	%r490, %r490, 2048;
	add.s32 	%r488, %r488, 8;
	setp.ne.s32 	%p66, %r488, 0;
	@%p66 bra 	$L__BB19_85;
$L__BB19_86:
	setp.eq.s32 	%p67, %r35, 0;
	@%p67 bra 	$L__BB19_94;
	setp.lt.u32 	%p68, %r35, 4;
	@%p68 bra 	$L__BB19_89;
	cvt.u64.u32 	%rd189, %r490;
	add.s64 	%rd190, %rd441, %rd189;
	shl.b64 	%rd191, %rd190, 2;
	add.s64 	%rd192, %rd2, %rd191;
	add.s64 	%rd193, %rd190, %rd3;
	ld.global.u32 	%r91, [%rd192];
	setp.eq.s32 	%p69, %r91, 1;
	selp.u16 	%rs139, 1, 0, %p69;
	and.b16  	%rs140, %rs369, 255;
	setp.ne.s16 	%p71, %rs140, 0;
	and.pred  	%p72, %p71, %p69;
	min.s64 	%rd194, %rd193, %rd424;
	setp.eq.s16 	%p73, %rs140, 0;
	selp.b16 	%rs141, %rs139, %rs369, %p73;
	selp.b64 	%rd195, %rd193, %rd424, %p73;
	selp.b16 	%rs142, 1, %rs141, %p72;
	and.b16  	%rs143, %rs142, 255;
	selp.b64 	%rd196, %rd194, %rd195, %p72;
	add.s32 	%r92, %r490, 256;
	cvt.u64.u32 	%rd197, %r92;
	add.s64 	%rd198, %rd441, %rd197;
	add.s64 	%rd199, %rd198, %rd3;
	ld.global.u32 	%r93, [%rd192+1024];
	setp.eq.s32 	%p74, %r93, 1;
	selp.u16 	%rs144, 1, 0, %p74;
	setp.ne.s16 	%p76, %rs143, 0;
	and.pred  	%p77, %p76, %p74;
	min.s64 	%rd200, %rd199, %rd196;
	setp.eq.s16 	%p78, %rs143, 0;
	selp.b16 	%rs145, %rs144, %rs142, %p78;
	selp.b64 	%rd201, %rd199, %rd196, %p78;
	selp.b16 	%rs146, 1, %rs145, %p77;
	and.b16  	%rs147, %rs146, 255;
	selp.b64 	%rd202, %rd200, %rd201, %p77;
	add.s32 	%r94, %r490, 512;
	cvt.u64.u32 	%rd203, %r94;
	add.s64 	%rd204, %rd441, %rd203;
	add.s64 	%rd205, %rd204, %rd3;
	ld.global.u32 	%r95, [%rd192+2048];
	setp.eq.s32 	%p79, %r95, 1;
	selp.u16 	%rs148, 1, 0, %p79;
	setp.ne.s16 	%p81, %rs147, 0;
	and.pred  	%p82, %p81, %p79;
	min.s64 	%rd206, %rd205, %rd202;
	setp.eq.s16 	%p83, %rs147, 0;
	selp.b16 	%rs149, %rs148, %rs146, %p83;
	selp.b64 	%rd207, %rd205, %rd202, %p83;
	selp.b16 	%rs150, 1, %rs149, %p82;
	and.b16  	%rs151, %rs150, 255;
	selp.b64 	%rd208, %rd206, %rd207, %p82;
	add.s32 	%r96, %r490, 768;
	cvt.u64.u32 	%rd209, %r96;
	add.s64 	%rd210, %rd441, %rd209;
	add.s64 	%rd211, %rd210, %rd3;
	ld.global.u32 	%r97, [%rd192+3072];
	setp.eq.s32 	%p84, %r97, 1;
	selp.u16 	%rs152, 1, 0, %p84;
	setp.ne.s16 	%p86, %rs151, 0;
	and.pred  	%p87, %p86, %p84;
	min.s64 	%rd212, %rd211, %rd208;
	setp.eq.s16 	%p88, %rs151, 0;
	selp.b16 	%rs153, %rs152, %rs150, %p88;
	selp.b64 	%rd213, %rd211, %rd208, %p88;
	selp.b16 	%rs369, 1, %rs153, %p87;
	selp.b64 	%rd424, %rd212, %rd213, %p87;
	add.s32 	%r490, %r490, 1024;
$L__BB19_89:
	and.b32  	%r98, %r34, 3;
	setp.eq.s32 	%p89, %r98, 0;
	@%p89 bra 	$L__BB19_94;
	setp.eq.s32 	%p90, %r98, 1;
	@%p90 bra 	$L__BB19_92;
	cvt.u64.u32 	%rd215, %r490;
	add.s64 	%rd216, %rd441, %rd215;
	shl.b64 	%rd217, %rd216, 2;
	add.s64 	%rd218, %rd2, %rd217;
	add.s64 	%rd219, %rd216, %rd3;
	ld.global.u32 	%r99, [%rd218];
	setp.eq.s32 	%p91, %r99, 1;
	selp.u16 	%rs155, 1, 0, %p91;
	and.b16  	%rs156, %rs369, 255;
	setp.ne.s16 	%p93, %rs156, 0;
	and.pred  	%p94, %p93, %p91;
	min.s64 	%rd220, %rd219, %rd424;
	setp.eq.s16 	%p95, %rs156, 0;
	selp.b16 	%rs157, %rs155, %rs369, %p95;
	selp.b64 	%rd221, %rd219, %rd424, %p95;
	selp.b16 	%rs158, 1, %rs157, %p94;
	and.b16  	%rs159, %rs158, 255;
	selp.b64 	%rd222, %rd220, %rd221, %p94;
	add.s32 	%r100, %r490, 256;
	cvt.u64.u32 	%rd223, %r100;
	add.s64 	%rd224, %rd441, %rd223;
	add.s64 	%rd225, %rd224, %rd3;
	ld.global.u32 	%r101, [%rd218+1024];
	setp.eq.s32 	%p96, %r101, 1;
	selp.u16 	%rs160, 1, 0, %p96;
	setp.ne.s16 	%p98, %rs159, 0;
	and.pred  	%p99, %p98, %p96;
	min.s64 	%rd226, %rd225, %rd222;
	setp.eq.s16 	%p100, %rs159, 0;
	selp.b16 	%rs161, %rs160, %rs158, %p100;
	selp.b64 	%rd227, %rd225, %rd222, %p100;
	selp.b16 	%rs369, 1, %rs161, %p99;
	selp.b64 	%rd424, %rd226, %rd227, %p99;
	add.s32 	%r490, %r490, 512;
$L__BB19_92:
	and.b32  	%r102, %r33, 256;
	setp.ne.s32 	%p101, %r102, 0;
	@%p101 bra 	$L__BB19_94;
	cvt.u64.u32 	%rd228, %r490;
	add.s64 	%rd229, %rd441, %rd228;
	shl.b64 	%rd230, %rd229, 2;
	add.s64 	%rd231, %rd2, %rd230;
	add.s64 	%rd232, %rd229, %rd3;
	ld.global.u32 	%r103, [%rd231];
	setp.eq.s32 	%p102, %r103, 1;
	selp.u16 	%rs162, 1, 0, %p102;
	and.b16  	%rs163, %rs369, 255;
	setp.ne.s16 	%p104, %rs163, 0;
	and.pred  	%p105, %p104, %p102;
	min.s64 	%rd233, %rd232, %rd424;
	setp.eq.s16 	%p106, %rs163, 0;
	selp.b16 	%rs164, %rs162, %rs369, %p106;
	selp.b64 	%rd234, %rd232, %rd424, %p106;
	selp.b16 	%rs369, 1, %rs164, %p105;
	selp.b64 	%rd424, %rd233, %rd234, %p105;
$L__BB19_94:
	// begin inline asm
	mov.u32 %r104, %laneid;
	// end inline asm
	cvt.u32.u16 	%r125, %rs369;
	and.b32  	%r106, %r125, 255;
	mov.b32 	%r122, 1;
	mov.b32 	%r123, 31;
	mov.b32 	%r124, -1;
	// begin inline asm
	shfl.sync.down.b32 %r105, %r106, %r122, %r123, %r124;
	// end inline asm
	// begin inline asm
	shfl.sync.down.b32 %r110, %r111, %r122, %r123, %r124;
	// end inline asm
	mov.b64 	{%r116, %r121}, %rd424;
	// begin inline asm
	shfl.sync.down.b32 %r115, %r116, %r122, %r123, %r124;
	// end inline asm
	// begin inline asm
	shfl.sync.down.b32 %r120, %r121, %r122, %r123, %r124;
	// end inline asm
	mov.b64 	%rd93, {%r115, %r120};
	cvt.u16.u32 	%rs74, %r105;
	setp.gt.s32 	%p107, %r104, 30;
	@%p107 bra 	$L__BB19_98;
	and.b16  	%rs165, %rs369, 255;
	setp.eq.s16 	%p108, %rs165, 0;
	and.b16  	%rs166, %rs74, 255;
	setp.eq.s16 	%p109, %rs166, 0;
	or.pred  	%p110, %p108, %p109;
	@%p110 bra 	$L__BB19_97;
	min.s64 	%rd424, %rd93, %rd424;
	mov.b16 	%rs369, 1;
	bra.uni 	$L__BB19_98;
$L__BB19_97:
	setp.eq.s16 	%p111, %rs165, 0;
	selp.b16 	%rs369, %rs74, %rs369, %p111;
	selp.b64 	%rd424, %rd93, %rd424, %p111;
$L__BB19_98:
	cvt.u32.u16 	%r146, %rs369;
	and.b32  	%r127, %r146, 255;
	mov.b32 	%r143, 2;
	mov.b32 	%r144, 31;
	mov.b32 	%r145, -1;
	// begin inline asm
	shfl.sync.down.b32 %r126, %r127, %r143, %r144, %r145;
	// end inline asm
	// begin inline asm
	shfl.sync.down.b32 %r131, %r132, %r143, %r144, %r145;
	// end inline asm
	mov.b64 	{%r137, %r142}, %rd424;
	// begin inline asm
	shfl.sync.down.b32 %r136, %r137, %r143, %r144, %r145;
	// end inline asm
	// begin inline asm
	shfl.sync.down.b32 %r141, %r142, %r143, %r144, %r145;
	// end inline asm
	mov.b64 	%rd97, {%r136, %r141};
	cvt.u16.u32 	%rs77, %r126;
	setp.gt.s32 	%p112, %r104, 29;
	@%p112 bra 	$L__BB19_102;
	and.b16  	%rs169, %rs369, 255;
	setp.eq.s16 	%p113, %rs169, 0;
	and.b16  	%rs170, %rs77, 255;
	setp.eq.s16 	%p114, %rs170, 0;
	or.pred  	%p115, %p113, %p114;
	@%p115 bra 	$L__BB19_101;
	min.s64 	%rd424, %rd97, %rd424;
	mov.b16 	%rs369, 1;
	bra.uni 	$L__BB19_102;
$L__BB19_101:
	setp.eq.s16 	%p116, %rs169, 0;
	selp.b16 	%rs369, %rs77, %rs369, %p116;
	selp.b64 	%rd424, %rd97, %rd424, %p116;
$L__BB19_102:
	cvt.u32.u16 	%r167, %rs369;
	and.b32  	%r148, %r167, 255;
	mov.b32 	%r164, 4;
	mov.b32 	%r165, 31;
	mov.b32 	%r166, -1;
	// begin inline asm
	shfl.sync.down.b32 %r147, %r148, %r164, %r165, %r166;
	// end inline asm
	// begin inline asm
	shfl.sync.down.b32 %r152, %r153, %r164, %r165, %r166;
	// end inline asm
	mov.b64 	{%r158, %r163}, %rd424;
	// begin inline asm
	shfl.sync.down.b32 %r157, %r158, %r164, %r165, %r166;
	// end inline asm
	// begin inline asm
	shfl.sync.down.b32 %r162, %r163, %r164, %r165, %r166;
	// end inline asm
	mov.b64 	%rd101, {%r157, %r162};
	cvt.u16.u32 	%rs80, %r147;
	setp.gt.s32 	%p117, %r104, 27;
	@%p117 bra 	$L__BB19_106;
	and.b16  	%rs173, %rs369, 255;
	setp.eq.s16 	%p118, %rs173, 0;
	and.b16  	%rs174, %rs80, 255;
	setp.eq.s16 	%p119, %rs174, 0;
	or.pred  	%p120, %p118, %p119;
	@%p120 bra 	$L__BB19_105;
	min.s64 	%rd424, %rd101, %rd424;
	mov.b16 	%rs369, 1;
	bra.uni 	$L__BB19_106;
$L__BB19_105:
	setp.eq.s16 	%p121, %rs173, 0;
	selp.b16 	%rs369, %rs80, %rs369, %p121;
	selp.b64 	%rd424, %rd101, %rd424, %p121;
$L__BB19_106:
	cvt.u32.u16 	%r188, %rs369;
	and.b32  	%r169, %r188, 255;
	mov.b32 	%r185, 8;
	mov.b32 	%r186, 31;
	mov.b32 	%r187, -1;
	// begin inline asm
	shfl.sync.down.b32 %r168, %r169, %r185, %r186, %r187;
	// end inline asm
	// begin inline asm
	shfl.sync.down.b32 %r173, %r174, %r185, %r186, %r187;
	// end inline asm
	mov.b64 	{%r179, %r184}, %rd424;
	// begin inline asm
	shfl.sync.down.b32 %r178, %r179, %r185, %r186, %r187;
	// end inline asm
	// begin inline asm
	shfl.sync.down.b32 %r183, %r184, %r185, %r186, %r187;
	// end inline asm
	mov.b64 	%rd105, {%r178, %r183};
	cvt.u16.u32 	%rs83, %r168;
	setp.gt.s32 	%p122, %r104, 23;
	@%p122 bra 	$L__BB19_110;
	and.b16  	%rs177, %rs369, 255;
	setp.eq.s16 	%p123, %rs177, 0;
	and.b16  	%rs178, %rs83, 255;
	setp.eq.s16 	%p124, %rs178, 0;
	or.pred  	%p125, %p123, %p124;
	@%p125 bra 	$L__BB19_109;
	min.s64 	%rd424, %rd105, %rd424;
	mov.b16 	%rs369, 1;
	bra.uni 	$L__BB19_110;
$L__BB19_109:
	setp.eq.s16 	%p126, %rs177, 0;
	selp.b16 	%rs369, %rs83, %rs369, %p126;
	selp.b64 	%rd424, %rd105, %rd424, %p126;
$L__BB19_110:
	cvt.u32.u16 	%r209, %rs369;
	and.b32  	%r190, %r209, 255;
	mov.b32 	%r206, 16;
	mov.b32 	%r207, 31;
	mov.b32 	%r208, -1;
	// begin inline asm
	shfl.sync.down.b32 %r189, %r190, %r206, %r207, %r208;
	// end inline asm
	// begin inline asm
	shfl.sync.down.b32 %r194, %r195, %r206, %r207, %r208;
	// end inline asm
	mov.b64 	{%r200, %r205}, %rd424;
	// begin inline asm
	shfl.sync.down.b32 %r199, %r200, %r206, %r207, %r208;
	// end inline asm
	// begin inline asm
	shfl.sync.down.b32 %r204, %r205, %r206, %r207, %r208;
	// end inline asm
	mov.b64 	%rd109, {%r199, %r204};
	cvt.u16.u32 	%rs86, %r189;
	setp.gt.s32 	%p127, %r104, 15;
	@%p127 bra 	$L__BB19_114;
	and.b16  	%rs181, %rs369, 255;
	setp.eq.s16 	%p128, %rs181, 0;
	and.b16  	%rs182, %rs86, 255;
	setp.eq.s16 	%p129, %rs182, 0;
	or.pred  	%p130, %p128, %p129;
	@%p130 bra 	$L__BB19_113;
	min.s64 	%rd424, %rd109, %rd424;
	mov.b16 	%rs369, 1;
	bra.uni 	$L__BB19_114;
$L__BB19_113:
	setp.eq.s16 	%p131, %rs181, 0;
	selp.b16 	%rs369, %rs86, %rs369, %p131;
	selp.b64 	%rd424, %rd109, %rd424, %p131;
$L__BB19_114:
	setp.ne.s32 	%p132, %r104, 0;
	@%p132 bra 	$L__BB19_116;
	shr.u32 	%r210, %r26, 1;
	and.b32  	%r211, %r210, 496;
	mov.u32 	%r212, _ZZN3cub18CUB_300001_SM_10006detail6reduce18DeviceReduceKernelINS2_10policy_hubIN4cuda3std3__45tupleIJblEEEyN6thrust24THRUST_300001_SM_1000_NS8cuda_cub9__find_if7functorIS9_EEE10Policy1000ENSB_12zip_iteratorINS8_IJNSD_26transform_input_iterator_tIbNSB_6detail15normal_iteratorINSB_10device_ptrIiEEEE9is_it_oneEENSB_17counting_iteratorIlNSB_11use_defaultESS_SS_EEEEEEEySF_S9_NS7_10__identityEEEvT0_PT3_T1_NS0_13GridEvenShareIS10_EET2_T4_E12temp_storage;
	add.s32 	%r213, %r212, %r211;
	st.shared.u8 	[%r213+8], %rs369;
	st.shared.u64 	[%r213+16], %rd424;
$L__BB19_116:
	bar.sync 	0;
	setp.ne.s32 	%p133, %r26, 0;
	@%p133 bra 	$L__BB19_118;
	ld.shared.u8 	%rs185, [_ZZN3cub18CUB_300001_SM_10006detail6reduce18DeviceReduceKernelINS2_10policy_hubIN4cuda3std3__45tupleIJblEEEyN6thrust24THRUST_300001_SM_1000_NS8cuda_cub9__find_if7functorIS9_EEE10Policy1000ENSB_12zip_iteratorINS8_IJNSD_26transform_input_iterator_tIbNSB_6detail15normal_iteratorINSB_10device_ptrIiEEEE9is_it_oneEENSB_17counting_iteratorIlNSB_11use_defaultESS_SS_EEEEEEEySF_S9_NS7_10__identityEEEvT0_PT3_T1_NS0_13GridEvenShareIS10_EET2_T4_E12temp_storage+24];
	ld.shared.u64 	%rd235, [_ZZN3cub18CUB_300001_SM_10006detail6reduce18DeviceReduceKernelINS2_10policy_hubIN4cuda3std3__45tupleIJblEEEyN6thrust24THRUST_300001_SM_1000_NS8cuda_cub9__find_if7functorIS9_EEE10Policy1000ENSB_12zip_iteratorINS8_IJNSD_26transform_input_iterator_tIbNSB_6detail15normal_iteratorINSB_10device_ptrIiEEEE9is_it_oneEENSB_17counting_iteratorIlNSB_11use_defaultESS_SS_EEEEEEEySF_S9_NS7_10__identityEEEvT0_PT3_T1_NS0_13GridEvenShareIS10_EET2_T4_E12temp_storage+32];
	and.b16  	%rs186, %rs369, 255;
	setp.eq.s16 	%p134, %rs186, 0;
	setp.eq.s16 	%p135, %rs185, 0;
	min.s64 	%rd236, %rd235, %rd424;
	selp.b16 	%rs187, %rs369, 1, %p135;
	selp.b16 	%rs188, %rs185, %rs187, %p134;
	and.b16  	%rs189, %rs188, 255;
	selp.b64 	%rd237, %rd424, %rd236, %p135;
	selp.b64 	%rd238, %rd235, %rd237, %p134;
	ld.shared.u8 	%rs190, [_ZZN3cub18CUB_300001_SM_10006detail6reduce18DeviceReduceKernelINS2_10policy_hubIN4cuda3std3__45tupleIJblEEEyN6thrust24THRUST_300001_SM_1000_NS8cuda_cub9__find_if7functorIS9_EEE10Policy1000ENSB_12zip_iteratorINS8_IJNSD_26transform_input_iterator_tIbNSB_6detail15normal_iteratorINSB_10device_ptrIiEEEE9is_it_oneEENSB_17counting_iteratorIlNSB_11use_defaultESS_SS_EEEEEEEySF_S9_NS7_10__identityEEEvT0_PT3_T1_NS0_13GridEvenShareIS10_EET2_T4_E12temp_storage+40];
	ld.shared.u64 	%rd239, [_ZZN3cub18CUB_300001_SM_10006detail6reduce18DeviceReduceKernelINS2_10policy_hubIN4cuda3std3__45tupleIJblEEEyN6thrust24THRUST_300001_SM_1000_NS8cuda_cub9__find_if7functorIS9_EEE10Policy1000ENSB_12zip_iteratorINS8_IJNSD_26transform_input_iterator_tIbNSB_6detail15normal_iteratorINSB_10device_ptrIiEEEE9is_it_oneEENSB_17counting_iteratorIlNSB_11use_defaultESS_SS_EEEEEEEySF_S9_NS7_10__identityEEEvT0_PT3_T1_NS0_13GridEvenShareIS10_EET2_T4_E12temp_storage+48];
	setp.eq.s16 	%p136, %rs189, 0;
	setp.eq.s16 	%p137, %rs190, 0;
	min.s64 	%rd240, %rd239, %rd238;
	selp.b16 	%rs191, %rs188, 1, %p137;
	selp.b16 	%rs192, %rs190, %rs191, %p136;
	and.b16  	%rs193, %rs192, 255;
	selp.b64 	%rd241, %rd238, %rd240, %p137;
	selp.b64 	%rd242, %rd239, %rd241, %p136;
	ld.shared.u8 	%rs194, [_ZZN3cub18CUB_300001_SM_10006detail6reduce18DeviceReduceKernelINS2_10policy_hubIN4cuda3std3__45tupleIJblEEEyN6thrust24THRUST_300001_SM_1000_NS8cuda_cub9__find_if7functorIS9_EEE10Policy1000ENSB_12zip_iteratorINS8_IJNSD_26transform_input_iterator_tIbNSB_6detail15normal_iteratorINSB_10device_ptrIiEEEE9is_it_oneEENSB_17counting_iteratorIlNSB_11use_defaultESS_SS_EEEEEEEySF_S9_NS7_10__identityEEEvT0_PT3_T1_NS0_13GridEvenShareIS10_EET2_T4_E12temp_storage+56];
	ld.shared.u64 	%rd243, [_ZZN3cub18CUB_300001_SM_10006detail6reduce18DeviceReduceKernelINS2_10policy_hubIN4cuda3std3__45tupleIJblEEEyN6thrust24THRUST_300001_SM_1000_NS8cuda_cub9__find_if7functorIS9_EEE10Policy1000ENSB_12zip_iteratorINS8_IJNSD_26transform_input_iterator_tIbNSB_6detail15normal_iteratorINSB_10device_ptrIiEEEE9is_it_oneEENSB_17counting_iteratorIlNSB_11use_defaultESS_SS_EEEEEEEySF_S9_NS7_10__identityEEEvT0_PT3_T1_NS0_13GridEvenShareIS10_EET2_T4_E12temp_storage+64];
	setp.eq.s16 	%p138, %rs193, 0;
	setp.eq.s16 	%p139, %rs194, 0;
	min.s64 	%rd244, %rd243, %rd242;
	selp.b16 	%rs195, %rs192, 1, %p139;
	selp.b16 	%rs196, %rs194, %rs195, %p138;
	and.b16  	%rs197, %rs196, 255;
	selp.b64 	%rd245, %rd242, %rd244, %p139;
	selp.b64 	%rd246, %rd243, %rd245, %p138;
	ld.shared.u8 	%rs198, [_ZZN3cub18CUB_300001_SM_10006detail6reduce18DeviceReduceKernelINS2_10policy_hubIN4cuda3std3__45tupleIJblEEEyN6thrust24THRUST_300001_SM_1000_NS8cuda_cub9__find_if7functorIS9_EEE10Policy1000ENSB_12zip_iteratorINS8_IJNSD_26transform_input_iterator_tIbNSB_6detail15normal_iteratorINSB_10device_ptrIiEEEE9is_it_oneEENSB_17counting_iteratorIlNSB_11use_defaultESS_SS_EEEEEEEySF_S9_NS7_10__identityEEEvT0_PT3_T1_NS0_13GridEvenShareIS10_EET2_T4_E12temp_storage+72];
	ld.shared.u64 	%rd247, [_ZZN3cub18CUB_300001_SM_10006detail6reduce18DeviceReduceKernelINS2_10policy_hubIN4cuda3std3__45tupleIJblEEEyN6thrust24THRUST_300001_SM_1000_NS8cuda_cub9__find_if7functorIS9_EEE10Policy1000ENSB_12zip_iteratorINS8_IJNSD_26transform_input_iterator_tIbNSB_6detail15normal_iteratorINSB_10device_ptrIiEEEE9is_it_oneEENSB_17counting_iteratorIlNSB_11use_defaultESS_SS_EEEEEEEySF_S9_NS7_10__identityEEEvT0_PT3_T1_NS0_13GridEvenShareIS10_EET2_T4_E12temp_storage+80];
	setp.eq.s16 	%p140, %rs197, 0;
	setp.eq.s16 	%p141, %rs198, 0;
	min.s64 	%rd248, %rd247, %rd246;
	selp.b16 	%rs199, %rs196, 1, %p141;
	selp.b16 	%rs200, %rs198, %rs199, %p140;
	and.b16  	%rs201, %rs200, 255;
	selp.b64 	%rd249, %rd246, %rd248, %p141;
	selp.b64 	%rd250, %rd247, %rd249, %p140;
	ld.shared.u8 	%rs202, [_ZZN3cub18CUB_300001_SM_10006detail6reduce18DeviceReduceKernelINS2_10policy_hubIN4cuda3std3__45tupleIJblEEEyN6thrust24THRUST_300001_SM_1000_NS8cuda_cub9__find_if7functorIS9_EEE10Policy1000ENSB_12zip_iteratorINS8_IJNSD_26transform_input_iterator_tIbNSB_6detail15normal_iteratorINSB_10device_ptrIiEEEE9is_it_oneEENSB_17counting_iteratorIlNSB_11use_defaultESS_SS_EEEEEEEySF_S9_NS7_10__identityEEEvT0_PT3_T1_NS0_13GridEvenShareIS10_EET2_T4_E12temp_storage+88];
	ld.shared.u64 	%rd251, [_ZZN3cub18CUB_300001_SM_10006detail6reduce18DeviceReduceKernelINS2_10policy_hubIN4cuda3std3__45tupleIJblEEEyN6thrust24THRUST_300001_SM_1000_NS8cuda_cub9__find_if7functorIS9_EEE10Policy1000ENSB_12zip_iteratorINS8_IJNSD_26transform_input_iterator_tIbNSB_6detail15normal_iteratorINSB_10device_ptrIiEEEE9is_it_oneEENSB_17counting_iteratorIlNSB_11use_defaultESS_SS_EEEEEEEySF_S9_NS7_10__identityEEEvT0_PT3_T1_NS0_13GridEvenShareIS10_EET2_T4_E12temp_storage+96];
	setp.eq.s16 	%p142, %rs201, 0;
	setp.eq.s16 	%p143, %rs202, 0;
	min.s64 	%rd252, %rd251, %rd250;
	selp.b16 	%rs203, %rs200, 1, %p143;
	selp.b16 	%rs204, %rs202, %rs203, %p142;
	and.b16  	%rs205, %rs204, 255;
	selp.b64 	%rd253, %rd250, %rd252, %p143;
	selp.b64 	%rd254, %rd251, %rd253, %p142;
	ld.shared.u8 	%rs206, [_ZZN3cub18CUB_300001_SM_10006detail6reduce18DeviceReduceKernelINS2_10policy_hubIN4cuda3std3__45tupleIJblEEEyN6thrust24THRUST_300001_SM_1000_NS8cuda_cub9__find_if7functorIS9_EEE10Policy1000ENSB_12zip_iteratorINS8_IJNSD_26transform_input_iterator_tIbNSB_6detail15normal_iteratorINSB_10device_ptrIiEEEE9is_it_oneEENSB_17counting_iteratorIlNSB_11use_defaultESS_SS_EEEEEEEySF_S9_NS7_10__identityEEEvT0_PT3_T1_NS0_13GridEvenShareIS10_EET2_T4_E12temp_storage+104];
	ld.shared.u64 	%rd255, [_ZZN3cub18CUB_300001_SM_10006detail6reduce18DeviceReduceKernelINS2_10policy_hubIN4cuda3std3__45tupleIJblEEEyN6thrust24THRUST_300001_SM_1000_NS8cuda_cub9__find_if7functorIS9_EEE10Policy1000ENSB_12zip_iteratorINS8_IJNSD_26transform_input_iterator_tIbNSB_6detail15normal_iteratorINSB_10device_ptrIiEEEE9is_it_oneEENSB_17counting_iteratorIlNSB_11use_defaultESS_SS_EEEEEEEySF_S9_NS7_10__identityEEEvT0_PT3_T1_NS0_13GridEvenShareIS10_EET2_T4_E12temp_storage+112];
	setp.eq.s16 	%p144, %rs205, 0;
	setp.eq.s16 	%p145, %rs206, 0;
	min.s64 	%rd256, %rd255, %rd254;
	selp.b16 	%rs207, %rs204, 1, %p145;
	selp.b16 	%rs208, %rs206, %rs207, %p144;
	and.b16  	%rs209, %rs208, 255;
	selp.b64 	%rd257, %rd254, %rd256, %p145;
	selp.b64 	%rd258, %rd255, %rd257, %p144;
	ld.shared.u8 	%rs210, [_ZZN3cub18CUB_300001_SM_10006detail6reduce18DeviceReduceKernelINS2_10policy_hubIN4cuda3std3__45tupleIJblEEEyN6thrust24THRUST_300001_SM_1000_NS8cuda_cub9__find_if7functorIS9_EEE10Policy1000ENSB_12zip_iteratorINS8_IJNSD_26transform_input_iterator_tIbNSB_6detail15normal_iteratorINSB_10device_ptrIiEEEE9is_it_oneEENSB_17counting_iteratorIlNSB_11use_defaultESS_SS_EEEEEEEySF_S9_NS7_10__identityEEEvT0_PT3_T1_NS0_13GridEvenShareIS10_EET2_T4_E12temp_storage+120];
	ld.shared.u64 	%rd259, [_ZZN3cub18CUB_300001_SM_10006detail6reduce18DeviceReduceKernelINS2_10policy_hubIN4cuda3std3__45tupleIJblEEEyN6thrust24THRUST_300001_SM_1000_NS8cuda_cub9__find_if7functorIS9_EEE10Policy1000ENSB_12zip_iteratorINS8_IJNSD_26transform_input_iterator_tIbNSB_6detail15normal_iteratorINSB_10device_ptrIiEEEE9is_it_oneEENSB_17counting_iteratorIlNSB_11use_defaultESS_SS_EEEEEEEySF_S9_NS7_10__identityEEEvT0_PT3_T1_NS0_13GridEvenShareIS10_EET2_T4_E12temp_storage+128];
	setp.eq.s16 	%p146, %rs209, 0;
	setp.eq.s16 	%p147, %rs210, 0;
	min.s64 	%rd260, %rd259, %rd258;
	selp.b16 	%rs211, %rs208, 1, %p147;
	selp.b16 	%rs369, %rs210, %rs211, %p146;
	selp.b64 	%rd261, %rd258, %rd260, %p147;
	selp.b64 	%rd424, %rd259, %rd261, %p146;
$L__BB19_118:
	mov.u32 	%r479, %tid.x;
	setp.ne.s32 	%p324, %r479, 0;
	@%p324 bra 	$L__BB19_120;
	ld.param.u64 	%rd414, [_ZN3cub18CUB_300001_SM_10006detail6reduce18DeviceReduceKernelINS2_10policy_hubIN4cuda3std3__45tupleIJblEEEyN6thrust24THRUST_300001_SM_1000_NS8cuda_cub9__find_if7functorIS9_EEE10Policy1000ENSB_12zip_iteratorINS8_IJNSD_26transform_input_iterator_tIbNSB_6detail15normal_iteratorINSB_10device_ptrIiEEEE9is_it_oneEENSB_17counting_iteratorIlNSB_11use_defaultESS_SS_EEEEEEEySF_S9_NS7_10__identityEEEvT0_PT3_T1_NS0_13GridEvenShareIS10_EET2_T4__param_1];
	cvta.to.global.u64 	%rd411, %rd414;
	mul.wide.u32 	%rd412, %r2, 16;
	add.s64 	%rd413, %rd411, %rd412;
	st.global.u8 	[%rd413], %rs369;
	st.global.u64 	[%rd413+8], %rd424;
$L__BB19_120:
	ret;

}
	// .globl	_ZN3cub18CUB_300001_SM_10006detail6reduce28DeviceReduceSingleTileKernelINS2_10policy_hubIN4cuda3std3__45tupleIJblEEEyN6thrust24THRUST_300001_SM_1000_NS8cuda_cub9__find_if7functorIS9_EEE10Policy1000EPS9_SI_iSF_S9_S9_NS7_10__identityEEEvT0_T1_T2_T3_T4_T6_
.visible .entry _ZN3cub18CUB_300001_SM_10006detail6reduce28DeviceReduceSingleTileKernelINS2_10policy_hubIN4cuda3std3__45tupleIJblEEEyN6thrust24THRUST_300001_SM_1000_NS8cuda_cub9__find_if7functorIS9_EEE10Policy1000EPS9_SI_iSF_S9_S9_NS7_10__identityEEEvT0_T1_T2_T3_T4_T6_(
	.param .u64 .ptr .align 1 _ZN3cub18CUB_300001_SM_10006detail6reduce28DeviceReduceSingleTileKernelINS2_10policy_hubIN4cuda3std3__45tupleIJblEEEyN6thrust24THRUST_300001_SM_1000_NS8cuda_cub9__find_if7functorIS9_EEE10Policy1000EPS9_SI_iSF_S9_S9_NS7_10__identityEEEvT0_T1_T2_T3_T4_T6__param_0,
	.param .u64 .ptr .align 1 _ZN3cub18CUB_300001_SM_10006detail6reduce28DeviceReduceSingleTileKernelINS2_10policy_hubIN4cuda3std3__45tupleIJblEEEyN6thrust24THRUST_300001_SM_1000_NS8cuda_cub9__find_if7functorIS9_EEE10Policy1000EPS9_SI_iSF_S9_S9_NS7_10__identityEEEvT0_T1_T2_T3_T4_T6__param_1,
	.param .u32 _ZN3cub18CUB_300001_SM_10006detail6reduce28DeviceReduceSingleTileKernelINS2_10policy_hubIN4cuda3std3__45tupleIJblEEEyN6thrust24THRUST_300001_SM_1000_NS8cuda_cub9__find_if7functorIS9_EEE10Policy1000EPS9_SI_iSF_S9_S9_NS7_10__identityEEEvT0_T1_T2_T3_T4_T6__param_2,
	.param .align 1 .b8 _ZN3cub18CUB_300001_SM_10006detail6reduce28DeviceReduceSingleTileKernelINS2_10policy_hubIN4cuda3std3__45tupleIJblEEEyN6thrust24THRUST_300001_SM_1000_NS8cuda_cub9__find_if7functorIS9_EEE10Policy1000EPS9_SI_iSF_S9_S9_NS7_10__identityEEEvT0_T1_T2_T3_T4_T6__param_3[1],
	.param .align 8 .b8 _ZN3cub18CUB_300001_SM_10006detail6reduce28DeviceReduceSingleTileKernelINS2_10policy_hubIN4cuda3std3__45tupleIJblEEEyN6thrust24THRUST_300001_SM_1000_NS8cuda_cub9__find_if7functorIS9_EEE10Policy1000EPS9_SI_iSF_S9_S9_NS7_10__identityEEEvT0_T1_T2_T3_T4_T6__param_4[16],
	.param .align 1 .b8 _ZN3cub18CUB_300001_SM_10006detail6reduce28DeviceReduceSingleTileKernelINS2_10policy_hubIN4cuda3std3__45tupleIJblEEEyN6thrust24THRUST_300001_SM_1000_NS8cuda_cub9__find_if7functorIS9_EEE10Policy1000EPS9_SI_iSF_S9_S9_NS7_10__identityEEEvT0_T1_T2_T3_T4_T6__param_5[1]
)
.maxntid 256
.minnctapersm 1
{
	.reg .pred 	%p<188>;
	.reg .b16 	%rs<340>;
	.reg .b32 	%r<406>;
	.reg .b64 	%rd<359>;
	// demoted variable
	.shared .align 8 .b8 _ZZN3cub18CUB_300001_SM_10006detail6reduce28DeviceReduceSingleTileKernelINS2_10policy_hubIN4cuda3std3__45tupleIJblEEEyN6thrust24THRUST_300001_SM_1000_NS8cuda_cub9__find_if7functorIS9_EEE10Policy1000EPS9_SI_iSF_S9_S9_NS7_10__identityEEEvT0_T1_T2_T3_T4_T6_E12temp_storage[152];
	ld.param.u64 	%rd106, [_ZN3cub18CUB_300001_SM_10006detail6reduce28DeviceReduceSingleTileKernelINS2_10policy_hubIN4cuda3std3__45tupleIJblEEEyN6thrust24THRUST_300001_SM_1000_NS8cuda_cub9__find_if7functorIS9_EEE10Policy1000EPS9_SI_iSF_S9_S9_NS7_10__identityEEEvT0_T1_T2_T3_T4_T6__param_4+8];
	ld.param.u64 	%rd105, [_ZN3cub18CUB_300001_SM_10006detail6reduce28DeviceReduceSingleTileKernelINS2_10policy_hubIN4cuda3std3__45tupleIJblEEEyN6thrust24THRUST_300001_SM_1000_NS8cuda_cub9__find_if7functorIS9_EEE10Policy1000EPS9_SI_iSF_S9_S9_NS7_10__identityEEEvT0_T1_T2_T3_T4_T6__param_0];
	ld.param.u64 	%rd107, [_ZN3cub18CUB_300001_SM_10006detail6reduce28DeviceReduceSingleTileKernelINS2_10policy_hubIN4cuda3std3__45tupleIJblEEEyN6thrust24THRUST_300001_SM_1000_NS8cuda_cub9__find_if7functorIS9_EEE10Policy1000EPS9_SI_iSF_S9_S9_NS7_10__identityEEEvT0_T1_T2_T3_T4_T6__param_1];
	ld.param.u32 	%r38, [_ZN3cub18CUB_300001_SM_10006detail6reduce28DeviceReduceSingleTileKernelINS2_10policy_hubIN4cuda3std3__45tupleIJblEEEyN6thrust24THRUST_300001_SM_1000_NS8cuda_cub9__find_if7functorIS9_EEE10Policy1000EPS9_SI_iSF_S9_S9_NS7_10__identityEEEvT0_T1_T2_T3_T4_T6__param_2];
	ld.param.u8 	%rs82, [_ZN3cub18CUB_300001_SM_10006detail6reduce28DeviceReduceSingleTileKernelINS2_10policy_hubIN4cuda3std3__45tupleIJblEEEyN6thrust24THRUST_300001_SM_1000_NS8cuda_cub9__find_if7functorIS9_EEE10Policy1000EPS9_SI_iSF_S9_S9_NS7_10__identityEEEvT0_T1_T2_T3_T4_T6__param_4];
	cvta.to.global.u64 	%rd1, %rd107;
	setp.ne.s32 	%p1, %r38, 0;
	@%p1 bra 	$L__BB20_3;
	mov.u32 	%r392, %tid.x;
	setp.ne.s32 	%p187, %r392, 0;
	@%p187 bra 	$L__BB20_112;
	st.global.u8 	[%rd1], %rs82;
	st.global.u64 	[%rd1+8], %rd106;
	bra.uni 	$L__BB20_112;
$L__BB20_3:
	setp.gt.s32 	%p2, %r38, 1023;
	@%p2 bra 	$L__BB20_74;
	mov.u32 	%r1, %tid.x;
	setp.ge.s32 	%p77, %r1, %r38;
	mov.b16 	%rs311, 0;
	mov.b64 	%rd329, 0;
	mov.u32 	%r396, %r1;
	@%p77 bra 	$L__BB20_6;
	mul.wide.u32 	%rd234, %r1, 16;
	add.s64 	%rd231, %rd105, %rd234;
	// begin inline asm
	ld.global.nc.u64 %rd230, [%rd231];
	// end inline asm
	add.s64 	%rd233, %rd231, 8;
	// begin inline asm
	ld.global.nc.u64 %rd329, [%rd233];
	// end inline asm
	cvt.u16.u64 	%rs311, %rd230;
	add.s32 	%r396, %r1, 256;
$L__BB20_6:
	setp.ge.s32 	%p78, %r396, %r38;
	@%p78 bra 	$L__BB20_12;
	not.b32 	%r158, %r396;
	add.s32 	%r4, %r38, %r158;
	and.b32  	%r159, %r4, 768;
	setp.eq.s32 	%p79, %r159, 768;
	@%p79 bra 	$L__BB20_10;
	mul.wide.u32 	%rd236, %r396, 16;
	add.s64 	%rd323, %rd105, %rd236;
	shr.u32 	%r160, %r4, 8;
	add.s32 	%r161, %r160, 1;
	and.b32  	%r162, %r161, 3;
	neg.s32 	%r394, %r162;
$L__BB20_9:
	.pragma "nounroll";
	// begin inline asm
	ld.global.nc.u64 %rd237, [%rd323];
	// end inline asm
	add.s64 	%rd240, %rd323, 8;
	// begin inline asm
	ld.global.nc.u64 %rd239, [%rd240];
	// end inline asm
	cvt.u16.u64 	%rs190, %rd237;
	and.b16  	%rs191, %rs190, 255;
	and.b16  	%rs192, %rs311, 255;
	setp.eq.s16 	%p80, %rs192, 0;
	setp.eq.s16 	%p81, %rs191, 0;
	min.s64 	%rd241, %rd239, %rd329;
	selp.b64 	%rd242, %rd329, %rd241, %p81;
	selp.b64 	%rd329, %rd239, %rd242, %p80;
	selp.b16 	%rs193, %rs311, 1, %p81;
	selp.b16 	%rs311, %rs190, %rs193, %p80;
	add.s32 	%r396, %r396, 256;
	add.s64 	%rd323, %rd323, 4096;
	add.s32 	%r394, %r394, 1;
	setp.ne.s32 	%p82, %r394, 0;
	@%p82 bra 	$L__BB20_9;
$L__BB20_10:
	setp.lt.u32 	%p83, %r4, 768;
	@%p83 bra 	$L__BB20_12;
$L__BB20_11:
	mul.wide.s32 	%rd259, %r396, 16;
	add.s64 	%rd244, %rd105, %rd259;
	// begin inline asm
	ld.global.nc.u64 %rd243, [%rd244];
	// end inline asm
	add.s64 	%rd246, %rd244, 8;
	// begin inline asm
	ld.global.nc.u64 %rd245, [%rd246];
	// end inline asm
	cvt.u16.u64 	%rs194, %rd243;
	and.b16  	%rs195, %rs194, 255;
	and.b16  	%rs196, %rs311, 255;
	setp.eq.s16 	%p84, %rs196, 0;
	setp.eq.s16 	%p85, %rs195, 0;
	min.s64 	%rd260, %rd245, %rd329;
	selp.b64 	%rd261, %rd329, %rd260, %p85;
	selp.b64 	%rd262, %rd245, %rd261, %p84;
	selp.b16 	%rs197, %rs311, 1, %p85;
	selp.b16 	%rs198, %rs194, %rs197, %p84;
	and.b16  	%rs199, %rs198, 255;
	add.s64 	%rd248, %rd244, 4096;
	// begin inline asm
	ld.global.nc.u64 %rd247, [%rd248];
	// end inline asm
	add.s64 	%rd250, %rd244, 4104;
	// begin inline asm
	ld.global.nc.u64 %rd249, [%rd250];
	// end inline asm
	cvt.u16.u64 	%rs200, %rd247;
	and.b16  	%rs201, %rs200, 255;
	setp.eq.s16 	%p86, %rs199, 0;
	setp.eq.s16 	%p87, %rs201, 0;
	min.s64 	%rd263, %rd249, %rd262;
	selp.b64 	%rd264, %rd262, %rd263, %p87;
	selp.b64 	%rd265, %rd249, %rd264, %p86;
	selp.b16 	%rs202, %rs198, 1, %p87;
	selp.b16 	%rs203, %rs200, %rs202, %p86;
	and.b16  	%rs204, %rs203, 255;
	add.s64 	%rd252, %rd244, 8192;
	// begin inline asm
	ld.global.nc.u64 %rd251, [%rd252];
	// end inline asm
	add.s64 	%rd254, %rd244, 8200;
	// begin inline asm
	ld.global.nc.u64 %rd253, [%rd254];
	// end inline asm
	cvt.u16.u64 	%rs205, %rd251;
	and.b16  	%rs206, %rs205, 255;
	setp.eq.s16 	%p88, %rs204, 0;
	setp.eq.s16 	%p89, %rs206, 0;
	min.s64 	%rd266, %rd253, %rd265;
	selp.b64 	%rd267, %rd265, %rd266, %p89;
	selp.b64 	%rd268, %rd253, %rd267, %p88;
	selp.b16 	%rs207, %rs203, 1, %p89;
	selp.b16 	%rs208, %rs205, %rs207, %p88;
	and.b16  	%rs209, %rs208, 255;
	add.s64 	%rd256, %rd244, 12288;
	// begin inline asm
	ld.global.nc.u64 %rd255, [%rd256];
	// end inline asm
	add.s64 	%rd258, %rd244, 12296;
	// begin inline asm
	ld.global.nc.u64 %rd257, [%rd258];
	// end inline asm
	cvt.u16.u64 	%rs210, %rd255;
	and.b16  	%rs211, %rs210, 255;
	setp.eq.s16 	%p90, %rs209, 0;
	setp.eq.s16 	%p91, %rs211, 0;
	min.s64 	%rd269, %rd257, %rd268;
	selp.b64 	%rd270, %rd268, %rd269, %p91;
	selp.b64 	%rd329, %rd257, %rd270, %p90;
	selp.b16 	%rs212, %rs208, 1, %p91;
	selp.b16 	%rs311, %rs210, %rs212, %p90;
	add.s32 	%r396, %r396, 1024;
	setp.lt.s32 	%p92, %r396, %r38;
	@%p92 bra 	$L__BB20_11;
$L__BB20_12:
	setp.lt.s32 	%p93, %r38, 256;
	@%p93 bra 	$L__BB20_37;
	// begin inline asm
	mov.u32 %r281, %laneid;
	// end inline asm
	cvt.u32.u16 	%r302, %rs311;
	and.b32  	%r283, %r302, 255;
	mov.b32 	%r299, 1;
	mov.b32 	%r300, 31;
	mov.b32 	%r301, -1;
	// begin inline asm
	shfl.sync.down.b32 %r282, %r283, %r299, %r300, %r301;
	// end inline asm
	// begin inline asm
	shfl.sync.down.b32 %r287, %r288, %r299, %r300, %r301;
	// end inline asm
	mov.b64 	{%r293, %r298}, %rd329;
	// begin inline asm
	shfl.sync.down.b32 %r292, %r293, %r299, %r300, %r301;
	// end inline asm
	// begin inline asm
	shfl.sync.down.b32 %r297, %r298, %r299, %r300, %r301;
	// end inline asm
	mov.b64 	%rd14, {%r292, %r297};
	cvt.u16.u32 	%rs10, %r282;
	setp.gt.s32 	%p143, %r281, 30;
	@%p143 bra 	$L__BB20_17;
	and.b16  	%rs254, %rs311, 255;
	setp.eq.s16 	%p144, %rs254, 0;
	and.b16  	%rs255, %rs10, 255;
	setp.eq.s16 	%p145, %rs255, 0;
	or.pred  	%p146, %p144, %p145;
	@%p146 bra 	$L__BB20_16;
	min.s64 	%rd329, %rd14, %rd329;
	mov.b16 	%rs311, 1;
	bra.uni 	$L__BB20_17;
$L__BB20_16:
	setp.eq.s16 	%p147, %rs254, 0;
	selp.b64 	%rd329, %rd14, %rd329, %p147;
	selp.b16 	%rs311, %rs10, %rs311, %p147;
$L__BB20_17:
	cvt.u32.u16 	%r323, %rs311;
	and.b32  	%r304, %r323, 255;
	mov.b32 	%r320, 2;
	mov.b32 	%r321, 31;
	mov.b32 	%r322, -1;
	// begin inline asm
	shfl.sync.down.b32 %r303, %r304, %r320, %r321, %r322;
	// end inline asm
	// begin inline asm
	shfl.sync.down.b32 %r308, %r309, %r320, %r321, %r322;
	// end inline asm
	mov.b64 	{%r314, %r319}, %rd329;
	// begin inline asm
	shfl.sync.down.b32 %r313, %r314, %r320, %r321, %r322;
	// end inline asm
	// begin inline asm
	shfl.sync.down.b32 %r318, %r319, %r320, %r321, %r322;
	// end inline asm
	mov.b64 	%rd18, {%r313, %r318};
	cvt.u16.u32 	%rs13, %r303;
	setp.gt.s32 	%p148, %r281, 29;
	@%p148 bra 	$L__BB20_21;
	and.b16  	%rs258, %rs311, 255;
	setp.eq.s16 	%p149, %rs258, 0;
	and.b16  	%rs259, %rs13, 255;
	setp.eq.s16 	%p150, %rs259, 0;
	or.pred  	%p151, %p149, %p150;
	@%p151 bra 	$L__BB20_20;
	min.s64 	%rd329, %rd18, %rd329;
	mov.b16 	%rs311, 1;
	bra.uni 	$L__BB20_21;
$L__BB20_20:
	setp.eq.s16 	%p152, %rs258, 0;
	selp.b64 	%rd329, %rd18, %rd329, %p152;
	selp.b16 	%rs311, %rs13, %rs311, %p152;
$L__BB20_21:
	cvt.u32.u16 	%r344, %rs311;
	and.b32  	%r325, %r344, 255;
	mov.b32 	%r341, 4;
	mov.b32 	%r342, 31;
	mov.b32 	%r343, -1;
	// begin inline asm
	shfl.sync.down.b32 %r324, %r325, %r341, %r342, %r343;
	// end inline asm
	// begin inline asm
	shfl.sync.down.b32 %r329, %r330, %r341, %r342, %r343;
	// end inline asm
	mov.b64 	{%r335, %r340}, %rd329;
	// begin inline asm
	shfl.sync.down.b32 %r334, %r335, %r341, %r342, %r343;
	// end inline asm
	// begin inline asm
	shfl.sync.down.b32 %r339, %r340, %r341, %r342, %r343;
	// end inline asm
	mov.b64 	%rd22, {%r334, %r339};
	cvt.u16.u32 	%rs16, %r324;
	setp.gt.s32 	%p153, %r281, 27;
	@%p153 bra 	$L__BB20_25;
	and.b16  	%rs262, %rs311, 255;
	setp.eq.s16 	%p154, %rs262, 0;
	and.b16  	%rs263, %rs16, 255;
	setp.eq.s16 	%p155, %rs263, 0;
	or.pred  	%p156, %p154, %p155;
	@%p156 bra 	$L__BB20_24;
	min.s64 	%rd329, %rd22, %rd329;
	mov.b16 	%rs311, 1;
	bra.uni 	$L__BB20_25;
$L__BB20_24:
	setp.eq.s16 	%p157, %rs262, 0;
	selp.b64 	%rd329, %rd22, %rd329, %p157;
	selp.b16 	%rs311, %rs16, %rs311, %p157;
$L__BB20_25:
	cvt.u32.u16 	%r365, %rs311;
	and.b32  	%r346, %r365, 255;
	mov.b32 	%r362, 8;
	mov.b32 	%r363, 31;
	mov.b32 	%r364, -1;
	// begin inline asm
	shfl.sync.down.b32 %r345, %r346, %r362, %r363, %r364;
	// end inline asm
	// begin inline asm
	shfl.sync.down.b32 %r350, %r351, %r362, %r363, %r364;
	// end inline asm
	mov.b64 	{%r356, %r361}, %rd329;
	// begin inline asm
	shfl.sync.down.b32 %r355, %r356, %r362, %r363, %r364;
	// end inline asm
	// begin inline asm
	shfl.sync.down.b32 %r360, %r361, %r362, %r363, %r364;
	// end inline asm
	mov.b64 	%rd26, {%r355, %r360};
	cvt.u16.u32 	%rs19, %r345;
	setp.gt.s32 	%p158, %r281, 23;
	@%p158 bra 	$L__BB20_29;
	and.b16  	%rs266, %rs311, 255;
	setp.eq.s16 	%p159, %rs266, 0;
	and.b16  	%rs267, %rs19, 255;
	setp.eq.s16 	%p160, %rs267, 0;
	or.pred  	%p161, %p159, %p160;
	@%p161 bra 	$L__BB20_28;
	min.s64 	%rd329, %rd26, %rd329;
	mov.b16 	%rs311, 1;
	bra.uni 	$L__BB20_29;
$L__BB20_28:
	setp.eq.s16 	%p162, %rs266, 0;
	selp.b64 	%rd329, %rd26, %rd329, %p162;
	selp.b16 	%rs311, %rs19, %rs311, %p162;
$L__BB20_29:
	cvt.u32.u16 	%r386, %rs311;
	and.b32  	%r367, %r386, 255;
	mov.b32 	%r383, 16;
	mov.b32 	%r384, 31;
	mov.b32 	%r385, -1;
	// begin inline asm
	shfl.sync.down.b32 %r366, %r367, %r383, %r384, %r385;
	// end inline asm
	// begin inline asm
	shfl.sync.down.b32 %r371, %r372, %r383, %r384, %r385;
	// end inline asm
	mov.b64 	{%r377, %r382}, %rd329;
	// begin inline asm
	shfl.sync.down.b32 %r376, %r377, %r383, %r384, %r385;
	// end inline asm
	// begin inline asm
	shfl.sync.down.b32 %r381, %r382, %r383, %r384, %r385;
	// end inline asm
	mov.b64 	%rd30, {%r376, %r381};
	cvt.u16.u32 	%rs22, %r366;
	setp.gt.s32 	%p163, %r281, 15;
	@%p163 bra 	$L__BB20_33;
	and.b16  	%rs270, %rs311, 255;
	setp.eq.s16 	%p164, %rs270, 0;
	and.b16  	%rs271, %rs22, 255;
	setp.eq.s16 	%p165, %rs271, 0;
	or.pred  	%p166, %p164, %p165;
	@%p166 bra 	$L__BB20_32;
	min.s64 	%rd329, %rd30, %rd329;
	mov.b16 	%rs311, 1;
	bra.uni 	$L__BB20_33;
$L__BB20_32:
	setp.eq.s16 	%p167, %rs270, 0;
	selp.b64 	%rd329, %rd30, %rd329, %p167;
	selp.b16 	%rs311, %rs22, %rs311, %p167;
$L__BB20_33:
	setp.ne.s32 	%p168, %r281, 0;
	@%p168 bra 	$L__BB20_35;
	shr.u32 	%r387, %r1, 1;
	and.b32  	%r388, %r387, 496;
	mov.u32 	%r389, _ZZN3cub18CUB_300001_SM_10006detail6reduce28DeviceReduceSingleTileKernelINS2_10policy_hubIN4cuda3std3__45tupleIJblEEEyN6thrust24THRUST_300001_SM_1000_NS8cuda_cub9__find_if7functorIS9_EEE10Policy1000EPS9_SI_iSF_S9_S9_NS7_10__identityEEEvT0_T1_T2_T3_T4_T6_E12temp_storage;
	add.s32 	%r390, %r389, %r388;
	st.shared.u8 	[%r390+8], %rs311;
	st.shared.u64 	[%r390+16], %rd329;
$L__BB20_35:
	bar.sync 	0;
	setp.ne.s32 	%p169, %r1, 0;
	@%p169 bra 	$L__BB20_110;
	ld.shared.u8 	%rs274, [_ZZN3cub18CUB_300001_SM_10006detail6reduce28DeviceReduceSingleTileKernelINS2_10policy_hubIN4cuda3std3__45tupleIJblEEEyN6thrust24THRUST_300001_SM_1000_NS8cuda_cub9__find_if7functorIS9_EEE10Policy1000EPS9_SI_iSF_S9_S9_NS7_10__identityEEEvT0_T1_T2_T3_T4_T6_E12temp_storage+24];
	ld.shared.u64 	%rd292, [_ZZN3cub18CUB_300001_SM_10006detail6reduce28DeviceReduceSingleTileKernelINS2_10policy_hubIN4cuda3std3__45tupleIJblEEEyN6thrust24THRUST_300001_SM_1000_NS8cuda_cub9__find_if7functorIS9_EEE10Policy1000EPS9_SI_iSF_S9_S9_NS7_10__identityEEEvT0_T1_T2_T3_T4_T6_E12temp_storage+32];
	and.b16  	%rs275, %rs311, 255;
	setp.eq.s16 	%p170, %rs275, 0;
	setp.eq.s16 	%p171, %rs274, 0;
	min.s64 	%rd293, %rd292, %rd329;
	selp.b64 	%rd294, %rd329, %rd293, %p171;
	selp.b64 	%rd295, %rd292, %rd294, %p170;
	selp.b16 	%rs276, %rs311, 1, %p171;
	selp.b16 	%rs277, %rs274, %rs276, %p170;
	and.b16  	%rs278, %rs277, 255;
	ld.shared.u8 	%rs279, [_ZZN3cub18CUB_300001_SM_10006detail6reduce28DeviceReduceSingleTileKernelINS2_10policy_hubIN4cuda3std3__45tupleIJblEEEyN6thrust24THRUST_300001_SM_1000_NS8cuda_cub9__find_if7functorIS9_EEE10Policy1000EPS9_SI_iSF_S9_S9_NS7_10__identityEEEvT0_T1_T2_T3_T4_T6_E12temp_storage+40];
	ld.shared.u64 	%rd296, [_ZZN3cub18CUB_300001_SM_10006detail6reduce28DeviceReduceSingleTileKernelINS2_10policy_hubIN4cuda3std3__45tupleIJblEEEyN6thrust24THRUST_300001_SM_1000_NS8cuda_cub9__find_if7functorIS9_EEE10Policy1000EPS9_SI_iSF_S9_S9_NS7_10__identityEEEvT0_T1_T2_T3_T4_T6_E12temp_storage+48];
	setp.eq.s16 	%p172, %rs278, 0;
	setp.eq.s16 	%p173, %rs279, 0;
	min.s64 	%rd297, %rd296, %rd295;
	selp.b64 	%rd298, %rd295, %rd297, %p173;
	selp.b64 	%rd299, %rd296, %rd298, %p172;
	selp.b16 	%rs280, %rs277, 1, %p173;
	selp.b16 	%rs281, %rs279, %rs280, %p172;
	and.b16  	%rs282, %rs281, 255;
	ld.shared.u8 	%rs283, [_ZZN3cub18CUB_300001_SM_10006detail6reduce28DeviceReduceSingleTileKernelINS2_10policy_hubIN4cuda3std3__45tupleIJblEEEyN6thrust24THRUST_300001_SM_1000_NS8cuda_cub9__find_if7functorIS9_EEE10Policy1000EPS9_SI_iSF_S9_S9_NS7_10__identityEEEvT0_T1_T2_T3_T4_T6_E12temp_storage+56];
	ld.shared.u64 	%rd300, [_ZZN3cub18CUB_300001_SM_10006detail6reduce28DeviceReduceSingleTileKernelINS2_10policy_hubIN4cuda3std3__45tupleIJblEEEyN6thrust24THRUST_300001_SM_1000_NS8cuda_cub9__find_if7functorIS9_EEE10Policy1000EPS9_SI_iSF_S9_S9_NS7_10__identityEEEvT0_T1_T2_T3_T4_T6_E12temp_storage+64];
	setp.eq.s16 	%p174, %rs282, 0;
	setp.eq.s16 	%p175, %rs283, 0;
	min.s64 	%rd301, %rd300, %rd299;
	selp.b16 	%rs284, %rs281, 1, %p175;
	selp.b16 	%rs285, %rs283, %rs284, %p174;
	and.b16  	%rs286, %rs285, 255;
	selp.b64 	%rd302, %rd299, %rd301, %p175;
	selp.b64 	%rd303, %rd300, %rd302, %p174;
	ld.shared.u8 	%rs287, [_ZZN3cub18CUB_300001_SM_10006detail6reduce28DeviceReduceSingleTileKernelINS2_10policy_hubIN4cuda3std3__45tupleIJblEEEyN6thrust24THRUST_300001_SM_1000_NS8cuda_cub9__find_if7functorIS9_EEE10Policy1000EPS9_SI_iSF_S9_S9_NS7_10__identityEEEvT0_T1_T2_T3_T4_T6_E12temp_storage+72];
	ld.shared.u64 	%rd304, [_ZZN3cub18CUB_300001_SM_10006detail6reduce28DeviceReduceSingleTileKernelINS2_10policy_hubIN4cuda3std3__45tupleIJblEEEyN6thrust24THRUST_300001_SM_1000_NS8cuda_cub9__find_if7functorIS9_EEE10Policy1000EPS9_SI_iSF_S9_S9_NS7_10__identityEEEvT0_T1_T2_T3_T4_T6_E12temp_storage+80];
	setp.eq.s16 	%p176, %rs286, 0;
	setp.eq.s16 	%p177, %rs287, 0;
	min.s64 	%rd305, %rd304, %rd303;
	selp.b16 	%rs288, %rs285, 1, %p177;
	selp.b16 	%rs289, %rs287, %rs288, %p176;
	and.b16  	%rs290, %rs289, 255;
	selp.b64 	%rd306, %rd303, %rd305, %p177;
	selp.b64 	%rd307, %rd304, %rd306, %p176;
	ld.shared.u8 	%rs291, [_ZZN3cub18CUB_300001_SM_10006detail6reduce28DeviceReduceSingleTileKernelINS2_10policy_hubIN4cuda3std3__45tupleIJblEEEyN6thrust24THRUST_300001_SM_1000_NS8cuda_cub9__find_if7functorIS9_EEE10Policy1000EPS9_SI_iSF_S9_S9_NS7_10__identityEEEvT0_T1_T2_T3_T4_T6_E12temp_storage+88];
	ld.shared.u64 	%rd308, [_ZZN3cub18CUB_300001_SM_10006detail6reduce28DeviceReduceSingleTileKernelINS2_10policy_hubIN4cuda3std3__45tupleIJblEEEyN6thrust24THRUST_300001_SM_1000_NS8cuda_cub9__find_if7functorIS9_EEE10Policy1000EPS9_SI_iSF_S9_S9_NS7_10__identityEEEvT0_T1_T2_T3_T4_T6_E12temp_storage+96];
	setp.eq.s16 	%p178, %rs290, 0;
	setp.eq.s16 	%p179, %rs291, 0;
	min.s64 	%rd309, %rd308, %rd307;
	selp.b16 	%rs292, %rs289, 1, %p179;
	selp.b16 	%rs293, %rs291, %rs292, %p178;
	and.b16  	%rs294, %rs293, 255;
	selp.b64 	%rd310, %rd307, %rd309, %p179;
	selp.b64 	%rd311, %rd308, %rd310, %p178;
	ld.shared.u8 	%rs295, [_ZZN3cub18CUB_300001_SM_10006detail6reduce28DeviceReduceSingleTileKernelINS2_10policy_hubIN4cuda3std3__45tupleIJblEEEyN6thrust24THRUST_300001_SM_1000_NS8cuda_cub9__find_if7functorIS9_EEE10Policy1000EPS9_SI_iSF_S9_S9_NS7_10__identityEEEvT0_T1_T2_T3_T4_T6_E12temp_storage+104];
	ld.shared.u64 	%rd312, [_ZZN3cub18CUB_300001_SM_10006detail6reduce28DeviceReduceSingleTileKernelINS2_10policy_hubIN4cuda3std3__45tupleIJblEEEyN6thrust24THRUST_300001_SM_1000_NS8cuda_cub9__find_if7functorIS9_EEE10Policy1000EPS9_SI_iSF_S9_S9_NS7_10__identityEEEvT0_T1_T2_T3_T4_T6_E12temp_storage+112];
	setp.eq.s16 	%p180, %rs294, 0;
	setp.eq.s16 	%p181, %rs295, 0;
	min.s64 	%rd313, %rd312, %rd311;
	selp.b16 	%rs296, %rs293, 1, %p181;
	selp.b16 	%rs297, %rs295, %rs296, %p180;
	and.b16  	%rs298, %rs297, 255;
	selp.b64 	%rd314, %rd311, %rd313, %p181;
	selp.b64 	%rd315, %rd312, %rd314, %p180;
	ld.shared.u8 	%rs299, [_ZZN3cub18CUB_300001_SM_10006detail6reduce28DeviceReduceSingleTileKernelINS2_10policy_hubIN4cuda3std3__45tupleIJblEEEyN6thrust24THRUST_300001_SM_1000_NS8cuda_cub9__find_if7functorIS9_EEE10Policy1000EPS9_SI_iSF_S9_S9_NS7_10__identityEEEvT0_T1_T2_T3_T4_T6_E12temp_storage+120];
	ld.shared.u64 	%rd316, [_ZZN3cub18CUB_300001_SM_10006detail6reduce28DeviceReduceSingleTileKernelINS2_10policy_hubIN4cuda3std3__45tupleIJblEEEyN6thrust24THRUST_300001_SM_1000_NS8cuda_cub9__find_if7functorIS9_EEE10Policy1000EPS9_SI_iSF_S9_S9_NS7_10__identityEEEvT0_T1_T2_T3_T4_T6_E12temp_storage+128];
	setp.eq.s16 	%p182, %rs298, 0;
	setp.eq.s16 	%p183, %rs299, 0;
	min.s64 	%rd317, %rd316, %rd315;
	selp.b16 	%rs300, %rs297, 1, %p183;
	selp.b16 	%rs311, %rs299, %rs300, %p182;
	selp.b64 	%rd318, %rd315, %rd317, %p183;
	selp.b64 	%rd329, %rd316, %rd318, %p182;
	bra.uni 	$L__BB20_110;
$L__BB20_37:
	// begin inline asm
	mov.u32 %r163, %laneid;
	// end inline asm
	and.b32  	%r184, %r1, 992;
	add.s32 	%r185, %r184, 32;
	setp.gt.s32 	%p94, %r185, %r38;
	not.b32 	%r186, %r184;
	add.s32 	%r187, %r38, %r186;
	selp.b32 	%r182, %r187, 31, %p94;
	cvt.u32.u16 	%r188, %rs311;
	and.b32  	%r165, %r188, 255;
	mov.b32 	%r181, 1;
	mov.b32 	%r183, -1;
	// begin inline asm
	shfl.sync.down.b32 %r164, %r165, %r181, %r182, %r183;
	// end inline asm
	// begin inline asm
	shfl.sync.down.b32 %r169, %r170, %r181, %r182, %r183;
	// end inline asm
	mov.b64 	{%r175, %r180}, %rd329;
	// begin inline asm
	shfl.sync.down.b32 %r174, %r175, %r181, %r182, %r183;
	// end inline asm
	// begin inline asm
	shfl.sync.down.b32 %r179, %r180, %r181, %r182, %r183;
	// end inline asm
	mov.b64 	%rd35, {%r174, %r179};
	cvt.u16.u32 	%rs26, %r164;
	setp.ge.s32 	%p95, %r163, %r182;
	@%p95 bra 	$L__BB20_41;
	and.b16  	%rs213, %rs311, 255;
	setp.eq.s16 	%p96, %rs213, 0;
	and.b16  	%rs214, %rs26, 255;
	setp.eq.s16 	%p97, %rs214, 0;
	or.pred  	%p98, %p96, %p97;
	@%p98 bra 	$L__BB20_40;
	min.s64 	%rd329, %rd35, %rd329;
	mov.b16 	%rs311, 1;
	bra.uni 	$L__BB20_41;
$L__BB20_40:
	setp.eq.s16 	%p99, %rs213, 0;
	selp.b16 	%rs311, %rs26, %rs311, %p99;
	selp.b64 	%rd329, %rd35, %rd329, %p99;
$L__BB20_41:
	cvt.u32.u16 	%r209, %rs311;
	and.b32  	%r190, %r209, 255;
	mov.b32 	%r206, 2;
	mov.b32 	%r208, -1;
	// begin inline asm
	shfl.sync.down.b32 %r189, %r190, %r206, %r182, %r208;
	// end inline asm
	// begin inline asm
	shfl.sync.down.b32 %r194, %r195, %r206, %r182, %r208;
	// end inline asm
	mov.b64 	{%r200, %r205}, %rd329;
	// begin inline asm
	shfl.sync.down.b32 %r199, %r200, %r206, %r182, %r208;
	// end inline asm
	// begin inline asm
	shfl.sync.down.b32 %r204, %r205, %r206, %r182, %r208;
	// end inline asm
	mov.b64 	%rd39, {%r199, %r204};
	cvt.u16.u32 	%rs29, %r189;
	add.s32 	%r210, %r163, 2;
	setp.gt.s32 	%p100, %r210, %r182;
	@%p100 bra 	$L__BB20_45;
	and.b16  	%rs217, %rs311, 255;
	setp.eq.s16 	%p101, %rs217, 0;
	and.b16  	%rs218, %rs29, 255;
	setp.eq.s16 	%p102, %rs218, 0;
	or.pred  	%p103, %p101, %p102;
	@%p103 bra 	$L__BB20_44;
	min.s64 	%rd329, %rd39, %rd329;
	mov.b16 	%rs311, 1;
	bra.uni 	$L__BB20_45;
$L__BB20_44:
	setp.eq.s16 	%p104, %rs217, 0;
	selp.b16 	%rs311, %rs29, %rs311, %p104;
	selp.b64 	%rd329, %rd39, %rd329, %p104;
$L__BB20_45:
	cvt.u32.u16 	%r231, %rs311;
	and.b32  	%r212, %r231, 255;
	mov.b32 	%r228, 4;
	mov.b32 	%r230, -1;
	// begin inline asm
	shfl.sync.down.b32 %r211, %r212, %r228, %r182, %r230;
	// end inline asm
	// begin inline asm
	shfl.sync.down.b32 %r216, %r217, %r228, %r182, %r230;
	// end inline asm
	mov.b64 	{%r222, %r227}, %rd329;
	// begin inline asm
	shfl.sync.down.b32 %r221, %r222, %r228, %r182, %r230;
	// end inline asm
	// begin inline asm
	shfl.sync.down.b32 %r226, %r227, %r228, %r182, %r230;
	// end inline asm
	mov.b64 	%rd43, {%r221, %r226};
	cvt.u16.u32 	%rs32, %r211;
	add.s32 	%r232, %r163, 4;
	setp.gt.s32 	%p105, %r232, %r182;
	@%p105 bra 	$L__BB20_49;
	and.b16  	%rs221, %rs311, 255;
	setp.eq.s16 	%p106, %rs221, 0;
	and.b16  	%rs222, %rs32, 255;
	setp.eq.s16 	%p107, %rs222, 0;
	or.pred  	%p108, %p106, %p107;
	@%p108 bra 	$L__BB20_48;
	min.s64 	%rd329, %rd43, %rd329;
	mov.b16 	%rs311, 1;
	bra.uni 	$L__BB20_49;
$L__BB20_48:
	setp.eq.s16 	%p109, %rs221, 0;
	selp.b16 	%rs311, %rs32, %rs311, %p109;
	selp.b64 	%rd329, %rd43, %rd329, %p109;
$L__BB20_49:
	cvt.u32.u16 	%r253, %rs311;
	and.b32  	%r234, %r253, 255;
	mov.b32 	%r250, 8;
	mov.b32 	%r252, -1;
	// begin inline asm
	shfl.sync.down.b32 %r233, %r234, %r250, %r182, %r252;
	// end inline asm
	// begin inline asm
	shfl.sync.down.b32 %r238, %r239, %r250, %r182, %r252;
	// end inline asm
	mov.b64 	{%r244, %r249}, %rd329;
	// begin inline asm
	shfl.sync.down.b32 %r243, %r244, %r250, %r182, %r252;
	// end inline asm
	// begin inline asm
	shfl.sync.down.b32 %r248, %r249, %r250, %r182, %r252;
	// end inline asm
	mov.b64 	%rd47, {%r243, %r248};
	cvt.u16.u32 	%rs35, %r233;
	add.s32 	%r254, %r163, 8;
	setp.gt.s32 	%p110, %r254, %r182;
	@%p110 bra 	$L__BB20_53;
	and.b16  	%rs225, %rs311, 255;
	setp.eq.s16 	%p111, %rs225, 0;
	and.b16  	%rs226, %rs35, 255;
	setp.eq.s16 	%p112, %rs226, 0;
	or.pred  	%p113, %p111, %p112;
	@%p113 bra 	$L__BB20_52;
	min.s64 	%rd329, %rd47, %rd329;
	mov.b16 	%rs311, 1;
	bra.uni 	$L__BB20_53;
$L__BB20_52:
	setp.eq.s16 	%p114, %rs225, 0;
	selp.b16 	%rs311, %rs35, %rs311, %p114;
	selp.b64 	%rd329, %rd47, %rd329, %p114;
$L__BB20_53:
	cvt.u32.u16 	%r275, %rs311;
	and.b32  	%r256, %r275, 255;
	mov.b32 	%r272, 16;
	mov.b32 	%r274, -1;
	// begin inline asm
	shfl.sync.down.b32 %r255, %r256, %r272, %r182, %r274;
	// end inline asm
	// begin inline asm
	shfl.sync.down.b32 %r260, %r261, %r272, %r182, %r274;
	// end inline asm
	mov.b64 	{%r266, %r271}, %rd329;
	// begin inline asm
	shfl.sync.down.b32 %r265, %r266, %r272, %r182, %r274;
	// end inline asm
	// begin inline asm
	shfl.sync.down.b32 %r270, %r271, %r272, %r182, %r274;
	// end inline asm
	mov.b64 	%rd51, {%r265, %r270};
	cvt.u16.u32 	%rs38, %r255;
	add.s32 	%r276, %r163, 16;
	setp.gt.s32 	%p115, %r276, %r182;
	@%p115 bra 	$L__BB20_57;
	and.b16  	%rs229, %rs311, 255;
	setp.eq.s16 	%p116, %rs229, 0;
	and.b16  	%rs230, %rs38, 255;
	setp.eq.s16 	%p117, %rs230, 0;
	or.pred  	%p118, %p116, %p117;
	@%p118 bra 	$L__BB20_56;
	min.s64 	%rd329, %rd51, %rd329;
	mov.b16 	%rs311, 1;
	bra.uni 	$L__BB20_57;
$L__BB20_56:
	setp.eq.s16 	%p119, %rs229, 0;
	selp.b16 	%rs311, %rs38, %rs311, %p119;
	selp.b64 	%rd329, %rd51, %rd329, %p119;
$L__BB20_57:
	setp.ne.s32 	%p120, %r163, 0;
	@%p120 bra 	$L__BB20_59;
	shr.u32 	%r277, %r1, 1;
	and.b32  	%r278, %r277, 496;
	mov.u32 	%r279, _ZZN3cub18CUB_300001_SM_10006detail6reduce28DeviceReduceSingleTileKernelINS2_10policy_hubIN4cuda3std3__45tupleIJblEEEyN6thrust24THRUST_300001_SM_1000_NS8cuda_cub9__find_if7functorIS9_EEE10Policy1000EPS9_SI_iSF_S9_S9_NS7_10__identityEEEvT0_T1_T2_T3_T4_T6_E12temp_storage;
	add.s32 	%r280, %r279, %r278;
	st.shared.u8 	[%r280+8], %rs311;
	st.shared.u64 	[%r280+16], %rd329;
$L__BB20_59:
	bar.sync 	0;
	setp.ne.s32 	%p121, %r1, 0;
	@%p121 bra 	$L__BB20_110;
	setp.lt.s32 	%p122, %r38, 33;
	@%p122 bra 	$L__BB20_62;
	ld.shared.u8 	%rs233, [_ZZN3cub18CUB_300001_SM_10006detail6reduce28DeviceReduceSingleTileKernelINS2_10policy_hubIN4cuda3std3__45tupleIJblEEEyN6thrust24THRUST_300001_SM_1000_NS8cuda_cub9__find_if7functorIS9_EEE10Policy1000EPS9_SI_iSF_S9_S9_NS7_10__identityEEEvT0_T1_T2_T3_T4_T6_E12temp_storage+24];
	ld.shared.u64 	%rd271, [_ZZN3cub18CUB_300001_SM_10006detail6reduce28DeviceReduceSingleTileKernelINS2_10policy_hubIN4cuda3std3__45tupleIJblEEEyN6thrust24THRUST_300001_SM_1000_NS8cuda_cub9__find_if7functorIS9_EEE10Policy1000EPS9_SI_iSF_S9_S9_NS7_10__identityEEEvT0_T1_T2_T3_T4_T6_E12temp_storage+32];
	and.b16  	%rs234, %rs311, 255;
	setp.eq.s16 	%p123, %rs234, 0;
	setp.eq.s16 	%p124, %rs233, 0;
	min.s64 	%rd272, %rd271, %rd329;
	selp.b16 	%rs235, %rs311, 1, %p124;
	selp.b16 	%rs311, %rs233, %rs235, %p123;
	selp.b64 	%rd273, %rd329, %rd272, %p124;
	selp.b64 	%rd329, %rd271, %rd273, %p123;
$L__BB20_62:
	setp.lt.s32 	%p125, %r38, 65;
	@%p125 bra 	$L__BB20_64;
	ld.shared.u8 	%rs236, [_ZZN3cub18CUB_300001_SM_10006detail6reduce28DeviceReduceSingleTileKernelINS2_10policy_hubIN4cuda3std3__45tupleIJblEEEyN6thrust24THRUST_300001_SM_1000_NS8cuda_cub9__find_if7functorIS9_EEE10Policy1000EPS9_SI_iSF_S9_S9_NS7_10__identityEEEvT0_T1_T2_T3_T4_T6_E12temp_storage+40];
	ld.shared.u64 	%rd274, [_ZZN3cub18CUB_300001_SM_10006detail6reduce28DeviceReduceSingleTileKernelINS2_10policy_hubIN4cuda3std3__45tupleIJblEEEyN6thrust24THRUST_300001_SM_1000_NS8cuda_cub9__find_if7functorIS9_EEE10Policy1000EPS9_SI_iSF_S9_S9_NS7_10__identityEEEvT0_T1_T2_T3_T4_T6_E12temp_storage+48];
	and.b16  	%rs237, %rs311, 255;
	setp.eq.s16 	%p126, %rs237, 0;
	setp.eq.s16 	%p127, %rs236, 0;
	min.s64 	%rd275, %rd274, %rd329;
	selp.b16 	%rs238, %rs311, 1, %p127;
	selp.b16 	%rs311, %rs236, %rs238, %p126;
	selp.b64 	%rd276, %rd329, %rd275, %p127;
	selp.b64 	%rd329, %rd274, %rd276, %p126;
$L__BB20_64:
	setp.lt.s32 	%p128, %r38, 97;
	@%p128 bra 	$L__BB20_66;
	ld.shared.u8 	%rs239, [_ZZN3cub18CUB_300001_SM_10006detail6reduce28DeviceReduceSingleTileKernelINS2_10policy_hubIN4cuda3std3__45tupleIJblEEEyN6thrust24THRUST_300001_SM_1000_NS8cuda_cub9__find_if7functorIS9_EEE10Policy1000EPS9_SI_iSF_S9_S9_NS7_10__identityEEEvT0_T1_T2_T3_T4_T6_E12temp_storage+56];
	ld.shared.u64 	%rd277, [_ZZN3cub18CUB_300001_SM_10006detail6reduce28DeviceReduceSingleTileKernelINS2_10policy_hubIN4cuda3std3__45tupleIJblEEEyN6thrust24THRUST_300001_SM_1000_NS8cuda_cub9__find_if7functorIS9_EEE10Policy1000EPS9_SI_iSF_S9_S9_NS7_10__identityEEEvT0_T1_T2_T3_T4_T6_E12temp_storage+64];
	and.b16  	%rs240, %rs311, 255;
	setp.eq.s16 	%p129, %rs240, 0;
	setp.eq.s16 	%p130, %rs239, 0;
	min.s64 	%rd278, %rd277, %rd329;
	selp.b16 	%rs241, %rs311, 1, %p130;
	selp.b16 	%rs311, %rs239, %rs241, %p129;
	selp.b64 	%rd279, %rd329, %rd278, %p130;
	selp.b64 	%rd329, %rd277, %rd279, %p129;
$L__BB20_66:
	setp.lt.s32 	%p131, %r38, 129;
	@%p131 bra 	$L__BB20_68;
	ld.shared.u8 	%rs242, [_ZZN3cub18CUB_300001_SM_10006detail6reduce28DeviceReduceSingleTileKernelINS2_10policy_hubIN4cuda3std3__45tupleIJblEEEyN6thrust24THRUST_300001_SM_1000_NS8cuda_cub9__find_if7functorIS9_EEE10Policy1000EPS9_SI_iSF_S9_S9_NS7_10__identityEEEvT0_T1_T2_T3_T4_T6_E12temp_storage+72];
	ld.shared.u64 	%rd280, [_ZZN3cub18CUB_300001_SM_10006detail6reduce28DeviceReduceSingleTileKernelINS2_10policy_hubIN4cuda3std3__45tupleIJblEEEyN6thrust24THRUST_300001_SM_1000_NS8cuda_cub9__find_if7functorIS9_EEE10Policy1000EPS9_SI_iSF_S9_S9_NS7_10__identityEEEvT0_T1_T2_T3_T4_T6_E12temp_storage+80];
	and.b16  	%rs243, %rs311, 255;
	setp.eq.s16 	%p132, %rs243, 0;
	setp.eq.s16 	%p133, %rs242, 0;
	min.s64 	%rd281, %rd280, %rd329;
	selp.b16 	%rs244, %rs311, 1, %p133;
	selp.b16 	%rs311, %rs242, %rs244, %p132;
	selp.b64 	%rd282, %rd329, %rd281, %p133;
	selp.b64 	%rd329, %rd280, %rd282, %p132;
$L__BB20_68:
	setp.lt.s32 	%p134, %r38, 161;
	@%p134 bra 	$L__BB20_70;
	ld.shared.u8 	%rs245, [_ZZN3cub18CUB_300001_SM_10006detail6reduce28DeviceReduceSingleTileKernelINS2_10policy_hubIN4cuda3std3__45tupleIJblEEEyN6thrust24THRUST_300001_SM_1000_NS8cuda_cub9__find_if7functorIS9_EEE10Policy1000EPS9_SI_iSF_S9_S9_NS7_10__identityEEEvT0_T1_T2_T3_T4_T6_E12temp_storage+88];
	ld.shared.u64 	%rd283, [_ZZN3cub18CUB_300001_SM_10006detail6reduce28DeviceReduceSingleTileKernelINS2_10policy_hubIN4cuda3std3__45tupleIJblEEEyN6thrust24THRUST_300001_SM_1000_NS8cuda_cub9__find_if7functorIS9_EEE10Policy1000EPS9_SI_iSF_S9_S9_NS7_10__identityEEEvT0_T1_T2_T3_T4_T6_E12temp_storage+96];
	and.b16  	%rs246, %rs311, 255;
	setp.eq.s16 	%p135, %rs246, 0;
	setp.eq.s16 	%p136, %rs245, 0;
	min.s64 	%rd284, %rd283, %rd329;
	selp.b16 	%rs247, %rs311, 1, %p136;
	selp.b16 	%rs311, %rs245, %rs247, %p135;
	selp.b64 	%rd285, %rd329, %rd284, %p136;
	selp.b64 	%rd329, %rd283, %rd285, %p135;
$L__BB20_70:
	setp.lt.s32 	%p137, %r38, 193;
	@%p137 bra 	$L__BB20_72;
	ld.shared.u8 	%rs248, [_ZZN3cub18CUB_300001_SM_10006detail6reduce28DeviceReduceSingleTileKernelINS2_10policy_hubIN4cuda3std3__45tupleIJblEEEyN6thrust24THRUST_300001_SM_1000_NS8cuda_cub9__find_if7functorIS9_EEE10Policy1000EPS9_SI_iSF_S9_S9_NS7_10__identityEEEvT0_T1_T2_T3_T4_T6_E12temp_storage+104];
	ld.shared.u64 	%rd286, [_ZZN3cub18CUB_300001_SM_10006detail6reduce28DeviceReduceSingleTileKernelINS2_10policy_hubIN4cuda3std3__45tupleIJblEEEyN6thrust24THRUST_300001_SM_1000_NS8cuda_cub9__find_if7functorIS9_EEE10Policy1000EPS9_SI_iSF_S9_S9_NS7_10__identityEEEvT0_T1_T2_T3_T4_T6_E12temp_storage+112];
	and.b16  	%rs249, %rs311, 255;
	setp.eq.s16 	%p138, %rs249, 0;
	setp.eq.s16 	%p139, %rs248, 0;
	min.s64 	%rd287, %rd286, %rd329;
	selp.b16 	%rs250, %rs311, 1, %p139;
	selp.b16 	%rs311, %rs248, %rs250, %p138;
	selp.b64 	%rd288, %rd329, %rd287, %p139;
	selp.b64 	%rd329, %rd286, %rd288, %p138;
$L__BB20_72:
	setp.lt.s32 	%p140, %r38, 225;
	@%p140 bra 	$L__BB20_110;
	ld.shared.u8 	%rs251, [_ZZN3cub18CUB_300001_SM_10006detail6reduce28DeviceReduceSingleTileKernelINS2_10policy_hubIN4cuda3std3__45tupleIJblEEEyN6thrust24THRUST_300001_SM_1000_NS8cuda_cub9__find_if7functorIS9_EEE10Policy1000EPS9_SI_iSF_S9_S9_NS7_10__identityEEEvT0_T1_T2_T3_T4_T6_E12temp_storage+120];
	ld.shared.u64 	%rd289, [_ZZN3cub18CUB_300001_SM_10006detail6reduce28DeviceReduceSingleTileKernelINS2_10policy_hubIN4cuda3std3__45tupleIJblEEEyN6thrust24THRUST_300001_SM_1000_NS8cuda_cub9__find_if7functorIS9_EEE10Policy1000EPS9_SI_iSF_S9_S9_NS7_10__identityEEEvT0_T1_T2_T3_T4_T6_E12temp_storage+128];
	and.b16  	%rs252, %rs311, 255;
	setp.eq.s16 	%p141, %rs252, 0;
	setp.eq.s16 	%p142, %rs251, 0;
	min.s64 	%rd290, %rd289, %rd329;
	selp.b16 	%rs253, %rs311, 1, %p142;
	selp.b16 	%rs311, %rs251, %rs253, %p141;
	selp.b64 	%rd291, %rd329, %rd290, %p142;
	selp.b64 	%rd329, %rd289, %rd291, %p141;
	bra.uni 	$L__BB20_110;
$L__BB20_74:
	mov.u32 	%r16, %tid.x;
	mul.wide.u32 	%rd124, %r16, 16;
	add.s64 	%rd109, %rd105, %rd124;
	// begin inline asm
	ld.global.nc.u64 %rd108, [%rd109];
	// end inline asm
	add.s64 	%rd111, %rd109, 8;
	// begin inline asm
	ld.global.nc.u64 %rd110, [%rd111];
	// end inline asm
	cvt.u16.u64 	%rs83, %rd108;
	and.b16  	%rs84, %rs83, 255;
	add.s64 	%rd113, %rd109, 4096;
	// begin inline asm
	ld.global.nc.u64 %rd112, [%rd113];
	// end inline asm
	add.s64 	%rd115, %rd109, 4104;
	// begin inline asm
	ld.global.nc.u64 %rd114, [%rd115];
	// end inline asm
	cvt.u16.u64 	%rs85, %rd112;
	and.b16  	%rs86, %rs85, 255;
	add.s64 	%rd117, %rd109, 8192;
	// begin inline asm
	ld.global.nc.u64 %rd116, [%rd117];
	// end inline asm
	add.s64 	%rd119, %rd109, 8200;
	// begin inline asm
	ld.global.nc.u64 %rd118, [%rd119];
	// end inline asm
	cvt.u16.u64 	%rs87, %rd116;
	and.b16  	%rs88, %rs87, 255;
	add.s64 	%rd121, %rd109, 12288;
	// begin inline asm
	ld.global.nc.u64 %rd120, [%rd121];
	// end inline asm
	add.s64 	%rd123, %rd109, 12296;
	// begin inline asm
	ld.global.nc.u64 %rd122, [%rd123];
	// end inline asm
	cvt.u16.u64 	%rs89, %rd120;
	and.b16  	%rs90, %rs89, 255;
	setp.eq.s16 	%p3, %rs84, 0;
	setp.eq.s16 	%p4, %rs86, 0;
	min.s64 	%rd125, %rd114, %rd110;
	selp.b16 	%rs91, %rs83, 1, %p4;
	selp.b64 	%rd126, %rd110, %rd125, %p4;
	selp.b16 	%rs92, %rs85, %rs91, %p3;
	and.b16  	%rs93, %rs92, 255;
	selp.b64 	%rd127, %rd114, %rd126, %p3;
	setp.eq.s16 	%p5, %rs93, 0;
	setp.eq.s16 	%p6, %rs88, 0;
	min.s64 	%rd128, %rd118, %rd127;
	selp.b16 	%rs94, %rs92, 1, %p6;
	selp.b64 	%rd129, %rd127, %rd128, %p6;
	selp.b16 	%rs95, %rs87, %rs94, %p5;
	and.b16  	%rs96, %rs95, 255;
	selp.b64 	%rd130, %rd118, %rd129, %p5;
	setp.eq.s16 	%p7, %rs96, 0;
	setp.eq.s16 	%p8, %rs90, 0;
	min.s64 	%rd131, %rd122, %rd130;
	selp.b16 	%rs97, %rs95, 1, %p8;
	selp.b64 	%rd132, %rd130, %rd131, %p8;
	selp.b16 	%rs311, %rs89, %rs97, %p7;
	selp.b64 	%rd329, %rd122, %rd132, %p7;
	setp.lt.u32 	%p9, %r38, 2048;
	mov.b32 	%r399, 1024;
	@%p9 bra 	$L__BB20_78;
	add.s32 	%r17, %r38, -1024;
	mov.b32 	%r399, 1024;
$L__BB20_76:
	mul.wide.s32 	%rd149, %r399, 16;
	add.s64 	%rd134, %rd109, %rd149;
	// begin inline asm
	ld.global.nc.u64 %rd133, [%rd134];
	// end inline asm
	add.s64 	%rd136, %rd134, 8;
	// begin inline asm
	ld.global.nc.u64 %rd135, [%rd136];
	// end inline asm
	cvt.u16.u64 	%rs98, %rd133;
	and.b16  	%rs99, %rs98, 255;
	add.s64 	%rd138, %rd134, 4096;
	// begin inline asm
	ld.global.nc.u64 %rd137, [%rd138];
	// end inline asm
	add.s64 	%rd140, %rd134, 4104;
	// begin inline asm
	ld.global.nc.u64 %rd139, [%rd140];
	// end inline asm
	cvt.u16.u64 	%rs100, %rd137;
	and.b16  	%rs101, %rs100, 255;
	add.s64 	%rd142, %rd134, 8192;
	// begin inline asm
	ld.global.nc.u64 %rd141, [%rd142];
	// end inline asm
	add.s64 	%rd144, %rd134, 8200;
	// begin inline asm
	ld.global.nc.u64 %rd143, [%rd144];
	// end inline asm
	cvt.u16.u64 	%rs102, %rd141;
	and.b16  	%rs103, %rs102, 255;
	add.s64 	%rd146, %rd134, 12288;
	// begin inline asm
	ld.global.nc.u64 %rd145, [%rd146];
	// end inline asm
	add.s64 	%rd148, %rd134, 12296;
	// begin inline asm
	ld.global.nc.u64 %rd147, [%rd148];
	// end inline asm
	cvt.u16.u64 	%rs104, %rd145;
	and.b16  	%rs105, %rs104, 255;
	and.b16  	%rs106, %rs311, 255;
	setp.eq.s16 	%p10, %rs106, 0;
	setp.eq.s16 	%p11, %rs99, 0;
	min.s64 	%rd150, %rd135, %rd329;
	selp.b16 	%rs107, %rs311, 1, %p11;
	selp.b64 	%rd151, %rd329, %rd150, %p11;
	selp.b16 	%rs108, %rs98, %rs107, %p10;
	and.b16  	%rs109, %rs108, 255;
	selp.b64 	%rd152, %rd135, %rd151, %p10;
	setp.eq.s16 	%p12, %rs109, 0;
	setp.eq.s16 	%p13, %rs101, 0;
	min.s64 	%rd153, %rd139, %rd152;
	selp.b16 	%rs110, %rs108, 1, %p13;
	selp.b64 	%rd154, %rd152, %rd153, %p13;
	selp.b16 	%rs111, %rs100, %rs110, %p12;
	and.b16  	%rs112, %rs111, 255;
	selp.b64 	%rd155, %rd139, %rd154, %p12;
	setp.eq.s16 	%p14, %rs112, 0;
	setp.eq.s16 	%p15, %rs103, 0;
	min.s64 	%rd156, %rd143, %rd155;
	selp.b16 	%rs113, %rs111, 1, %p15;
	selp.b64 	%rd157, %rd155, %rd156, %p15;
	selp.b16 	%rs114, %rs102, %rs113, %p14;
	and.b16  	%rs115, %rs114, 255;
	selp.b64 	%rd158, %rd143, %rd157, %p14;
	setp.eq.s16 	%p16, %rs115, 0;
	setp.eq.s16 	%p17, %rs105, 0;
	min.s64 	%rd159, %rd147, %rd158;
	selp.b16 	%rs116, %rs114, 1, %p17;
	selp.b64 	%rd160, %rd158, %rd159, %p17;
	selp.b16 	%rs311, %rs104, %rs116, %p16;
	selp.b64 	%rd329, %rd147, %rd160, %p16;
	sub.s32 	%r41, %r38, %r399;
	setp.lt.s32 	%p18, %r41, 1024;
	@%p18 bra 	$L__BB20_86;
	add.s32 	%r399, %r399, 1024;
	setp.le.s32 	%p19, %r399, %r17;
	@%p19 bra 	$L__BB20_76;
$L__BB20_78:
	setp.le.s32 	%p20, %r38, %r399;
	@%p20 bra 	$L__BB20_86;
	sub.s32 	%r21, %r38, %r399;
	setp.ge.s32 	%p21, %r16, %r21;
	@%p21 bra 	$L__BB20_86;
	not.b32 	%r42, %r16;
	add.s32 	%r43, %r38, %r42;
	sub.s32 	%r22, %r43, %r399;
	and.b32  	%r44, %r22, 768;
	setp.eq.s32 	%p22, %r44, 768;
	mov.u32 	%r403, %r16;
	@%p22 bra 	$L__BB20_83;
	add.s32 	%r401, %r16, %r399;
	shr.u32 	%r45, %r22, 8;
	add.s32 	%r46, %r45, 1;
	and.b32  	%r47, %r46, 3;
	neg.s32 	%r400, %r47;
	mov.u32 	%r403, %r16;
$L__BB20_82:
	.pragma "nounroll";
	mul.wide.u32 	%rd166, %r401, 16;
	add.s64 	%rd163, %rd105, %rd166;
	// begin inline asm
	ld.global.nc.u64 %rd162, [%rd163];
	// end inline asm
	add.s64 	%rd165, %rd163, 8;
	// begin inline asm
	ld.global.nc.u64 %rd164, [%rd165];
	// end inline asm
	cvt.u16.u64 	%rs118, %rd162;
	and.b16  	%rs119, %rs118, 255;
	and.b16  	%rs120, %rs311, 255;
	setp.eq.s16 	%p23, %rs120, 0;
	setp.eq.s16 	%p24, %rs119, 0;
	min.s64 	%rd167, %rd164, %rd329;
	selp.b16 	%rs121, %rs311, 1, %p24;
	selp.b16 	%rs311, %rs118, %rs121, %p23;
	selp.b64 	%rd168, %rd329, %rd167, %p24;
	selp.b64 	%rd329, %rd164, %rd168, %p23;
	add.s32 	%r403, %r403, 256;
	add.s32 	%r401, %r401, 256;
	add.s32 	%r400, %r400, 1;
	setp.ne.s32 	%p25, %r400, 0;
	@%p25 bra 	$L__BB20_82;
$L__BB20_83:
	setp.lt.u32 	%p26, %r22, 768;
	@%p26 bra 	$L__BB20_86;
	cvt.u64.u32 	%rd169, %r403;
	cvt.u64.u32 	%rd170, %r399;
	add.s64 	%rd171, %rd169, %rd170;
	shl.b64 	%rd172, %rd171, 4;
	add.s64 	%rd173, %rd172, %rd105;
	add.s64 	%rd350, %rd173, 12296;
	add.s32 	%r404, %r403, %r399;
$L__BB20_85:
	mul.wide.u32 	%rd190, %r404, 16;
	add.s64 	%rd175, %rd105, %rd190;
	// begin inline asm
	ld.global.nc.u64 %rd174, [%rd175];
	// end inline asm
	add.s64 	%rd177, %rd175, 8;
	// begin inline asm
	ld.global.nc.u64 %rd176, [%rd177];
	// end inline asm
	cvt.u16.u64 	%rs122, %rd174;
	and.b16  	%rs123, %rs122, 255;
	and.b16  	%rs124, %rs311, 255;
	setp.eq.s16 	%p27, %rs124, 0;
	setp.eq.s16 	%p28, %rs123, 0;
	min.s64 	%rd191, %rd176, %rd329;
	selp.b16 	%rs125, %rs311, 1, %p28;
	selp.b16 	%rs126, %rs122, %rs125, %p27;
	and.b16  	%rs127, %rs126, 255;
	selp.b64 	%rd192, %rd329, %rd191, %p28;
	selp.b64 	%rd193, %rd176, %rd192, %p27;
	add.s64 	%rd179, %rd350, -8200;
	// begin inline asm
	ld.global.nc.u64 %rd178, [%rd179];
	// end inline asm
	add.s64 	%rd181, %rd350, -8192;
	// begin inline asm
	ld.global.nc.u64 %rd180, [%rd181];
	// end inline asm
	cvt.u16.u64 	%rs128, %rd178;
	and.b16  	%rs129, %rs128, 255;
	setp.eq.s16 	%p29, %rs127, 0;
	setp.eq.s16 	%p30, %rs129, 0;
	min.s64 	%rd194, %rd180, %rd193;
	selp.b16 	%rs130, %rs126, 1, %p30;
	selp.b16 	%rs131, %rs128, %rs130, %p29;
	and.b16  	%rs132, %rs131, 255;
	selp.b64 	%rd195, %rd193, %rd194, %p30;
	selp.b64 	%rd196, %rd180, %rd195, %p29;
	add.s64 	%rd183, %rd350, -4104;
	// begin inline asm
	ld.global.nc.u64 %rd182, [%rd183];
	// end inline asm
	add.s64 	%rd185, %rd350, -4096;
	// begin inline asm
	ld.global.nc.u64 %rd184, [%rd185];
	// end inline asm
	cvt.u16.u64 	%rs133, %rd182;
	and.b16  	%rs134, %rs133, 255;
	setp.eq.s16 	%p31, %rs132, 0;
	setp.eq.s16 	%p32, %rs134, 0;
	min.s64 	%rd197, %rd184, %rd196;
	selp.b16 	%rs135, %rs131, 1, %p32;
	selp.b16 	%rs136, %rs133, %rs135, %p31;
	and.b16  	%rs137, %rs136, 255;
	selp.b64 	%rd198, %rd196, %rd197, %p32;
	selp.b64 	%rd199, %rd184, %rd198, %p31;
	add.s64 	%rd187, %rd350, -8;
	// begin inline asm
	ld.global.nc.u64 %rd186, [%rd187];
	// end inline asm
	// begin inline asm
	ld.global.nc.u64 %rd188, [%rd350];
	// end inline asm
	cvt.u16.u64 	%rs138, %rd186;
	and.b16  	%rs139, %rs138, 255;
	setp.eq.s16 	%p33, %rs137, 0;
	setp.eq.s16 	%p34, %rs139, 0;
	min.s64 	%rd200, %rd188, %rd199;
	selp.b16 	%rs140, %rs136, 1, %p34;
	selp.b16 	%rs311, %rs138, %rs140, %p33;
	selp.b64 	%rd201, %rd199, %rd200, %p34;
	selp.b64 	%rd329, %rd188, %rd201, %p33;
	add.s32 	%r403, %r403, 1024;
	add.s64 	%rd350, %rd350, 16384;
	add.s32 	%r404, %r404, 1024;
	setp.lt.s32 	%p35, %r403, %r21;
	@%p35 bra 	$L__BB20_85;
$L__BB20_86:
	// begin inline asm
	mov.u32 %r48, %laneid;
	// end inline asm
	cvt.u32.u16 	%r69, %rs311;
	and.b32  	%r50, %r69, 255;
	mov.b32 	%r66, 1;
	mov.b32 	%r67, 31;
	mov.b32 	%r68, -1;
	// begin inline asm
	shfl.sync.down.b32 %r49, %r50, %r66, %r67, %r68;
	// end inline asm
	// begin inline asm
	shfl.sync.down.b32 %r54, %r55, %r66, %r67, %r68;
	// end inline asm
	mov.b64 	{%r60, %r65}, %rd329;
	// begin inline asm
	shfl.sync.down.b32 %r59, %r60, %r66, %r67, %r68;
	// end inline asm
	// begin inline asm
	shfl.sync.down.b32 %r64, %r65, %r66, %r67, %r68;
	// end inline asm
	mov.b64 	%rd83, {%r59, %r64};
	cvt.u16.u32 	%rs65, %r49;
	setp.gt.s32 	%p36, %r48, 30;
	@%p36 bra 	$L__BB20_90;
	and.b16  	%rs141, %rs311, 255;
	setp.eq.s16 	%p37, %rs141, 0;
	and.b16  	%rs142, %rs65, 255;
	setp.eq.s16 	%p38, %rs142, 0;
	or.pred  	%p39, %p37, %p38;
	@%p39 bra 	$L__BB20_89;
	min.s64 	%rd329, %rd83, %rd329;
	mov.b16 	%rs311, 1;
	bra.uni 	$L__BB20_90;
$L__BB20_89:
	setp.eq.s16 	%p40, %rs141, 0;
	selp.b16 	%rs311, %rs65, %rs311, %p40;
	selp.b64 	%rd329, %rd83, %rd329, %p40;
$L__BB20_90:
	cvt.u32.u16 	%r90, %rs311;
	and.b32  	%r71, %r90, 255;
	mov.b32 	%r87, 2;
	mov.b32 	%r88, 31;
	mov.b32 	%r89, -1;
	// begin inline asm
	shfl.sync.down.b32 %r70, %r71, %r87, %r88, %r89;
	// end inline asm
	// begin inline asm
	shfl.sync.down.b32 %r75, %r76, %r87, %r88, %r89;
	// end inline asm
	mov.b64 	{%r81, %r86}, %rd329;
	// begin inline asm
	shfl.sync.down.b32 %r80, %r81, %r87, %r88, %r89;
	// end inline asm
	// begin inline asm
	shfl.sync.down.b32 %r85, %r86, %r87, %r88, %r89;
	// end inline asm
	mov.b64 	%rd87, {%r80, %r85};
	cvt.u16.u32 	%rs68, %r70;
	setp.gt.s32 	%p41, %r48, 29;
	@%p41 bra 	$L__BB20_94;
	and.b16  	%rs145, %rs311, 255;
	setp.eq.s16 	%p42, %rs145, 0;
	and.b16  	%rs146, %rs68, 255;
	setp.eq.s16 	%p43, %rs146, 0;
	or.pred  	%p44, %p42, %p43;
	@%p44 bra 	$L__BB20_93;
	min.s64 	%rd329, %rd87, %rd329;
	mov.b16 	%rs311, 1;
	bra.uni 	$L__BB20_94;
$L__BB20_93:
	setp.eq.s16 	%p45, %rs145, 0;
	selp.b16 	%rs311, %rs68, %rs311, %p45;
	selp.b64 	%rd329, %rd87, %rd329, %p45;
$L__BB20_94:
	cvt.u32.u16 	%r111, %rs311;
	and.b32  	%r92, %r111, 255;
	mov.b32 	%r108, 4;
	mov.b32 	%r109, 31;
	mov.b32 	%r110, -1;
	// begin inline asm
	shfl.sync.down.b32 %r91, %r92, %r108, %r109, %r110;
	// end inline asm
	// begin inline asm
	shfl.sync.down.b32 %r96, %r97, %r108, %r109, %r110;
	// end inline asm
	mov.b64 	{%r102, %r107}, %rd329;
	// begin inline asm
	shfl.sync.down.b32 %r101, %r102, %r108, %r109, %r110;
	// end inline asm
	// begin inline asm
	shfl.sync.down.b32 %r106, %r107, %r108, %r109, %r110;
	// end inline asm
	mov.b64 	%rd91, {%r101, %r106};
	cvt.u16.u32 	%rs71, %r91;
	setp.gt.s32 	%p46, %r48, 27;
	@%p46 bra 	$L__BB20_98;
	and.b16  	%rs149, %rs311, 255;
	setp.eq.s16 	%p47, %rs149, 0;
	and.b16  	%rs150, %rs71, 255;
	setp.eq.s16 	%p48, %rs150, 0;
	or.pred  	%p49, %p47, %p48;
	@%p49 bra 	$L__BB20_97;
	min.s64 	%rd329, %rd91, %rd329;
	mov.b16 	%rs311, 1;
	bra.uni 	$L__BB20_98;
$L__BB20_97:
	setp.eq.s16 	%p50, %rs149, 0;
	selp.b16 	%rs311, %rs71, %rs311, %p50;
	selp.b64 	%rd329, %rd91, %rd329, %p50;
$L__BB20_98:
	cvt.u32.u16 	%r132, %rs311;
	and.b32  	%r113, %r132, 255;
	mov.b32 	%r129, 8;
	mov.b32 	%r130, 31;
	mov.b32 	%r131, -1;
	// begin inline asm
	shfl.sync.down.b32 %r112, %r113, %r129, %r130, %r131;
	// end inline asm
	// begin inline asm
	shfl.sync.down.b32 %r117, %r118, %r129, %r130, %r131;
	// end inline asm
	mov.b64 	{%r123, %r128}, %rd329;
	// begin inline asm
	shfl.sync.down.b32 %r122, %r123, %r129, %r130, %r131;
	// end inline asm
	// begin inline asm
	shfl.sync.down.b32 %r127, %r128, %r129, %r130, %r131;
	// end inline asm
	mov.b64 	%rd95, {%r122, %r127};
	cvt.u16.u32 	%rs74, %r112;
	setp.gt.s32 	%p51, %r48, 23;
	@%p51 bra 	$L__BB20_102;
	and.b16  	%rs153, %rs311, 255;
	setp.eq.s16 	%p52, %rs153, 0;
	and.b16  	%rs154, %rs74, 255;
	setp.eq.s16 	%p53, %rs154, 0;
	or.pred  	%p54, %p52, %p53;
	@%p54 bra 	$L__BB20_101;
	min.s64 	%rd329, %rd95, %rd329;
	mov.b16 	%rs311, 1;
	bra.uni 	$L__BB20_102;
$L__BB20_101:
	setp.eq.s16 	%p55, %rs153, 0;
	selp.b16 	%rs311, %rs74, %rs311, %p55;
	selp.b64 	%rd329, %rd95, %rd329, %p55;
$L__BB20_102:
	cvt.u32.u16 	%r153, %rs311;
	and.b32  	%r134, %r153, 255;
	mov.b32 	%r150, 16;
	mov.b32 	%r151, 31;
	mov.b32 	%r152, -1;
	// begin inline asm
	shfl.sync.down.b32 %r133, %r134, %r150, %r151, %r152;
	// end inline asm
	// begin inline asm
	shfl.sync.down.b32 %r138, %r139, %r150, %r151, %r152;
	// end inline asm
	mov.b64 	{%r144, %r149}, %rd329;
	// begin inline asm
	shfl.sync.down.b32 %r143, %r144, %r150, %r151, %r152;
	// end inline asm
	// begin inline asm
	shfl.sync.down.b32 %r148, %r149, %r150, %r151, %r152;
	// end inline asm
	mov.b64 	%rd99, {%r143, %r148};
	cvt.u16.u32 	%rs77, %r133;
	setp.gt.s32 	%p56, %r48, 15;
	@%p56 bra 	$L__BB20_106;
	and.b16  	%rs157, %rs311, 255;
	setp.eq.s16 	%p57, %rs157, 0;
	and.b16  	%rs158, %rs77, 255;
	setp.eq.s16 	%p58, %rs158, 0;
	or.pred  	%p59, %p57, %p58;
	@%p59 bra 	$L__BB20_105;
	min.s64 	%rd329, %rd99, %rd329;
	mov.b16 	%rs311, 1;
	bra.uni 	$L__BB20_106;
$L__BB20_105:
	setp.eq.s16 	%p60, %rs157, 0;
	selp.b16 	%rs311, %rs77, %rs311, %p60;
	selp.b64 	%rd329, %rd99, %rd329, %p60;
$L__BB20_106:
	setp.ne.s32 	%p61, %r48, 0;
	@%p61 bra 	$L__BB20_108;
	shr.u32 	%r154, %r16, 1;
	and.b32  	%r155, %r154, 496;
	mov.u32 	%r156, _ZZN3cub18CUB_300001_SM_10006detail6reduce28DeviceReduceSingleTileKernelINS2_10policy_hubIN4cuda3std3__45tupleIJblEEEyN6thrust24THRUST_300001_SM_1000_NS8cuda_cub9__find_if7functorIS9_EEE10Policy1000EPS9_SI_iSF_S9_S9_NS7_10__identityEEEvT0_T1_T2_T3_T4_T6_E12temp_storage;
	add.s32 	%r157, %r156, %r155;
	st.shared.u8 	[%r157+8], %rs311;
	st.shared.u64 	[%r157+16], %rd329;
$L__BB20_108:
	bar.sync 	0;
	setp.ne.s32 	%p62, %r16, 0;
	@%p62 bra 	$L__BB20_110;
	ld.shared.u8 	%rs161, [_ZZN3cub18CUB_300001_SM_10006detail6reduce28DeviceReduceSingleTileKernelINS2_10policy_hubIN4cuda3std3__45tupleIJblEEEyN6thrust24THRUST_300001_SM_1000_NS8cuda_cub9__find_if7functorIS9_EEE10Policy1000EPS9_SI_iSF_S9_S9_NS7_10__identityEEEvT0_T1_T2_T3_T4_T6_E12temp_storage+24];
	ld.shared.u64 	%rd202, [_ZZN3cub18CUB_300001_SM_10006detail6reduce28DeviceReduceSingleTileKernelINS2_10policy_hubIN4cuda3std3__45tupleIJblEEEyN6thrust24THRUST_300001_SM_1000_NS8cuda_cub9__find_if7functorIS9_EEE10Policy1000EPS9_SI_iSF_S9_S9_NS7_10__identityEEEvT0_T1_T2_T3_T4_T6_E12temp_storage+32];
	and.b16  	%rs162, %rs311, 255;
	setp.eq.s16 	%p63, %rs162, 0;
	setp.eq.s16 	%p64, %rs161, 0;
	min.s64 	%rd203, %rd202, %rd329;
	selp.b16 	%rs163, %rs311, 1, %p64;
	selp.b16 	%rs164, %rs161, %rs163, %p63;
	and.b16  	%rs165, %rs164, 255;
	selp.b64 	%rd204, %rd329, %rd203, %p64;
	selp.b64 	%rd205, %rd202, %rd204, %p63;
	ld.shared.u8 	%rs166, [_ZZN3cub18CUB_300001_SM_10006detail6reduce28DeviceReduceSingleTileKernelINS2_10policy_hubIN4cuda3std3__45tupleIJblEEEyN6thrust24THRUST_300001_SM_1000_NS8cuda_cub9__find_if7functorIS9_EEE10Policy1000EPS9_SI_iSF_S9_S9_NS7_10__identityEEEvT0_T1_T2_T3_T4_T6_E12temp_storage+40];
	ld.shared.u64 	%rd206, [_ZZN3cub18CUB_300001_SM_10006detail6reduce28DeviceReduceSingleTileKernelINS2_10policy_hubIN4cuda3std3__45tupleIJblEEEyN6thrust24THRUST_300001_SM_1000_NS8cuda_cub9__find_if7functorIS9_EEE10Policy1000EPS9_SI_iSF_S9_S9_NS7_10__identityEEEvT0_T1_T2_T3_T4_T6_E12temp_storage+48];
	setp.eq.s16 	%p65, %rs165, 0;
	setp.eq.s16 	%p66, %rs166, 0;
	min.s64 	%rd207, %rd206, %rd205;
	selp.b16 	%rs167, %rs164, 1, %p66;
	selp.b16 	%rs168, %rs166, %rs167, %p65;
	and.b16  	%rs169, %rs168, 255;
	selp.b64 	%rd208, %rd205, %rd207, %p66;
	selp.b64 	%rd209, %rd206, %rd208, %p65;
	ld.shared.u8 	%rs170, [_ZZN3cub18CUB_300001_SM_10006detail6reduce28DeviceReduceSingleTileKernelINS2_10policy_hubIN4cuda3std3__45tupleIJblEEEyN6thrust24THRUST_300001_SM_1000_NS8cuda_cub9__find_if7functorIS9_EEE10Policy1000EPS9_SI_iSF_S9_S9_NS7_10__identityEEEvT0_T1_T2_T3_T4_T6_E12temp_storage+56];
	ld.shared.u64 	%rd210, [_ZZN3cub18CUB_300001_SM_10006detail6reduce28DeviceReduceSingleTileKernelINS2_10policy_hubIN4cuda3std3__45tupleIJblEEEyN6thrust24THRUST_300001_SM_1000_NS8cuda_cub9__find_if7functorIS9_EEE10Policy1000EPS9_SI_iSF_S9_S9_NS7_10__identityEEEvT0_T1_T2_T3_T4_T6_E12temp_storage+64];
	setp.eq.s16 	%p67, %rs169, 0;
	setp.eq.s16 	%p68, %rs170, 0;
	min.s64 	%rd211, %rd210, %rd209;
	selp.b16 	%rs171, %rs168, 1, %p68;
	selp.b16 	%rs172, %rs170, %rs171, %p67;
	and.b16  	%rs173, %rs172, 255;
	selp.b64 	%rd212, %rd209, %rd211, %p68;
	selp.b64 	%rd213, %rd210, %rd212, %p67;
	ld.shared.u8 	%rs174, [_ZZN3cub18CUB_300001_SM_10006detail6reduce28DeviceReduceSingleTileKernelINS2_10policy_hubIN4cuda3std3__45tupleIJblEEEyN6thrust24THRUST_300001_SM_1000_NS8cuda_cub9__find_if7functorIS9_EEE10Policy1000EPS9_SI_iSF_S9_S9_NS7_10__identityEEEvT0_T1_T2_T3_T4_T6_E12temp_storage+72];
	ld.shared.u64 	%rd214, [_ZZN3cub18CUB_300001_SM_10006detail6reduce28DeviceReduceSingleTileKernelINS2_10policy_hubIN4cuda3std3__45tupleIJblEEEyN6thrust24THRUST_300001_SM_1000_NS8cuda_cub9__find_if7functorIS9_EEE10Policy1000EPS9_SI_iSF_S9_S9_NS7_10__identityEEEvT0_T1_T2_T3_T4_T6_E12temp_storage+80];
	setp.eq.s16 	%p69, %rs173, 0;
	setp.eq.s16 	%p70, %rs174, 0;
	min.s64 	%rd215, %rd214, %rd213;
	selp.b16 	%rs175, %rs172, 1, %p70;
	selp.b16 	%rs176, %rs174, %rs175, %p69;
	and.b16  	%rs177, %rs176, 255;
	selp.b64 	%rd216, %rd213, %rd215, %p70;
	selp.b64 	%rd217, %rd214, %rd216, %p69;
	ld.shared.u8 	%rs178, [_ZZN3cub18CUB_300001_SM_10006detail6reduce28DeviceReduceSingleTileKernelINS2_10policy_hubIN4cuda3std3__45tupleIJblEEEyN6thrust24THRUST_300001_SM_1000_NS8cuda_cub9__find_if7functorIS9_EEE10Policy1000EPS9_SI_iSF_S9_S9_NS7_10__identityEEEvT0_T1_T2_T3_T4_T6_E12temp_storage+88];
	ld.shared.u64 	%rd218, [_ZZN3cub18CUB_300001_SM_10006detail6reduce28DeviceReduceSingleTileKernelINS2_10policy_hubIN4cuda3std3__45tupleIJblEEEyN6thrust24THRUST_300001_SM_1000_NS8cuda_cub9__find_if7functorIS9_EEE10Policy1000EPS9_SI_iSF_S9_S9_NS7_10__identityEEEvT0_T1_T2_T3_T4_T6_E12temp_storage+96];
	setp.eq.s16 	%p71, %rs177, 0;
	setp.eq.s16 	%p72, %rs178, 0;
	min.s64 	%rd219, %rd218, %rd217;
	selp.b16 	%rs179, %rs176, 1, %p72;
	selp.b16 	%rs180, %rs178, %rs179, %p71;
	and.b16  	%rs181, %rs180, 255;
	selp.b64 	%rd220, %rd217, %rd219, %p72;
	selp.b64 	%rd221, %rd218, %rd220, %p71;
	ld.shared.u8 	%rs182, [_ZZN3cub18CUB_300001_SM_10006detail6reduce28DeviceReduceSingleTileKernelINS2_10policy_hubIN4cuda3std3__45tupleIJblEEEyN6thrust24THRUST_300001_SM_1000_NS8cuda_cub9__find_if7functorIS9_EEE10Policy1000EPS9_SI_iSF_S9_S9_NS7_10__identityEEEvT0_T1_T2_T3_T4_T6_E12temp_storage+104];
	ld.shared.u64 	%rd222, [_ZZN3cub18CUB_300001_SM_10006detail6reduce28DeviceReduceSingleTileKernelINS2_10policy_hubIN4cuda3std3__45tupleIJblEEEyN6thrust24THRUST_300001_SM_1000_NS8cuda_cub9__find_if7functorIS9_EEE10Policy1000EPS9_SI_iSF_S9_S9_NS7_10__identityEEEvT0_T1_T2_T3_T4_T6_E12temp_storage+112];
	setp.eq.s16 	%p73, %rs181, 0;
	setp.eq.s16 	%p74, %rs182, 0;
	min.s64 	%rd223, %rd222, %rd221;
	selp.b16 	%rs183, %rs180, 1, %p74;
	selp.b16 	%rs184, %rs182, %rs183, %p73;
	and.b16  	%rs185, %rs184, 255;
	selp.b64 	%rd224, %rd221, %rd223, %p74;
	selp.b64 	%rd225, %rd222, %rd224, %p73;
	ld.shared.u8 	%rs186, [_ZZN3cub18CUB_300001_SM_10006detail6reduce28DeviceReduceSingleTileKernelINS2_10policy_hubIN4cuda3std3__45tupleIJblEEEyN6thrust24THRUST_300001_SM_1000_NS8cuda_cub9__find_if7functorIS9_EEE10Policy1000EPS9_SI_iSF_S9_S9_NS7_10__identityEEEvT0_T1_T2_T3_T4_T6_E12temp_storage+120];
	ld.shared.u64 	%rd226, [_ZZN3cub18CUB_300001_SM_10006detail6reduce28DeviceReduceSingleTileKernelINS2_10policy_hubIN4cuda3std3__45tupleIJblEEEyN6thrust24THRUST_300001_SM_1000_NS8cuda_cub9__find_if7functorIS9_EEE10Policy1000EPS9_SI_iSF_S9_S9_NS7_10__identityEEEvT0_T1_T2_T3_T4_T6_E12temp_storage+128];
	setp.eq.s16 	%p75, %rs185, 0;
	setp.eq.s16 	%p76, %rs186, 0;
	min.s64 	%rd227, %rd226, %rd225;
	selp.b16 	%rs187, %rs184, 1, %p76;
	selp.b16 	%rs311, %rs186, %rs187, %p75;
	selp.b64 	%rd228, %rd225, %rd227, %p76;
	selp.b64 	%rd329, %rd226, %rd228, %p75;
$L__BB20_110:
	mov.u32 	%r391, %tid.x;
	setp.ne.s32 	%p184, %r391, 0;
	@%p184 bra 	$L__BB20_112;
	setp.eq.s16 	%p185, %rs82, 0;
	and.b16  	%rs302, %rs311, 255;
	setp.eq.s16 	%p186, %rs302, 0;
	min.s64 	%rd319, %rd329, %rd106;
	selp.b16 	%rs303, %rs82, 1, %p186;
	selp.b16 	%rs304, %rs311, %rs303, %p185;
	selp.b64 	%rd320, %rd106, %rd319, %p186;
	selp.b64 	%rd321, %rd329, %rd320, %p185;
	st.global.u8 	[%rd1], %rs304;
	st.global.u64 	[%rd1+8], %rd321;
$L__BB20_112:
	ret;

}
	// .globl	_ZN3cub18CUB_300001_SM_10006detail6reduce28DeviceReduceSingleTileKernelINS2_10policy_hubIN4cuda3std3__45tupleIJblEEEjN6thrust24THRUST_300001_SM_1000_NS8cuda_cub9__find_if7functorIS9_EEE10Policy1000ENSB_12zip_iteratorINS8_IJNSD_26transform_input_iterator_tIbNSB_6detail15normal_iteratorINSB_10device_ptrIiEEEENSK_10functional5actorINSP_9compositeIJNSP_16operator_adaptorINS7_8equal_toIvEEEENSQ_INSP_8argumentILj0EEEEENSQ_INSP_5valueIiEEEEEEEEEEENSB_17counting_iteratorIlNSB_11use_defaultES16_S16_EEEEEEEPS9_jSF_S9_S9_NS7_10__identityEEEvT0_T1_T2_T3_T4_T6_
.visible .entry _ZN3cub18CUB_300001_SM_10006detail6reduce28DeviceReduceSingleTileKernelINS2_10policy_hubIN4cuda3std3__45tupleIJblEEEjN6thrust24THRUST_300001_SM_1000_NS8cuda_cub9__find_if7functorIS9_EEE10Policy1000ENSB_12zip_iteratorINS8_IJNSD_26transform_input_iterator_tIbNSB_6detail15normal_iteratorINSB_10device_ptrIiEEEENSK_10functional5actorINSP_9compositeIJNSP_16operator_adaptorINS7_8equal_toIvEEEENSQ_INSP_8argumentILj0EEEEENSQ_INSP_5valueIiEEEEEEEEEEENSB_17counting_iteratorIlNSB_11use_defaultES16_S16_EEEEEEEPS9_jSF_S9_S9_NS7_10__identityEEEvT0_T1_T2_T3_T4_T6_(
	.param .align 8 .b8 _ZN3cub18CUB_300001_SM_10006detail6reduce28DeviceReduceSingleTileKernelINS2_10policy_hubIN4cuda3std3__45tupleIJblEEEjN6thrust24THRUST_300001_SM_1000_NS8cuda_cub9__find_if7functorIS9_EEE10Policy1000ENSB_12zip_iteratorINS8_IJNSD_26transform_input_iterator_tIbNSB_6detail15normal_iteratorINSB_10device_ptrIiEEEENSK_10functional5actorINSP_9compositeIJNSP_16operator_adaptorINS7_8equal_toIvEEEENSQ_INSP_8argumentILj0EEEEENSQ_INSP_5valueIiEEEEEEEEEEENSB_17counting_iteratorIlNSB_11use_defaultES16_S16_EEEEEEEPS9_jSF_S9_S9_NS7_10__identityEEEvT0_T1_T2_T3_T4_T6__param_0[24],
	.param .u64 .ptr .align 1 _ZN3cub18CUB_300001_SM_10006detail6reduce28DeviceReduceSingleTileKernelINS2_10policy_hubIN4cuda3std3__45tupleIJblEEEjN6thrust24THRUST_300001_SM_1000_NS8cuda_cub9__find_if7functorIS9_EEE10Policy1000ENSB_12zip_iteratorINS8_IJNSD_26transform_input_iterator_tIbNSB_6detail15normal_iteratorINSB_10device_ptrIiEEEENSK_10functional5actorINSP_9compositeIJNSP_16operator_adaptorINS7_8equal_toIvEEEENSQ_INSP_8argumentILj0EEEEENSQ_INSP_5valueIiEEEEEEEEEEENSB_17counting_iteratorIlNSB_11use_defaultES16_S16_EEEEEEEPS9_jSF_S9_S9_NS7_10__identityEEEvT0_T1_T2_T3_T4_T6__param_1,
	.param .u32 _ZN3cub18CUB_300001_SM_10006detail6reduce28DeviceReduceSingleTileKernelINS2_10policy_hubIN4cuda3std3__45tupleIJblEEEjN6thrust24THRUST_300001_SM_1000_NS8cuda_cub9__find_if7functorIS9_EEE10Policy1000ENSB_12zip_iteratorINS8_IJNSD_26transform_input_iterator_tIbNSB_6detail15normal_iteratorINSB_10device_ptrIiEEEENSK_10functional5actorINSP_9compositeIJNSP_16operator_adaptorINS7_8equal_toIvEEEENSQ_INSP_8argumentILj0EEEEENSQ_INSP_5valueIiEEEEEEEEEEENSB_17counting_iteratorIlNSB_11use_defaultES16_S16_EEEEEEEPS9_jSF_S9_S9_NS7_10__identityEEEvT0_T1_T2_T3_T4_T6__param_2,
	.param .align 1 .b8 _ZN3cub18CUB_300001_SM_10006detail6reduce28DeviceReduceSingleTileKernelINS2_10policy_hubIN4cuda3std3__45tupleIJblEEEjN6thrust24THRUST_300001_SM_1000_NS8cuda_cub9__find_if7functorIS9_EEE10Policy1000ENSB_12zip_iteratorINS8_IJNSD_26transform_input_iterator_tIbNSB_6detail15normal_iteratorINSB_10device_ptrIiEEEENSK_10functional5actorINSP_9compositeIJNSP_16operator_adaptorINS7_8equal_toIvEEEENSQ_INSP_8argumentILj0EEEEENSQ_INSP_5valueIiEEEEEEEEEEENSB_17counting_iteratorIlNSB_11use_defaultES16_S16_EEEEEEEPS9_jSF_S9_S9_NS7_10__identityEEEvT0_T1_T2_T3_T4_T6__param_3[1],
	.param .align 8 .b8 _ZN3cub18CUB_300001_SM_10006detail6reduce28DeviceReduceSingleTileKernelINS2_10policy_hubIN4cuda3std3__45tupleIJblEEEjN6thrust24THRUST_300001_SM_1000_NS8cuda_cub9__find_if7functorIS9_EEE10Policy1000ENSB_12zip_iteratorINS8_IJNSD_26transform_input_iterator_tIbNSB_6detail15normal_iteratorINSB_10device_ptrIiEEEENSK_10functional5actorINSP_9compositeIJNSP_16operator_adaptorINS7_8equal_toIvEEEENSQ_INSP_8argumentILj0EEEEENSQ_INSP_5valueIiEEEEEEEEEEENSB_17counting_iteratorIlNSB_11use_defaultES16_S16_EEEEEEEPS9_jSF_S9_S9_NS7_10__identityEEEvT0_T1_T2_T3_T4_T6__param_4[16],
	.param .align 1 .b8 _ZN3cub18CUB_300001_SM_10006detail6reduce28DeviceReduceSingleTileKernelINS2_10policy_hubIN4cuda3std3__45tupleIJblEEEjN6thrust24THRUST_300001_SM_1000_NS8cuda_cub9__find_if7functorIS9_EEE10Policy1000ENSB_12zip_iteratorINS8_IJNSD_26transform_input_iterator_tIbNSB_6detail15normal_iteratorINSB_10device_ptrIiEEEENSK_10functional5actorINSP_9compositeIJNSP_16operator_adaptorINS7_8equal_toIvEEEENSQ_INSP_8argumentILj0EEEEENSQ_INSP_5valueIiEEEEEEEEEEENSB_17counting_iteratorIlNSB_11use_defaultES16_S16_EEEEEEEPS9_jSF_S9_S9_NS7_10__identityEEEvT0_T1_T2_T3_T4_T6__param_5[1]
)
.maxntid 256
.minnctapersm 1
{
	.reg .pred 	%p<329>;
	.reg .b16 	%rs<409>;
	.reg .b32 	%r<479>;
	.reg .b64 	%rd<449>;
	// demoted variable
	.shared .align 8 .b8 _ZZN3cub18CUB_300001_SM_10006detail6reduce28DeviceReduceSingleTileKernelINS2_10policy_hubIN4cuda3std3__45tupleIJblEEEjN6thrust24THRUST_300001_SM_1000_NS8cuda_cub9__find_if7functorIS9_EEE10Policy1000ENSB_12zip_iteratorINS8_IJNSD_26transform_input_iterator_tIbNSB_6detail15normal_iteratorINSB_10device_ptrIiEEEENSK_10functional5actorINSP_9compositeIJNSP_16operator_adaptorINS7_8equal_toIvEEEENSQ_INSP_8argumentILj0EEEEENSQ_INSP_5valueIiEEEEEEEEEEENSB_17counting_iteratorIlNSB_11use_defaultES16_S16_EEEEEEEPS9_jSF_S9_S9_NS7_10__identityEEEvT0_T1_T2_T3_T4_T6_E12temp_storage[152];
	ld.param.u64 	%rd114, [_ZN3cub18CUB_300001_SM_10006detail6reduce28DeviceReduceSingleTileKernelINS2_10policy_hubIN4cuda3std3__45tupleIJblEEEjN6thrust24THRUST_300001_SM_1000_NS8cuda_cub9__find_if7functorIS9_EEE10Policy1000ENSB_12zip_iteratorINS8_IJNSD_26transform_input_iterator_tIbNSB_6detail15normal_iteratorINSB_10device_ptrIiEEEENSK_10functional5actorINSP_9compositeIJNSP_16operator_adaptorINS7_8equal_toIvEEEENSQ_INSP_8argumentILj0EEEEENSQ_INSP_5valueIiEEEEEEEEEEENSB_17counting_iteratorIlNSB_11use_defaultES16_S16_EEEEEEEPS9_jSF_S9_S9_NS7_10__identityEEEvT0_T1_T2_T3_T4_T6__param_4+8];
	ld.param.u64 	%rd113, [_ZN3cub18CUB_300001_SM_10006detail6reduce28DeviceReduceSingleTileKernelINS2_10policy_hubIN4cuda3std3__45tupleIJblEEEjN6thrust24THRUST_300001_SM_1000_NS8cuda_cub9__find_if7functorIS9_EEE10Policy1000ENSB_12zip_iteratorINS8_IJNSD_26transform_input_iterator_tIbNSB_6detail15normal_iteratorINSB_10device_ptrIiEEEENSK_10functional5actorINSP_9compositeIJNSP_16operator_adaptorINS7_8equal_toIvEEEENSQ_INSP_8argumentILj0EEEEENSQ_INSP_5valueIiEEEEEEEEEEENSB_17counting_iteratorIlNSB_11use_defaultES16_S16_EEEEEEEPS9_jSF_S9_S9_NS7_10__identityEEEvT0_T1_T2_T3_T4_T6__param_0+16];
	ld.param.u32 	%r47, [_ZN3cub18CUB_300001_SM_10006detail6reduce28DeviceReduceSingleTileKernelINS2_10policy_hubIN4cuda3std3__45tupleIJblEEEjN6thrust24THRUST_300001_SM_1000_NS8cuda_cub9__find_if7functorIS9_EEE10Policy1000ENSB_12zip_iteratorINS8_IJNSD_26transform_input_iterator_tIbNSB_6detail15normal_iteratorINSB_10device_ptrIiEEEENSK_10functional5actorINSP_9compositeIJNSP_16operator_adaptorINS7_8equal_toIvEEEENSQ_INSP_8argumentILj0EEEEENSQ_INSP_5valueIiEEEEEEEEEEENSB_17counting_iteratorIlNSB_11use_defaultES16_S16_EEEEEEEPS9_jSF_S9_S9_NS7_10__identityEEEvT0_T1_T2_T3_T4_T6__param_0+12];
	ld.param.u64 	%rd112, [_ZN3cub18CUB_300001_SM_10006detail6reduce28DeviceReduceSingleTileKernelINS2_10policy_hubIN4cuda3std3__45tupleIJblEEEjN6thrust24THRUST_300001_SM_1000_NS8cuda_cub9__find_if7functorIS9_EEE10Policy1000ENSB_12zip_iteratorINS8_IJNSD_26transform_input_iterator_tIbNSB_6detail15normal_iteratorINSB_10device_ptrIiEEEENSK_10functional5actorINSP_9compositeIJNSP_16operator_adaptorINS7_8equal_toIvEEEENSQ_INSP_8argumentILj0EEEEENSQ_INSP_5valueIiEEEEEEEEEEENSB_17counting_iteratorIlNSB_11use_defaultES16_S16_EEEEEEEPS9_jSF_S9_S9_NS7_10__identityEEEvT0_T1_T2_T3_T4_T6__param_0];
	ld.param.u64 	%rd115, [_ZN3cub18CUB_300001_SM_10006detail6reduce28DeviceReduceSingleTileKernelINS2_10policy_hubIN4cuda3std3__45tupleIJblEEEjN6thrust24THRUST_300001_SM_1000_NS8cuda_cub9__find_if7functorIS9_EEE10Policy1000ENSB_12zip_iteratorINS8_IJNSD_26transform_input_iterator_tIbNSB_6detail15normal_iteratorINSB_10device_ptrIiEEEENSK_10functional5actorINSP_9compositeIJNSP_16operator_adaptorINS7_8equal_toIvEEEENSQ_INSP_8argumentILj0EEEEENSQ_INSP_5valueIiEEEEEEEEEEENSB_17counting_iteratorIlNSB_11use_defaultES16_S16_EEEEEEEPS9_jSF_S9_S9_NS7_10__identityEEEvT0_T1_T2_T3_T4_T6__param_1];
	ld.param.u32 	%r48, [_ZN3cub18CUB_300001_SM_10006detail6reduce28DeviceReduceSingleTileKernelINS2_10policy_hubIN4cuda3std3__45tupleIJblEEEjN6thrust24THRUST_300001_SM_1000_NS8cuda_cub9__find_if7functorIS9_EEE10Policy1000ENSB_12zip_iteratorINS8_IJNSD_26transform_input_iterator_tIbNSB_6detail15normal_iteratorINSB_10device_ptrIiEEEENSK_10functional5actorINSP_9compositeIJNSP_16operator_adaptorINS7_8equal_toIvEEEENSQ_INSP_8argumentILj0EEEEENSQ_INSP_5valueIiEEEEEEEEEEENSB_17counting_iteratorIlNSB_11use_defaultES16_S16_EEEEEEEPS9_jSF_S9_S9_NS7_10__identityEEEvT0_T1_T2_T3_T4_T6__param_2];
	ld.param.u8 	%rs94, [_ZN3cub18CUB_300001_SM_10006detail6reduce28DeviceReduceSingleTileKernelINS2_10policy_hubIN4cuda3std3__45tupleIJblEEEjN6thrust24THRUST_300001_SM_1000_NS8cuda_cub9__find_if7functorIS9_EEE10Policy1000ENSB_12zip_iteratorINS8_IJNSD_26transform_input_iterator_tIbNSB_6detail15normal_iteratorINSB_10device_ptrIiEEEENSK_10functional5actorINSP_9compositeIJNSP_16operator_adaptorINS7_8equal_toIvEEEENSQ_INSP_8argumentILj0EEEEENSQ_INSP_5valueIiEEEEEEEEEEENSB_17counting_iteratorIlNSB_11use_defaultES16_S16_EEEEEEEPS9_jSF_S9_S9_NS7_10__identityEEEvT0_T1_T2_T3_T4_T6__param_4];
	cvta.to.global.u64 	%rd1, %rd115;
	setp.ne.s32 	%p1, %r48, 0;
	@%p1 bra 	$L__BB21_3;
	mov.u32 	%r464, %tid.x;
	setp.ne.s32 	%p328, %r464, 0;
	@%p328 bra 	$L__BB21_123;
	st.global.u8 	[%rd1], %rs94;
	st.global.u64 	[%rd1+8], %rd114;
	bra.uni 	$L__BB21_123;
$L__BB21_3:
	cvta.to.global.u64 	%rd2, %rd112;
	setp.gt.u32 	%p2, %r48, 1023;
	@%p2 bra 	$L__BB21_80;
	mov.u32 	%r4, %tid.x;
	setp.ge.u32 	%p149, %r4, %r48;
	mov.b16 	%rs377, 0;
	mov.b64 	%rd417, 0;
	mov.u32 	%r468, %r4;
	@%p149 bra 	$L__BB21_6;
	cvt.u64.u32 	%rd279, %r4;
	mul.wide.u32 	%rd280, %r4, 4;
	add.s64 	%rd281, %rd2, %rd280;
	add.s64 	%rd417, %rd113, %rd279;
	ld.global.u32 	%r210, [%rd281];
	setp.eq.s32 	%p150, %r210, %r47;
	selp.u16 	%rs377, 1, 0, %p150;
	add.s32 	%r468, %r4, 256;
$L__BB21_6:
	setp.ge.u32 	%p151, %r468, %r48;
	@%p151 bra 	$L__BB21_18;
	not.b32 	%r211, %r468;
	add.s32 	%r7, %r48, %r211;
	shr.u32 	%r212, %r7, 8;
	add.s32 	%r8, %r212, 1;
	and.b32  	%r9, %r8, 7;
	setp.lt.u32 	%p152, %r7, 1792;
	@%p152 bra 	$L__BB21_10;
	and.b32  	%r213, %r8, 33554424;
	neg.s32 	%r466, %r213;
$L__BB21_9:
	.pragma "nounroll";
	cvt.u64.u32 	%rd283, %r468;
	mul.wide.u32 	%rd284, %r468, 4;
	add.s64 	%rd285, %rd2, %rd284;
	add.s64 	%rd286, %rd113, %rd283;
	ld.global.u32 	%r214, [%rd285];
	setp.eq.s32 	%p153, %r214, %r47;
	selp.u16 	%rs218, 1, 0, %p153;
	and.b16  	%rs219, %rs377, 255;
	setp.ne.s16 	%p155, %rs219, 0;
	and.pred  	%p156, %p155, %p153;
	min.s64 	%rd287, %rd286, %rd417;
	setp.eq.s16 	%p157, %rs219, 0;
	selp.b64 	%rd288, %rd286, %rd417, %p157;
	selp.b16 	%rs220, %rs218, %rs377, %p157;
	selp.b64 	%rd289, %rd287, %rd288, %p156;
	selp.b16 	%rs221, 1, %rs220, %p156;
	and.b16  	%rs222, %rs221, 255;
	add.s64 	%rd290, %rd286, 256;
	ld.global.u32 	%r215, [%rd285+1024];
	setp.eq.s32 	%p158, %r215, %r47;
	selp.u16 	%rs223, 1, 0, %p158;
	setp.ne.s16 	%p160, %rs222, 0;
	and.pred  	%p161, %p160, %p158;
	min.s64 	%rd291, %rd290, %rd289;
	setp.eq.s16 	%p162, %rs222, 0;
	selp.b64 	%rd292, %rd290, %rd289, %p162;
	selp.b16 	%rs224, %rs223, %rs221, %p162;
	selp.b64 	%rd293, %rd291, %rd292, %p161;
	selp.b16 	%rs225, 1, %rs224, %p161;
	and.b16  	%rs226, %rs225, 255;
	add.s64 	%rd294, %rd286, 512;
	ld.global.u32 	%r216, [%rd285+2048];
	setp.eq.s32 	%p163, %r216, %r47;
	selp.u16 	%rs227, 1, 0, %p163;
	setp.ne.s16 	%p165, %rs226, 0;
	and.pred  	%p166, %p165, %p163;
	min.s64 	%rd295, %rd294, %rd293;
	setp.eq.s16 	%p167, %rs226, 0;
	selp.b64 	%rd296, %rd294, %rd293, %p167;
	selp.b16 	%rs228, %rs227, %rs225, %p167;
	selp.b64 	%rd297, %rd295, %rd296, %p166;
	selp.b16 	%rs229, 1, %rs228, %p166;
	and.b16  	%rs230, %rs229, 255;
	add.s64 	%rd298, %rd286, 768;
	ld.global.u32 	%r217, [%rd285+3072];
	setp.eq.s32 	%p168, %r217, %r47;
	selp.u16 	%rs231, 1, 0, %p168;
	setp.ne.s16 	%p170, %rs230, 0;
	and.pred  	%p171, %p170, %p168;
	min.s64 	%rd299, %rd298, %rd297;
	setp.eq.s16 	%p172, %rs230, 0;
	selp.b64 	%rd300, %rd298, %rd297, %p172;
	selp.b16 	%rs232, %rs231, %rs229, %p172;
	selp.b64 	%rd301, %rd299, %rd300, %p171;
	selp.b16 	%rs233, 1, %rs232, %p171;
	and.b16  	%rs234, %rs233, 255;
	add.s64 	%rd302, %rd286, 1024;
	ld.global.u32 	%r218, [%rd285+4096];
	setp.eq.s32 	%p173, %r218, %r47;
	selp.u16 	%rs235, 1, 0, %p173;
	setp.ne.s16 	%p175, %rs234, 0;
	and.pred  	%p176, %p175, %p173;
	min.s64 	%rd303, %rd302, %rd301;
	setp.eq.s16 	%p177, %rs234, 0;
	selp.b64 	%rd304, %rd302, %rd301, %p177;
	selp.b16 	%rs236, %rs235, %rs233, %p177;
	selp.b64 	%rd305, %rd303, %rd304, %p176;
	selp.b16 	%rs237, 1, %rs236, %p176;
	and.b16  	%rs238, %rs237, 255;
	add.s64 	%rd306, %rd286, 1280;
	ld.global.u32 	%r219, [%rd285+5120];
	setp.eq.s32 	%p178, %r219, %r47;
	selp.u16 	%rs239, 1, 0, %p178;
	setp.ne.s16 	%p180, %rs238, 0;
	and.pred  	%p181, %p180, %p178;
	min.s64 	%rd307, %rd306, %rd305;
	setp.eq.s16 	%p182, %rs238, 0;
	selp.b64 	%rd308, %rd306, %rd305, %p182;
	selp.b16 	%rs240, %rs239, %rs237, %p182;
	selp.b64 	%rd309, %rd307, %rd308, %p181;
	selp.b16 	%rs241, 1, %rs240, %p181;
	and.b16  	%rs242, %rs241, 255;
	add.s64 	%rd310, %rd286, 1536;
	ld.global.u32 	%r220, [%rd285+6144];
	setp.eq.s32 	%p183, %r220, %r47;
	selp.u16 	%rs243, 1, 0, %p183;
	setp.ne.s16 	%p185, %rs242, 0;
	and.pred  	%p186, %p185, %p183;
	min.s64 	%rd311, %rd310, %rd309;
	setp.eq.s16 	%p187, %rs242, 0;
	selp.b64 	%rd312, %rd310, %rd309, %p187;
	selp.b16 	%rs244, %rs243, %rs241, %p187;
	selp.b64 	%rd313, %rd311, %rd312, %p186;
	selp.b16 	%rs245, 1, %rs244, %p186;
	and.b16  	%rs246, %rs245, 255;
	add.s64 	%rd314, %rd286, 1792;
	ld.global.u32 	%r221, [%rd285+7168];
	setp.eq.s32 	%p188, %r221, %r47;
	selp.u16 	%rs247, 1, 0, %p188;
	setp.ne.s16 	%p190, %rs246, 0;
	and.pred  	%p191, %p190, %p188;
	min.s64 	%rd315, %rd314, %rd313;
	setp.eq.s16 	%p192, %rs246, 0;
	selp.b64 	%rd316, %rd314, %rd313, %p192;
	selp.b16 	%rs248, %rs247, %rs245, %p192;
	selp.b64 	%rd417, %rd315, %rd316, %p191;
	selp.b16 	%rs377, 1, %rs248, %p191;
	add.s32 	%r468, %r468, 2048;
	add.s32 	%r466, %r466, 8;
	setp.ne.s32 	%p193, %r466, 0;
	@%p193 bra 	$L__BB21_9;
$L__BB21_10:
	setp.eq.s32 	%p194, %r9, 0;
	@%p194 bra 	$L__BB21_18;
	setp.lt.u32 	%p195, %r9, 4;
	@%p195 bra 	$L__BB21_13;
	cvt.u64.u32 	%rd318, %r468;
	mul.wide.u32 	%rd319, %r468, 4;
	add.s64 	%rd320, %rd2, %rd319;
	add.s64 	%rd321, %rd113, %rd318;
	ld.global.u32 	%r222, [%rd320];
	setp.eq.s32 	%p196, %r222, %r47;
	selp.u16 	%rs250, 1, 0, %p196;
	and.b16  	%rs251, %rs377, 255;
	setp.ne.s16 	%p198, %rs251, 0;
	and.pred  	%p199, %p198, %p196;
	min.s64 	%rd322, %rd321, %rd417;
	setp.eq.s16 	%p200, %rs251, 0;
	selp.b64 	%rd323, %rd321, %rd417, %p200;
	selp.b16 	%rs252, %rs250, %rs377, %p200;
	selp.b64 	%rd324, %rd322, %rd323, %p199;
	selp.b16 	%rs253, 1, %rs252, %p199;
	and.b16  	%rs254, %rs253, 255;
	add.s32 	%r223, %r468, 256;
	cvt.u64.u32 	%rd325, %r223;
	add.s64 	%rd326, %rd113, %rd325;
	ld.global.u32 	%r224, [%rd320+1024];
	setp.eq.s32 	%p201, %r224, %r47;
	selp.u16 	%rs255, 1, 0, %p201;
	setp.ne.s16 	%p203, %rs254, 0;
	and.pred  	%p204, %p203, %p201;
	min.s64 	%rd327, %rd326, %rd324;
	setp.eq.s16 	%p205, %rs254, 0;
	selp.b64 	%rd328, %rd326, %rd324, %p205;
	selp.b16 	%rs256, %rs255, %rs253, %p205;
	selp.b64 	%rd329, %rd327, %rd328, %p204;
	selp.b16 	%rs257, 1, %rs256, %p204;
	and.b16  	%rs258, %rs257, 255;
	add.s32 	%r225, %r468, 512;
	cvt.u64.u32 	%rd330, %r225;
	add.s64 	%rd331, %rd113, %rd330;
	ld.global.u32 	%r226, [%rd320+2048];
	setp.eq.s32 	%p206, %r226, %r47;
	selp.u16 	%rs259, 1, 0, %p206;
	setp.ne.s16 	%p208, %rs258, 0;
	and.pred  	%p209, %p208, %p206;
	min.s64 	%rd332, %rd331, %rd329;
	setp.eq.s16 	%p210, %rs258, 0;
	selp.b64 	%rd333, %rd331, %rd329, %p210;
	selp.b16 	%rs260, %rs259, %rs257, %p210;
	selp.b64 	%rd334, %rd332, %rd333, %p209;
	selp.b16 	%rs261, 1, %rs260, %p209;
	and.b16  	%rs262, %rs261, 255;
	add.s32 	%r227, %r468, 768;
	cvt.u64.u32 	%rd335, %r227;
	add.s64 	%rd336, %rd113, %rd335;
	ld.global.u32 	%r228, [%rd320+3072];
	setp.eq.s32 	%p211, %r228, %r47;
	selp.u16 	%rs263, 1, 0, %p211;
	setp.ne.s16 	%p213, %rs262, 0;
	and.pred  	%p214, %p213, %p211;
	min.s64 	%rd337, %rd336, %rd334;
	setp.eq.s16 	%p215, %rs262, 0;
	selp.b64 	%rd338, %rd336, %rd334, %p215;
	selp.b16 	%rs264, %rs263, %rs261, %p215;
	selp.b64 	%rd417, %rd337, %rd338, %p214;
	selp.b16 	%rs377, 1, %rs264, %p214;
	add.s32 	%r468, %r468, 1024;
$L__BB21_13:
	and.b32  	%r229, %r8, 3;
	setp.eq.s32 	%p216, %r229, 0;
	@%p216 bra 	$L__BB21_18;
	setp.eq.s32 	%p217, %r229, 1;
	@%p217 bra 	$L__BB21_16;
	cvt.u64.u32 	%rd340, %r468;
	mul.wide.u32 	%rd341, %r468, 4;
	add.s64 	%rd342, %rd2, %rd341;
	add.s64 	%rd343, %rd113, %rd340;
	ld.global.u32 	%r230, [%rd342];
	setp.eq.s32 	%p218, %r230, %r47;
	selp.u16 	%rs266, 1, 0, %p218;
	and.b16  	%rs267, %rs377, 255;
	setp.ne.s16 	%p220, %rs267, 0;
	and.pred  	%p221, %p220, %p218;
	min.s64 	%rd344, %rd343, %rd417;
	setp.eq.s16 	%p222, %rs267, 0;
	selp.b64 	%rd345, %rd343, %rd417, %p222;
	selp.b16 	%rs268, %rs266, %rs377, %p222;
	selp.b64 	%rd346, %rd344, %rd345, %p221;
	selp.b16 	%rs269, 1, %rs268, %p221;
	and.b16  	%rs270, %rs269, 255;
	add.s32 	%r231, %r468, 256;
	cvt.u64.u32 	%rd347, %r231;
	add.s64 	%rd348, %rd113, %rd347;
	ld.global.u32 	%r232, [%rd342+1024];
	setp.eq.s32 	%p223, %r232, %r47;
	selp.u16 	%rs271, 1, 0, %p223;
	setp.ne.s16 	%p225, %rs270, 0;
	and.pred  	%p226, %p225, %p223;
	min.s64 	%rd349, %rd348, %rd346;
	setp.eq.s16 	%p227, %rs270, 0;
	selp.b64 	%rd350, %rd348, %rd346, %p227;
	selp.b16 	%rs272, %rs271, %rs269, %p227;
	selp.b64 	%rd417, %rd349, %rd350, %p226;
	selp.b16 	%rs377, 1, %rs272, %p226;
	add.s32 	%r468, %r468, 512;
$L__BB21_16:
	and.b32  	%r233, %r7, 256;
	setp.ne.s32 	%p228, %r233, 0;
	@%p228 bra 	$L__BB21_18;
	cvt.u64.u32 	%rd351, %r468;
	mul.wide.u32 	%rd352, %r468, 4;
	add.s64 	%rd353, %rd2, %rd352;
	add.s64 	%rd354, %rd113, %rd351;
	ld.global.u32 	%r234, [%rd353];
	setp.eq.s32 	%p229, %r234, %r47;
	selp.u16 	%rs273, 1, 0, %p229;
	and.b16  	%rs274, %rs377, 255;
	setp.ne.s16 	%p231, %rs274, 0;
	and.pred  	%p232, %p231, %p229;
	min.s64 	%rd355, %rd354, %rd417;
	setp.eq.s16 	%p233, %rs274, 0;
	selp.b64 	%rd356, %rd354, %rd417, %p233;
	selp.b16 	%rs275, %rs273, %rs377, %p233;
	selp.b64 	%rd417, %rd355, %rd356, %p232;
	selp.b16 	%rs377, 1, %rs275, %p232;
$L__BB21_18:
	setp.lt.u32 	%p234, %r48, 256;
	@%p234 bra 	$L__BB21_43;
	// begin inline asm
	mov.u32 %r353, %laneid;
	// end inline asm
	cvt.u32.u16 	%r374, %rs377;
	and.b32  	%r355, %r374, 255;
	mov.b32 	%r371, 1;
	mov.b32 	%r372, 31;
	mov.b32 	%r373, -1;
	// begin inline asm
	shfl.sync.down.b32 %r354, %r355, %r371, %r372, %r373;
	// end inline asm
	// begin inline asm
	shfl.sync.down.b32 %r359, %r360, %r371, %r372, %r373;
	// end inline asm
	mov.b64 	{%r365, %r370}, %rd417;
	// begin inline asm
	shfl.sync.down.b32 %r364, %r365, %r371, %r372, %r373;
	// end inline asm
	// begin inline asm
	shfl.sync.down.b32 %r369, %r370, %r371, %r372, %r373;
	// end inline asm
	mov.b64 	%rd18, {%r364, %r369};
	cvt.u16.u32 	%rs15, %r354;
	setp.gt.s32 	%p284, %r353, 30;
	@%p284 bra 	$L__BB21_23;
	and.b16  	%rs317, %rs377, 255;
	setp.eq.s16 	%p285, %rs317, 0;
	and.b16  	%rs318, %rs15, 255;
	setp.eq.s16 	%p286, %rs318, 0;
	or.pred  	%p287, %p285, %p286;
	@%p287 bra 	$L__BB21_22;
	min.s64 	%rd417, %rd18, %rd417;
	mov.b16 	%rs377, 1;
	bra.uni 	$L__BB21_23;
$L__BB21_22:
	setp.eq.s16 	%p288, %rs317, 0;
	selp.b64 	%rd417, %rd18, %rd417, %p288;
	selp.b16 	%rs377, %rs15, %rs377, %p288;
$L__BB21_23:
	cvt.u32.u16 	%r395, %rs377;
	and.b32  	%r376, %r395, 255;
	mov.b32 	%r392, 2;
	mov.b32 	%r393, 31;
	mov.b32 	%r394, -1;
	// begin inline asm
	shfl.sync.down.b32 %r375, %r376, %r392, %r393, %r394;
	// end inline asm
	// begin inline asm
	shfl.sync.down.b32 %r380, %r381, %r392, %r393, %r394;
	// end inline asm
	mov.b64 	{%r386, %r391}, %rd417;
	// begin inline asm
	shfl.sync.down.b32 %r385, %r386, %r392, %r393, %r394;
	// end inline asm
	// begin inline asm
	shfl.sync.down.b32 %r390, %r391, %r392, %r393, %r394;
	// end inline asm
	mov.b64 	%rd22, {%r385, %r390};
	cvt.u16.u32 	%rs18, %r375;
	setp.gt.s32 	%p289, %r353, 29;
	@%p289 bra 	$L__BB21_27;
	and.b16  	%rs321, %rs377, 255;
	setp.eq.s16 	%p290, %rs321, 0;
	and.b16  	%rs322, %rs18, 255;
	setp.eq.s16 	%p291, %rs322, 0;
	or.pred  	%p292, %p290, %p291;
	@%p292 bra 	$L__BB21_26;
	min.s64 	%rd417, %rd22, %rd417;
	mov.b16 	%rs377, 1;
	bra.uni 	$L__BB21_27;
$L__BB21_26:
	setp.eq.s16 	%p293, %rs321, 0;
	selp.b64 	%rd417, %rd22, %rd417, %p293;
	selp.b16 	%rs377, %rs18, %rs377, %p293;
$L__BB21_27:
	cvt.u32.u16 	%r416, %rs377;
	and.b32  	%r397, %r416, 255;
	mov.b32 	%r413, 4;
	mov.b32 	%r414, 31;
	mov.b32 	%r415, -1;
	// begin inline asm
	shfl.sync.down.b32 %r396, %r397, %r413, %r414, %r415;
	// end inline asm
	// begin inline asm
	shfl.sync.down.b32 %r401, %r402, %r413, %r414, %r415;
	// end inline asm
	mov.b64 	{%r407, %r412}, %rd417;
	// begin inline asm
	shfl.sync.down.b32 %r406, %r407, %r413, %r414, %r415;
	// end inline asm
	// begin inline asm
	shfl.sync.down.b32 %r411, %r412, %r413, %r414, %r415;
	// end inline asm
	mov.b64 	%rd26, {%r406, %r411};
	cvt.u16.u32 	%rs21, %r396;
	setp.gt.s32 	%p294, %r353, 27;
	@%p294 bra 	$L__BB21_31;
	and.b16  	%rs325, %rs377, 255;
	setp.eq.s16 	%p295, %rs325, 0;
	and.b16  	%rs326, %rs21, 255;
	setp.eq.s16 	%p296, %rs326, 0;
	or.pred  	%p297, %p295, %p296;
	@%p297 bra 	$L__BB21_30;
	min.s64 	%rd417, %rd26, %rd417;
	mov.b16 	%rs377, 1;
	bra.uni 	$L__BB21_31;
$L__BB21_30:
	setp.eq.s16 	%p298, %rs325, 0;
	selp.b64 	%rd417, %rd26, %rd417, %p298;
	selp.b16 	%rs377, %rs21, %rs377, %p298;
$L__BB21_31:
	cvt.u32.u16 	%r437, %rs377;
	and.b32  	%r418, %r437, 255;
	mov.b32 	%r434, 8;
	mov.b32 	%r435, 31;
	mov.b32 	%r436, -1;
	// begin inline asm
	shfl.sync.down.b32 %r417, %r418, %r434, %r435, %r436;
	// end inline asm
	// begin inline asm
	shfl.sync.down.b32 %r422, %r423, %r434, %r435, %r436;
	// end inline asm
	mov.b64 	{%r428, %r433}, %rd417;
	// begin inline asm
	shfl.sync.down.b32 %r427, %r428, %r434, %r435, %r436;
	// end inline asm
	// begin inline asm
	shfl.sync.down.b32 %r432, %r433, %r434, %r435, %r436;
	// end inline asm
	mov.b64 	%rd30, {%r427, %r432};
	cvt.u16.u32 	%rs24, %r417;
	setp.gt.s32 	%p299, %r353, 23;
	@%p299 bra 	$L__BB21_35;
	and.b16  	%rs329, %rs377, 255;
	setp.eq.s16 	%p300, %rs329, 0;
	and.b16  	%rs330, %rs24, 255;
	setp.eq.s16 	%p301, %rs330, 0;
	or.pred  	%p302, %p300, %p301;
	@%p302 bra 	$L__BB21_34;
	min.s64 	%rd417, %rd30, %rd417;
	mov.b16 	%rs377, 1;
	bra.uni 	$L__BB21_35;
$L__BB21_34:
	setp.eq.s16 	%p303, %rs329, 0;
	selp.b64 	%rd417, %rd30, %rd417, %p303;
	selp.b16 	%rs377, %rs24, %rs377, %p303;
$L__BB21_35:
	cvt.u32.u16 	%r458, %rs377;
	and.b32  	%r439, %r458, 255;
	mov.b32 	%r455, 16;
	mov.b32 	%r456, 31;
	mov.b32 	%r457, -1;
	// begin inline asm
	shfl.sync.down.b32 %r438, %r439, %r455, %r456, %r457;
	// end inline asm
	// begin inline asm
	shfl.sync.down.b32 %r443, %r444, %r455, %r456, %r457;
	// end inline asm
	mov.b64 	{%r449, %r454}, %rd417;
	// begin inline asm
	shfl.sync.down.b32 %r448, %r449, %r455, %r456, %r457;
	// end inline asm
	// begin inline asm
	shfl.sync.down.b32 %r453, %r454, %r455, %r456, %r457;
	// end inline asm
	mov.b64 	%rd34, {%r448, %r453};
	cvt.u16.u32 	%rs27, %r438;
	setp.gt.s32 	%p304, %r353, 15;
	@%p304 bra 	$L__BB21_39;
	and.b16  	%rs333, %rs377, 255;
	setp.eq.s16 	%p305, %rs333, 0;
	and.b16  	%rs334, %rs27, 255;
	setp.eq.s16 	%p306, %rs334, 0;
	or.pred  	%p307, %p305, %p306;
	@%p307 bra 	$L__BB21_38;
	min.s64 	%rd417, %rd34, %rd417;
	mov.b16 	%rs377, 1;
	bra.uni 	$L__BB21_39;
$L__BB21_38:
	setp.eq.s16 	%p308, %rs333, 0;
	selp.b64 	%rd417, %rd34, %rd417, %p308;
	selp.b16 	%rs377, %rs27, %rs377, %p308;
$L__BB21_39:
	setp.ne.s32 	%p309, %r353, 0;
	@%p309 bra 	$L__BB21_41;
	shr.u32 	%r459, %r4, 1;
	and.b32  	%r460, %r459, 496;
	mov.u32 	%r461, _ZZN3cub18CUB_300001_SM_10006detail6reduce28DeviceReduceSingleTileKernelINS2_10policy_hubIN4cuda3std3__45tupleIJblEEEjN6thrust24THRUST_300001_SM_1000_NS8cuda_cub9__find_if7functorIS9_EEE10Policy1000ENSB_12zip_iteratorINS8_IJNSD_26transform_input_iterator_tIbNSB_6detail15normal_iteratorINSB_10device_ptrIiEEEENSK_10functional5actorINSP_9compositeIJNSP_16operator_adaptorINS7_8equal_toIvEEEENSQ_INSP_8argumentILj0EEEEENSQ_INSP_5valueIiEEEEEEEEEEENSB_17counting_iteratorIlNSB_11use_defaultES16_S16_EEEEEEEPS9_jSF_S9_S9_NS7_10__identityEEEvT0_T1_T2_T3_T4_T6_E12temp_storage;
	add.s32 	%r462, %r461, %r460;
	st.shared.u8 	[%r462+8], %rs377;
	st.shared.u64 	[%r462+16], %rd417;
$L__BB21_41:
	bar.sync 	0;
	setp.ne.s32 	%p310, %r4, 0;
	@%p310 bra 	$L__BB21_121;
	ld.shared.u8 	%rs337, [_ZZN3cub18CUB_300001_SM_10006detail6reduce28DeviceReduceSingleTileKernelINS2_10policy_hubIN4cuda3std3__45tupleIJblEEEjN6thrust24THRUST_300001_SM_1000_NS8cuda_cub9__find_if7functorIS9_EEE10Policy1000ENSB_12zip_iteratorINS8_IJNSD_26transform_input_iterator_tIbNSB_6detail15normal_iteratorINSB_10device_ptrIiEEEENSK_10functional5actorINSP_9compositeIJNSP_16operator_adaptorINS7_8equal_toIvEEEENSQ_INSP_8argumentILj0EEEEENSQ_INSP_5valueIiEEEEEEEEEEENSB_17counting_iteratorIlNSB_11use_defaultES16_S16_EEEEEEEPS9_jSF_S9_S9_NS7_10__identityEEEvT0_T1_T2_T3_T4_T6_E12temp_storage+24];
	ld.shared.u64 	%rd378, [_ZZN3cub18CUB_300001_SM_10006detail6reduce28DeviceReduceSingleTileKernelINS2_10policy_hubIN4cuda3std3__45tupleIJblEEEjN6thrust24THRUST_300001_SM_1000_NS8cuda_cub9__find_if7functorIS9_EEE10Policy1000ENSB_12zip_iteratorINS8_IJNSD_26transform_input_iterator_tIbNSB_6detail15normal_iteratorINSB_10device_ptrIiEEEENSK_10functional5actorINSP_9compositeIJNSP_16operator_adaptorINS7_8equal_toIvEEEENSQ_INSP_8argumentILj0EEEEENSQ_INSP_5valueIiEEEEEEEEEEENSB_17counting_iteratorIlNSB_11use_defaultES16_S16_EEEEEEEPS9_jSF_S9_S9_NS7_10__identityEEEvT0_T1_T2_T3_T4_T6_E12temp_storage+32];
	and.b16  	%rs338, %rs377, 255;
	setp.eq.s16 	%p311, %rs338, 0;
	setp.eq.s16 	%p312, %rs337, 0;
	min.s64 	%rd379, %rd378, %rd417;
	selp.b16 	%rs339, %rs377, 1, %p312;
	selp.b16 	%rs340, %rs337, %rs339, %p311;
	and.b16  	%rs341, %rs340, 255;
	selp.b64 	%rd380, %rd417, %rd379, %p312;
	selp.b64 	%rd381, %rd378, %rd380, %p311;
	ld.shared.u8 	%rs342, [_ZZN3cub18CUB_300001_SM_10006detail6reduce28DeviceReduceSingleTileKernelINS2_10policy_hubIN4cuda3std3__45tupleIJblEEEjN6thrust24THRUST_300001_SM_1000_NS8cuda_cub9__find_if7functorIS9_EEE10Policy1000ENSB_12zip_iteratorINS8_IJNSD_26transform_input_iterator_tIbNSB_6detail15normal_iteratorINSB_10device_ptrIiEEEENSK_10functional5actorINSP_9compositeIJNSP_16operator_adaptorINS7_8equal_toIvEEEENSQ_INSP_8argumentILj0EEEEENSQ_INSP_5valueIiEEEEEEEEEEENSB_17counting_iteratorIlNSB_11use_defaultES16_S16_EEEEEEEPS9_jSF_S9_S9_NS7_10__identityEEEvT0_T1_T2_T3_T4_T6_E12temp_storage+40];
	ld.shared.u64 	%rd382, [_ZZN3cub18CUB_300001_SM_10006detail6reduce28DeviceReduceSingleTileKernelINS2_10policy_hubIN4cuda3std3__45tupleIJblEEEjN6thrust24THRUST_300001_SM_1000_NS8cuda_cub9__find_if7functorIS9_EEE10Policy1000ENSB_12zip_iteratorINS8_IJNSD_26transform_input_iterator_tIbNSB_6detail15normal_iteratorINSB_10device_ptrIiEEEENSK_10functional5actorINSP_9compositeIJNSP_16operator_adaptorINS7_8equal_toIvEEEENSQ_INSP_8argumentILj0EEEEENSQ_INSP_5valueIiEEEEEEEEEEENSB_17counting_iteratorIlNSB_11use_defaultES16_S16_EEEEEEEPS9_jSF_S9_S9_NS7_10__identityEEEvT0_T1_T2_T3_T4_T6_E12temp_storage+48];
	setp.eq.s16 	%p313, %rs341, 0;
	setp.eq.s16 	%p314, %rs342, 0;
	min.s64 	%rd383, %rd382, %rd381;
	selp.b16 	%rs343, %rs340, 1, %p314;
	selp.b16 	%rs344, %rs342, %rs343, %p313;
	and.b16  	%rs345, %rs344, 255;
	selp.b64 	%rd384, %rd381, %rd383, %p314;
	selp.b64 	%rd385, %rd382, %rd384, %p313;
	ld.shared.u8 	%rs346, [_ZZN3cub18CUB_300001_SM_10006detail6reduce28DeviceReduceSingleTileKernelINS2_10policy_hubIN4cuda3std3__45tupleIJblEEEjN6thrust24THRUST_300001_SM_1000_NS8cuda_cub9__find_if7functorIS9_EEE10Policy1000ENSB_12zip_iteratorINS8_IJNSD_26transform_input_iterator_tIbNSB_6detail15normal_iteratorINSB_10device_ptrIiEEEENSK_10functional5actorINSP_9compositeIJNSP_16operator_adaptorINS7_8equal_toIvEEEENSQ_INSP_8argumentILj0EEEEENSQ_INSP_5valueIiEEEEEEEEEEENSB_17counting_iteratorIlNSB_11use_defaultES16_S16_EEEEEEEPS9_jSF_S9_S9_NS7_10__identityEEEvT0_T1_T2_T3_T4_T6_E12temp_storage+56];
	ld.shared.u64 	%rd386, [_ZZN3cub18CUB_300001_SM_10006detail6reduce28DeviceReduceSingleTileKernelINS2_10policy_hubIN4cuda3std3__45tupleIJblEEEjN6thrust24THRUST_300001_SM_1000_NS8cuda_cub9__find_if7functorIS9_EEE10Policy1000ENSB_12zip_iteratorINS8_IJNSD_26transform_input_iterator_tIbNSB_6detail15normal_iteratorINSB_10device_ptrIiEEEENSK_10functional5actorINSP_9compositeIJNSP_16operator_adaptorINS7_8equal_toIvEEEENSQ_INSP_8argumentILj0EEEEENSQ_INSP_5valueIiEEEEEEEEEEENSB_17counting_iteratorIlNSB_11use_defaultES16_S16_EEEEEEEPS9_jSF_S9_S9_NS7_10__identityEEEvT0_T1_T2_T3_T4_T6_E12temp_storage+64];
	setp.eq.s16 	%p315, %rs345, 0;
	setp.eq.s16 	%p316, %rs346, 0;
	min.s64 	%rd387, %rd386, %rd385;
	selp.b16 	%rs347, %rs344, 1, %p316;
	selp.b16 	%rs348, %rs346, %rs347, %p315;
	and.b16  	%rs349, %rs348, 255;
	selp.b64 	%rd388, %rd385, %rd387, %p316;
	selp.b64 	%rd389, %rd386, %rd388, %p315;
	ld.shared.u8 	%rs350, [_ZZN3cub18CUB_300001_SM_10006detail6reduce28DeviceReduceSingleTileKernelINS2_10policy_hubIN4cuda3std3__45tupleIJblEEEjN6thrust24THRUST_300001_SM_1000_NS8cuda_cub9__find_if7functorIS9_EEE10Policy1000ENSB_12zip_iteratorINS8_IJNSD_26transform_input_iterator_tIbNSB_6detail15normal_iteratorINSB_10device_ptrIiEEEENSK_10functional5actorINSP_9compositeIJNSP_16operator_adaptorINS7_8equal_toIvEEEENSQ_INSP_8argumentILj0EEEEENSQ_INSP_5valueIiEEEEEEEEEEENSB_17counting_iteratorIlNSB_11use_defaultES16_S16_EEEEEEEPS9_jSF_S9_S9_NS7_10__identityEEEvT0_T1_T2_T3_T4_T6_E12temp_storage+72];
	ld.shared.u64 	%rd390, [_ZZN3cub18CUB_300001_SM_10006detail6reduce28DeviceReduceSingleTileKernelINS2_10policy_hubIN4cuda3std3__45tupleIJblEEEjN6thrust24THRUST_300001_SM_1000_NS8cuda_cub9__find_if7functorIS9_EEE10Policy1000ENSB_12zip_iteratorINS8_IJNSD_26transform_input_iterator_tIbNSB_6detail15normal_iteratorINSB_10device_ptrIiEEEENSK_10functional5actorINSP_9compositeIJNSP_16operator_adaptorINS7_8equal_toIvEEEENSQ_INSP_8argumentILj0EEEEENSQ_INSP_5valueIiEEEEEEEEEEENSB_17counting_iteratorIlNSB_11use_defaultES16_S16_EEEEEEEPS9_jSF_S9_S9_NS7_10__identityEEEvT0_T1_T2_T3_T4_T6_E12temp_storage+80];
	setp.eq.s16 	%p317, %rs349, 0;
	setp.eq.s16 	%p318, %rs350, 0;
	min.s64 	%rd391, %rd390, %rd389;
	selp.b16 	%rs351, %rs348, 1, %p318;
	selp.b16 	%rs352, %rs350, %rs351, %p317;
	and.b16  	%rs353, %rs352, 255;
	selp.b64 	%rd392, %rd389, %rd391, %p318;
	selp.b64 	%rd393, %rd390, %rd392, %p317;
	ld.shared.u8 	%rs354, [_ZZN3cub18CUB_300001_SM_10006detail6reduce28DeviceReduceSingleTileKernelINS2_10policy_hubIN4cuda3std3__45tupleIJblEEEjN6thrust24THRUST_300001_SM_1000_NS8cuda_cub9__find_if7functorIS9_EEE10Policy1000ENSB_12zip_iteratorINS8_IJNSD_26transform_input_iterator_tIbNSB_6detail15normal_iteratorINSB_10device_ptrIiEEEENSK_10functional5actorINSP_9compositeIJNSP_16operator_adaptorINS7_8equal_toIvEEEENSQ_INSP_8argumentILj0EEEEENSQ_INSP_5valueIiEEEEEEEEEEENSB_17counting_iteratorIlNSB_11use_defaultES16_S16_EEEEEEEPS9_jSF_S9_S9_NS7_10__identityEEEvT0_T1_T2_T3_T4_T6_E12temp_storage+88];
	ld.shared.u64 	%rd394, [_ZZN3cub18CUB_300001_SM_10006detail6reduce28DeviceReduceSingleTileKernelINS2_10policy_hubIN4cuda3std3__45tupleIJblEEEjN6thrust24THRUST_300001_SM_1000_NS8cuda_cub9__find_if7functorIS9_EEE10Policy1000ENSB_12zip_iteratorINS8_IJNSD_26transform_input_iterator_tIbNSB_6detail15normal_iteratorINSB_10device_ptrIiEEEENSK_10functional5actorINSP_9compositeIJNSP_16operator_adaptorINS7_8equal_toIvEEEENSQ_INSP_8argumentILj0EEEEENSQ_INSP_5valueIiEEEEEEEEEEENSB_17counting_iteratorIlNSB_11use_defaultES16_S16_EEEEEEEPS9_jSF_S9_S9_NS7_10__identityEEEvT0_T1_T2_T3_T4_T6_E12temp_storage+96];
	setp.eq.s16 	%p319, %rs353, 0;
	setp.eq.s16 	%p320, %rs354, 0;
	min.s64 	%rd395, %rd394, %rd393;
	selp.b16 	%rs355, %rs352, 1, %p320;
	selp.b16 	%rs356, %rs354, %rs355, %p319;
	and.b16  	%rs357, %rs356, 255;
	selp.b64 	%rd396, %rd393, %rd395, %p320;
	selp.b64 	%rd397, %rd394, %rd396, %p319;
	ld.shared.u8 	%rs358, [_ZZN3cub18CUB_300001_SM_10006detail6reduce28DeviceReduceSingleTileKernelINS2_10policy_hubIN4cuda3std3__45tupleIJblEEEjN6thrust24THRUST_300001_SM_1000_NS8cuda_cub9__find_if7functorIS9_EEE10Policy1000ENSB_12zip_iteratorINS8_IJNSD_26transform_input_iterator_tIbNSB_6detail15normal_iteratorINSB_10device_ptrIiEEEENSK_10functional5actorINSP_9compositeIJNSP_16operator_adaptorINS7_8equal_toIvEEEENSQ_INSP_8argumentILj0EEEEENSQ_INSP_5valueIiEEEEEEEEEEENSB_17counting_iteratorIlNSB_11use_defaultES16_S16_EEEEEEEPS9_jSF_S9_S9_NS7_10__identityEEEvT0_T1_T2_T3_T4_T6_E12temp_storage+104];
	ld.shared.u64 	%rd398, [_ZZN3cub18CUB_300001_SM_10006detail6reduce28DeviceReduceSingleTileKernelINS2_10policy_hubIN4cuda3std3__45tupleIJblEEEjN6thrust24THRUST_300001_SM_1000_NS8cuda_cub9__find_if7functorIS9_EEE10Policy1000ENSB_12zip_iteratorINS8_IJNSD_26transform_input_iterator_tIbNSB_6detail15normal_iteratorINSB_10device_ptrIiEEEENSK_10functional5actorINSP_9compositeIJNSP_16operator_adaptorINS7_8equal_toIvEEEENSQ_INSP_8argumentILj0EEEEENSQ_INSP_5valueIiEEEEEEEEEEENSB_17counting_iteratorIlNSB_11use_defaultES16_S16_EEEEEEEPS9_jSF_S9_S9_NS7_10__identityEEEvT0_T1_T2_T3_T4_T6_E12temp_storage+112];
	setp.eq.s16 	%p321, %rs357, 0;
	setp.eq.s16 	%p322, %rs358, 0;
	min.s64 	%rd399, %rd398, %rd397;
	selp.b16 	%rs359, %rs356, 1, %p322;
	selp.b16 	%rs360, %rs358, %rs359, %p321;
	and.b16  	%rs361, %rs360, 255;
	selp.b64 	%rd400, %rd397, %rd399, %p322;
	selp.b64 	%rd401, %rd398, %rd400, %p321;
	ld.shared.u8 	%rs362, [_ZZN3cub18CUB_300001_SM_10006detail6reduce28DeviceReduceSingleTileKernelINS2_10policy_hubIN4cuda3std3__45tupleIJblEEEjN6thrust24THRUST_300001_SM_1000_NS8cuda_cub9__find_if7functorIS9_EEE10Policy1000ENSB_12zip_iteratorINS8_IJNSD_26transform_input_iterator_tIbNSB_6detail15normal_iteratorINSB_10device_ptrIiEEEENSK_10functional5actorINSP_9compositeIJNSP_16operator_adaptorINS7_8equal_toIvEEEENSQ_INSP_8argumentILj0EEEEENSQ_INSP_5valueIiEEEEEEEEEEENSB_17counting_iteratorIlNSB_11use_defaultES16_S16_EEEEEEEPS9_jSF_S9_S9_NS7_10__identityEEEvT0_T1_T2_T3_T4_T6_E12temp_storage+120];
	ld.shared.u64 	%rd402, [_ZZN3cub18CUB_300001_SM_10006detail6reduce28DeviceReduceSingleTileKernelINS2_10policy_hubIN4cuda3std3__45tupleIJblEEEjN6thrust24THRUST_300001_SM_1000_NS8cuda_cub9__find_if7functorIS9_EEE10Policy1000ENSB_12zip_iteratorINS8_IJNSD_26transform_input_iterator_tIbNSB_6detail15normal_iteratorINSB_10device_ptrIiEEEENSK_10functional5actorINSP_9compositeIJNSP_16operator_adaptorINS7_8equal_toIvEEEENSQ_INSP_8argumentILj0EEEEENSQ_INSP_5valueIiEEEEEEEEEEENSB_17counting_iteratorIlNSB_11use_defaultES16_S16_EEEEEEEPS9_jSF_S9_S9_NS7_10__identityEEEvT0_T1_T2_T3_T4_T6_E12temp_storage+128];
	setp.eq.s16 	%p323, %rs361, 0;
	setp.eq.s16 	%p324, %rs362, 0;
	min.s64 	%rd403, %rd402, %rd401;
	selp.b16 	%rs363, %rs360, 1, %p324;
	selp.b16 	%rs377, %rs362, %rs363, %p323;
	selp.b64 	%rd404, %rd401, %rd403, %p324;
	selp.b64 	%rd417, %rd402, %rd404, %p323;
	bra.uni 	$L__BB21_121;
$L__BB21_43:
	// begin inline asm
	mov.u32 %r235, %laneid;
	// end inline asm
	and.b32  	%r256, %r4, 992;
	add.s32 	%r257, %r256, 32;
	setp.gt.u32 	%p235, %r257, %r48;
	not.b32 	%r258, %r256;
	add.s32 	%r259, %r48, %r258;
	selp.b32 	%r254, %r259, 31, %p235;
	cvt.u32.u16 	%r260, %rs377;
	and.b32  	%r237, %r260, 255;
	mov.b32 	%r253, 1;
	mov.b32 	%r255, -1;
	// begin inline asm
	shfl.sync.down.b32 %r236, %r237, %r253, %r254, %r255;
	// end inline asm
	// begin inline asm
	shfl.sync.down.b32 %r241, %r242, %r253, %r254, %r255;
	// end inline asm
	mov.b64 	{%r247, %r252}, %rd417;
	// begin inline asm
	shfl.sync.down.b32 %r246, %r247, %r253, %r254, %r255;
	// end inline asm
	// begin inline asm
	shfl.sync.down.b32 %r251, %r252, %r253, %r254, %r255;
	// end inline asm
	mov.b64 	%rd39, {%r246, %r251};
	cvt.u16.u32 	%rs31, %r236;
	setp.ge.s32 	%p236, %r235, %r254;
	@%p236 bra 	$L__BB21_47;
	and.b16  	%rs276, %rs377, 255;
	setp.eq.s16 	%p237, %rs276, 0;
	and.b16  	%rs277, %rs31, 255;
	setp.eq.s16 	%p238, %rs277, 0;
	or.pred  	%p239, %p237, %p238;
	@%p239 bra 	$L__BB21_46;
	min.s64 	%rd417, %rd39, %rd417;
	mov.b16 	%rs377, 1;
	bra.uni 	$L__BB21_47;
$L__BB21_46:
	setp.eq.s16 	%p240, %rs276, 0;
	selp.b16 	%rs377, %rs31, %rs377, %p240;
	selp.b64 	%rd417, %rd39, %rd417, %p240;
$L__BB21_47:
	cvt.u32.u16 	%r281, %rs377;
	and.b32  	%r262, %r281, 255;
	mov.b32 	%r278, 2;
	mov.b32 	%r280, -1;
	// begin inline asm
	shfl.sync.down.b32 %r261, %r262, %r278, %r254, %r280;
	// end inline asm
	// begin inline asm
	shfl.sync.down.b32 %r266, %r267, %r278, %r254, %r280;
	// end inline asm
	mov.b64 	{%r272, %r277}, %rd417;
	// begin inline asm
	shfl.sync.down.b32 %r271, %r272, %r278, %r254, %r280;
	// end inline asm
	// begin inline asm
	shfl.sync.down.b32 %r276, %r277, %r278, %r254, %r280;
	// end inline asm
	mov.b64 	%rd43, {%r271, %r276};
	cvt.u16.u32 	%rs34, %r261;
	add.s32 	%r282, %r235, 2;
	setp.gt.s32 	%p241, %r282, %r254;
	@%p241 bra 	$L__BB21_51;
	and.b16  	%rs280, %rs377, 255;
	setp.eq.s16 	%p242, %rs280, 0;
	and.b16  	%rs281, %rs34, 255;
	setp.eq.s16 	%p243, %rs281, 0;
	or.pred  	%p244, %p242, %p243;
	@%p244 bra 	$L__BB21_50;
	min.s64 	%rd417, %rd43, %rd417;
	mov.b16 	%rs377, 1;
	bra.uni 	$L__BB21_51;
$L__BB21_50:
	setp.eq.s16 	%p245, %rs280, 0;
	selp.b16 	%rs377, %rs34, %rs377, %p245;
	selp.b64 	%rd417, %rd43, %rd417, %p245;
$L__BB21_51:
	cvt.u32.u16 	%r303, %rs377;
	and.b32  	%r284, %r303, 255;
	mov.b32 	%r300, 4;
	mov.b32 	%r302, -1;
	// begin inline asm
	shfl.sync.down.b32 %r283, %r284, %r300, %r254, %r302;
	// end inline asm
	// begin inline asm
	shfl.sync.down.b32 %r288, %r289, %r300, %r254, %r302;
	// end inline asm
	mov.b64 	{%r294, %r299}, %rd417;
	// begin inline asm
	shfl.sync.down.b32 %r293, %r294, %r300, %r254, %r302;
	// end inline asm
	// begin inline asm
	shfl.sync.down.b32 %r298, %r299, %r300, %r254, %r302;
	// end inline asm
	mov.b64 	%rd47, {%r293, %r298};
	cvt.u16.u32 	%rs37, %r283;
	add.s32 	%r304, %r235, 4;
	setp.gt.s32 	%p246, %r304, %r254;
	@%p246 bra 	$L__BB21_55;
	and.b16  	%rs284, %rs377, 255;
	setp.eq.s16 	%p247, %rs284, 0;
	and.b16  	%rs285, %rs37, 255;
	setp.eq.s16 	%p248, %rs285, 0;
	or.pred  	%p249, %p247, %p248;
	@%p249 bra 	$L__BB21_54;
	min.s64 	%rd417, %rd47, %rd417;
	mov.b16 	%rs377, 1;
	bra.uni 	$L__BB21_55;
$L__BB21_54:
	setp.eq.s16 	%p250, %rs284, 0;
	selp.b16 	%rs377, %rs37, %rs377, %p250;
	selp.b64 	%rd417, %rd47, %rd417, %p250;
$L__BB21_55:
	cvt.u32.u16 	%r325, %rs377;
	and.b32  	%r306, %r325, 255;
	mov.b32 	%r322, 8;
	mov.b32 	%r324, -1;
	// begin inline asm
	shfl.sync.down.b32 %r305, %r306, %r322, %r254, %r324;
	// end inline asm
	// begin inline asm
	shfl.sync.down.b32 %r310, %r311, %r322, %r254, %r324;
	// end inline asm
	mov.b64 	{%r316, %r321}, %rd417;
	// begin inline asm
	shfl.sync.down.b32 %r315, %r316, %r322, %r254, %r324;
	// end inline asm
	// begin inline asm
	shfl.sync.down.b32 %r320, %r321, %r322, %r254, %r324;
	// end inline asm
	mov.b64 	%rd51, {%r315, %r320};
	cvt.u16.u32 	%rs40, %r305;
	add.s32 	%r326, %r235, 8;
	setp.gt.s32 	%p251, %r326, %r254;
	@%p251 bra 	$L__BB21_59;
	and.b16  	%rs288, %rs377, 255;
	setp.eq.s16 	%p252, %rs288, 0;
	and.b16  	%rs289, %rs40, 255;
	setp.eq.s16 	%p253, %rs289, 0;
	or.pred  	%p254, %p252, %p253;
	@%p254 bra 	$L__BB21_58;
	min.s64 	%rd417, %rd51, %rd417;
	mov.b16 	%rs377, 1;
	bra.uni 	$L__BB21_59;
$L__BB21_58:
	setp.eq.s16 	%p255, %rs288, 0;
	selp.b16 	%rs377, %rs40, %rs377, %p255;
	selp.b64 	%rd417, %rd51, %rd417, %p255;
$L__BB21_59:
	cvt.u32.u16 	%r347, %rs377;
	and.b32  	%r328, %r347, 255;
	mov.b32 	%r344, 16;
	mov.b32 	%r346, -1;
	// begin inline asm
	shfl.sync.down.b32 %r327, %r328, %r344, %r254, %r346;
	// end inline asm
	// begin inline asm
	shfl.sync.down.b32 %r332, %r333, %r344, %r254, %r346;
	// end inline asm
	mov.b64 	{%r338, %r343}, %rd417;
	// begin inline asm
	shfl.sync.down.b32 %r337, %r338, %r344, %r254, %r346;
	// end inline asm
	// begin inline asm
	shfl.sync.down.b32 %r342, %r343, %r344, %r254, %r346;
	// end inline asm
	mov.b64 	%rd55, {%r337, %r342};
	cvt.u16.u32 	%rs43, %r327;
	add.s32 	%r348, %r235, 16;
	setp.gt.s32 	%p256, %r348, %r254;
	@%p256 bra 	$L__BB21_63;
	and.b16  	%rs292, %rs377, 255;
	setp.eq.s16 	%p257, %rs292, 0;
	and.b16  	%rs293, %rs43, 255;
	setp.eq.s16 	%p258, %rs293, 0;
	or.pred  	%p259, %p257, %p258;
	@%p259 bra 	$L__BB21_62;
	min.s64 	%rd417, %rd55, %rd417;
	mov.b16 	%rs377, 1;
	bra.uni 	$L__BB21_63;
$L__BB21_62:
	setp.eq.s16 	%p260, %rs292, 0;
	selp.b16 	%rs377, %rs43, %rs377, %p260;
	selp.b64 	%rd417, %rd55, %rd417, %p260;
$L__BB21_63:
	setp.ne.s32 	%p261, %r235, 0;
	@%p261 bra 	$L__BB21_65;
	shr.u32 	%r349, %r4, 1;
	and.b32  	%r350, %r349, 496;
	mov.u32 	%r351, _ZZN3cub18CUB_300001_SM_10006detail6reduce28DeviceReduceSingleTileKernelINS2_10policy_hubIN4cuda3std3__45tupleIJblEEEjN6thrust24THRUST_300001_SM_1000_NS8cuda_cub9__find_if7functorIS9_EEE10Policy1000ENSB_12zip_iteratorINS8_IJNSD_26transform_input_iterator_tIbNSB_6detail15normal_iteratorINSB_10device_ptrIiEEEENSK_10functional5actorINSP_9compositeIJNSP_16operator_adaptorINS7_8equal_toIvEEEENSQ_INSP_8argumentILj0EEEEENSQ_INSP_5valueIiEEEEEEEEEEENSB_17counting_iteratorIlNSB_11use_defaultES16_S16_EEEEEEEPS9_jSF_S9_S9_NS7_10__identityEEEvT0_T1_T2_T3_T4_T6_E12temp_storage;
	add.s32 	%r352, %r351, %r350;
	st.shared.u8 	[%r352+8], %rs377;
	st.shared.u64 	[%r352+16], %rd417;
$L__BB21_65:
	bar.sync 	0;
	setp.ne.s32 	%p262, %r4, 0;
	@%p262 bra 	$L__BB21_121;
	setp.lt.u32 	%p263, %r48, 33;
	@%p263 bra 	$L__BB21_68;
	ld.shared.u8 	%rs296, [_ZZN3cub18CUB_300001_SM_10006detail6reduce28DeviceReduceSingleTileKernelINS2_10policy_hubIN4cuda3std3__45tupleIJblEEEjN6thrust24THRUST_300001_SM_1000_NS8cuda_cub9__find_if7functorIS9_EEE10Policy1000ENSB_12zip_iteratorINS8_IJNSD_26transform_input_iterator_tIbNSB_6detail15normal_iteratorINSB_10device_ptrIiEEEENSK_10functional5actorINSP_9compositeIJNSP_16operator_adaptorINS7_8equal_toIvEEEENSQ_INSP_8argumentILj0EEEEENSQ_INSP_5valueIiEEEEEEEEEEENSB_17counting_iteratorIlNSB_11use_defaultES16_S16_EEEEEEEPS9_jSF_S9_S9_NS7_10__identityEEEvT0_T1_T2_T3_T4_T6_E12temp_storage+24];
	ld.shared.u64 	%rd357, [_ZZN3cub18CUB_300001_SM_10006detail6reduce28DeviceReduceSingleTileKernelINS2_10policy_hubIN4cuda3std3__45tupleIJblEEEjN6thrust24THRUST_300001_SM_1000_NS8cuda_cub9__find_if7functorIS9_EEE10Policy1000ENSB_12zip_iteratorINS8_IJNSD_26transform_input_iterator_tIbNSB_6detail15normal_iteratorINSB_10device_ptrIiEEEENSK_10functional5actorINSP_9compositeIJNSP_16operator_adaptorINS7_8equal_toIvEEEENSQ_INSP_8argumentILj0EEEEENSQ_INSP_5valueIiEEEEEEEEEEENSB_17counting_iteratorIlNSB_11use_defaultES16_S16_EEEEEEEPS9_jSF_S9_S9_NS7_10__identityEEEvT0_T1_T2_T3_T4_T6_E12temp_storage+32];
	and.b16  	%rs297, %rs377, 255;
	setp.eq.s16 	%p264, %rs297, 0;
	setp.eq.s16 	%p265, %rs296, 0;
	min.s64 	%rd358, %rd357, %rd417;
	selp.b16 	%rs298, %rs377, 1, %p265;
	selp.b16 	%rs377, %rs296, %rs298, %p264;
	selp.b64 	%rd359, %rd417, %rd358, %p265;
	selp.b64 	%rd417, %rd357, %rd359, %p264;
$L__BB21_68:
	setp.lt.u32 	%p266, %r48, 65;
	@%p266 bra 	$L__BB21_70;
	ld.shared.u8 	%rs299, [_ZZN3cub18CUB_300001_SM_10006detail6reduce28DeviceReduceSingleTileKernelINS2_10policy_hubIN4cuda3std3__45tupleIJblEEEjN6thrust24THRUST_300001_SM_1000_NS8cuda_cub9__find_if7functorIS9_EEE10Policy1000ENSB_12zip_iteratorINS8_IJNSD_26transform_input_iterator_tIbNSB_6detail15normal_iteratorINSB_10device_ptrIiEEEENSK_10functional5actorINSP_9compositeIJNSP_16operator_adaptorINS7_8equal_toIvEEEENSQ_INSP_8argumentILj0EEEEENSQ_INSP_5valueIiEEEEEEEEEEENSB_17counting_iteratorIlNSB_11use_defaultES16_S16_EEEEEEEPS9_jSF_S9_S9_NS7_10__identityEEEvT0_T1_T2_T3_T4_T6_E12temp_storage+40];
	ld.shared.u64 	%rd360, [_ZZN3cub18CUB_300001_SM_10006detail6reduce28DeviceReduceSingleTileKernelINS2_10policy_hubIN4cuda3std3__45tupleIJblEEEjN6thrust24THRUST_300001_SM_1000_NS8cuda_cub9__find_if7functorIS9_EEE10Policy1000ENSB_12zip_iteratorINS8_IJNSD_26transform_input_iterator_tIbNSB_6detail15normal_iteratorINSB_10device_ptrIiEEEENSK_10functional5actorINSP_9compositeIJNSP_16operator_adaptorINS7_8equal_toIvEEEENSQ_INSP_8argumentILj0EEEEENSQ_INSP_5valueIiEEEEEEEEEEENSB_17counting_iteratorIlNSB_11use_defaultES16_S16_EEEEEEEPS9_jSF_S9_S9_NS7_10__identityEEEvT0_T1_T2_T3_T4_T6_E12temp_storage+48];
	and.b16  	%rs300, %rs377, 255;
	setp.eq.s16 	%p267, %rs300, 0;
	setp.eq.s16 	%p268, %rs299, 0;
	min.s64 	%rd361, %rd360, %rd417;
	selp.b16 	%rs301, %rs377, 1, %p268;
	selp.b16 	%rs377, %rs299, %rs301, %p267;
	selp.b64 	%rd362, %rd417, %rd361, %p268;
	selp.b64 	%rd417, %rd360, %rd362, %p267;
$L__BB21_70:
	setp.lt.u32 	%p269, %r48, 97;
	@%p269 bra 	$L__BB21_72;
	ld.shared.u8 	%rs302, [_ZZN3cub18CUB_300001_SM_10006detail6reduce28DeviceReduceSingleTileKernelINS2_10policy_hubIN4cuda3std3__45tupleIJblEEEjN6thrust24THRUST_300001_SM_1000_NS8cuda_cub9__find_if7functorIS9_EEE10Policy1000ENSB_12zip_iteratorINS8_IJNSD_26transform_input_iterator_tIbNSB_6detail15normal_iteratorINSB_10device_ptrIiEEEENSK_10functional5actorINSP_9compositeIJNSP_16operator_adaptorINS7_8equal_toIvEEEENSQ_INSP_8argumentILj0EEEEENSQ_INSP_5valueIiEEEEEEEEEEENSB_17counting_iteratorIlNSB_11use_defaultES16_S16_EEEEEEEPS9_jSF_S9_S9_NS7_10__identityEEEvT0_T1_T2_T3_T4_T6_E12temp_storage+56];
	ld.shared.u64 	%rd363, [_ZZN3cub18CUB_300001_SM_10006detail6reduce28DeviceReduceSingleTileKernelINS2_10policy_hubIN4cuda3std3__45tupleIJblEEEjN6thrust24THRUST_300001_SM_1000_NS8cuda_cub9__find_if7functorIS9_EEE10Policy1000ENSB_12zip_iteratorINS8_IJNSD_26transform_input_iterator_tIbNSB_6detail15normal_iteratorINSB_10device_ptrIiEEEENSK_10functional5actorINSP_9compositeIJNSP_16operator_adaptorINS7_8equal_toIvEEEENSQ_INSP_8argumentILj0EEEEENSQ_INSP_5valueIiEEEEEEEEEEENSB_17counting_iteratorIlNSB_11use_defaultES16_S16_EEEEEEEPS9_jSF_S9_S9_NS7_10__identityEEEvT0_T1_T2_T3_T4_T6_E12temp_storage+64];
	and.b16  	%rs303, %rs377, 255;
	setp.eq.s16 	%p270, %rs303, 0;
	setp.eq.s16 	%p271, %rs302, 0;
	min.s64 	%rd364, %rd363, %rd417;
	selp.b16 	%rs304, %rs377, 1, %p271;
	selp.b16 	%rs377, %rs302, %rs304, %p270;
	selp.b64 	%rd365, %rd417, %rd364, %p271;
	selp.b64 	%rd417, %rd363, %rd365, %p270;
$L__BB21_72:
	setp.lt.u32 	%p272, %r48, 129;
	@%p272 bra 	$L__BB21_74;
	ld.shared.u8 	%rs305, [_ZZN3cub18CUB_300001_SM_10006detail6reduce28DeviceReduceSingleTileKernelINS2_10policy_hubIN4cuda3std3__45tupleIJblEEEjN6thrust24THRUST_300001_SM_1000_NS8cuda_cub9__find_if7functorIS9_EEE10Policy1000ENSB_12zip_iteratorINS8_IJNSD_26transform_input_iterator_tIbNSB_6detail15normal_iteratorINSB_10device_ptrIiEEEENSK_10functional5actorINSP_9compositeIJNSP_16operator_adaptorINS7_8equal_toIvEEEENSQ_INSP_8argumentILj0EEEEENSQ_INSP_5valueIiEEEEEEEEEEENSB_17counting_iteratorIlNSB_11use_defaultES16_S16_EEEEEEEPS9_jSF_S9_S9_NS7_10__identityEEEvT0_T1_T2_T3_T4_T6_E12temp_storage+72];
	ld.shared.u64 	%rd366, [_ZZN3cub18CUB_300001_SM_10006detail6reduce28DeviceReduceSingleTileKernelINS2_10policy_hubIN4cuda3std3__45tupleIJblEEEjN6thrust24THRUST_300001_SM_1000_NS8cuda_cub9__find_if7functorIS9_EEE10Policy1000ENSB_12zip_iteratorINS8_IJNSD_26transform_input_iterator_tIbNSB_6detail15normal_iteratorINSB_10device_ptrIiEEEENSK_10functional5actorINSP_9compositeIJNSP_16operator_adaptorINS7_8equal_toIvEEEENSQ_INSP_8argumentILj0EEEEENSQ_INSP_5valueIiEEEEEEEEEEENSB_17counting_iteratorIlNSB_11use_defaultES16_S16_EEEEEEEPS9_jSF_S9_S9_NS7_10__identityEEEvT0_T1_T2_T3_T4_T6_E12temp_storage+80];
	and.b16  	%rs306, %rs377, 255;
	setp.eq.s16 	%p273, %rs306, 0;
	setp.eq.s16 	%p274, %rs305, 0;
	min.s64 	%rd367, %rd366, %rd417;
	selp.b16 	%rs307, %rs377, 1, %p274;
	selp.b16 	%rs377, %rs305, %rs307, %p273;
	selp.b64 	%rd368, %rd417, %rd367, %p274;
	selp.b64 	%rd417, %rd366, %rd368, %p273;
$L__BB21_74:
	setp.lt.u32 	%p275, %r48, 161;
	@%p275 bra 	$L__BB21_76;
	ld.shared.u8 	%rs308, [_ZZN3cub18CUB_300001_SM_10006detail6reduce28DeviceReduceSingleTileKernelINS2_10policy_hubIN4cuda3std3__45tupleIJblEEEjN6thrust24THRUST_300001_SM_1000_NS8cuda_cub9__find_if7functorIS9_EEE10Policy1000ENSB_12zip_iteratorINS8_IJNSD_26transform_input_iterator_tIbNSB_6detail15normal_iteratorINSB_10device_ptrIiEEEENSK_10functional5actorINSP_9compositeIJNSP_16operator_adaptorINS7_8equal_toIvEEEENSQ_INSP_8argumentILj0EEEEENSQ_INSP_5valueIiEEEEEEEEEEENSB_17counting_iteratorIlNSB_11use_defaultES16_S16_EEEEEEEPS9_jSF_S9_S9_NS7_10__identityEEEvT0_T1_T2_T3_T4_T6_E12temp_storage+88];
	ld.shared.u64 	%rd369, [_ZZN3cub18CUB_300001_SM_10006detail6reduce28DeviceReduceSingleTileKernelINS2_10policy_hubIN4cuda3std3__45tupleIJblEEEjN6thrust24THRUST_300001_SM_1000_NS8cuda_cub9__find_if7functorIS9_EEE10Policy1000ENSB_12zip_iteratorINS8_IJNSD_26transform_input_iterator_tIbNSB_6detail15normal_iteratorINSB_10device_ptrIiEEEENSK_10functional5actorINSP_9compositeIJNSP_16operator_adaptorINS7_8equal_toIvEEEENSQ_INSP_8argumentILj0EEEEENSQ_INSP_5valueIiEEEEEEEEEEENSB_17counting_iteratorIlNSB_11use_defaultES16_S16_EEEEEEEPS9_jSF_S9_S9_NS7_10__identityEEEvT0_T1_T2_T3_T4_T6_E12temp_storage+96];
	and.b16  	%rs309, %rs377, 255;
	setp.eq.s16 	%p276, %rs309, 0;
	setp.eq.s16 	%p277, %rs308, 0;
	min.s64 	%rd370, %rd369, %rd417;
	selp.b16 	%rs310, %rs377, 1, %p277;
	selp.b16 	%rs377, %rs308, %rs310, %p276;
	selp.b64 	%rd371, %rd417, %rd370, %p277;
	selp.b64 	%rd417, %rd369, %rd371, %p276;
$L__BB21_76:
	setp.lt.u32 	%p278, %r48, 193;
	@%p278 bra 	$L__BB21_78;
	ld.shared.u8 	%rs311, [_ZZN3cub18CUB_300001_SM_10006detail6reduce28DeviceReduceSingleTileKernelINS2_10policy_hubIN4cuda3std3__45tupleIJblEEEjN6thrust24THRUST_300001_SM_1000_NS8cuda_cub9__find_if7functorIS9_EEE10Policy1000ENSB_12zip_iteratorINS8_IJNSD_26transform_input_iterator_tIbNSB_6detail15normal_iteratorINSB_10device_ptrIiEEEENSK_10functional5actorINSP_9compositeIJNSP_16operator_adaptorINS7_8equal_toIvEEEENSQ_INSP_8argumentILj0EEEEENSQ_INSP_5valueIiEEEEEEEEEEENSB_17counting_iteratorIlNSB_11use_defaultES16_S16_EEEEEEEPS9_jSF_S9_S9_NS7_10__identityEEEvT0_T1_T2_T3_T4_T6_E12temp_storage+104];
	ld.shared.u64 	%rd372, [_ZZN3cub18CUB_300001_SM_10006detail6reduce28DeviceReduceSingleTileKernelINS2_10policy_hubIN4cuda3std3__45tupleIJblEEEjN6thrust24THRUST_300001_SM_1000_NS8cuda_cub9__find_if7functorIS9_EEE10Policy1000ENSB_12zip_iteratorINS8_IJNSD_26transform_input_iterator_tIbNSB_6detail15normal_iteratorINSB_10device_ptrIiEEEENSK_10functional5actorINSP_9compositeIJNSP_16operator_adaptorINS7_8equal_toIvEEEENSQ_INSP_8argumentILj0EEEEENSQ_INSP_5valueIiEEEEEEEEEEENSB_17counting_iteratorIlNSB_11use_defaultES16_S16_EEEEEEEPS9_jSF_S9_S9_NS7_10__identityEEEvT0_T1_T2_T3_T4_T6_E12temp_storage+112];
	and.b16  	%rs312, %rs377, 255;
	setp.eq.s16 	%p279, %rs312, 0;
	setp.eq.s16 	%p280, %rs311, 0;
	min.s64 	%rd373, %rd372, %rd417;
	selp.b16 	%rs313, %rs377, 1, %p280;
	selp.b16 	%rs377, %rs311, %rs313, %p279;
	selp.b64 	%rd374, %rd417, %rd373, %p280;
	selp.b64 	%rd417, %rd372, %rd374, %p279;
$L__BB21_78:
	setp.lt.u32 	%p281, %r48, 225;
	@%p281 bra 	$L__BB21_121;
	ld.shared.u8 	%rs314, [_ZZN3cub18CUB_300001_SM_10006detail6reduce28DeviceReduceSingleTileKernelINS2_10policy_hubIN4cuda3std3__45tupleIJblEEEjN6thrust24THRUST_300001_SM_1000_NS8cuda_cub9__find_if7functorIS9_EEE10Policy1000ENSB_12zip_iteratorINS8_IJNSD_26transform_input_iterator_tIbNSB_6detail15normal_iteratorINSB_10device_ptrIiEEEENSK_10functional5actorINSP_9compositeIJNSP_16operator_adaptorINS7_8equal_toIvEEEENSQ_INSP_8argumentILj0EEEEENSQ_INSP_5valueIiEEEEEEEEEEENSB_17counting_iteratorIlNSB_11use_defaultES16_S16_EEEEEEEPS9_jSF_S9_S9_NS7_10__identityEEEvT0_T1_T2_T3_T4_T6_E12temp_storage+120];
	ld.shared.u64 	%rd375, [_ZZN3cub18CUB_300001_SM_10006detail6reduce28DeviceReduceSingleTileKernelINS2_10policy_hubIN4cuda3std3__45tupleIJblEEEjN6thrust24THRUST_300001_SM_1000_NS8cuda_cub9__find_if7functorIS9_EEE10Policy1000ENSB_12zip_iteratorINS8_IJNSD_26transform_input_iterator_tIbNSB_6detail15normal_iteratorINSB_10device_ptrIiEEEENSK_10functional5actorINSP_9compositeIJNSP_16operator_adaptorINS7_8equal_toIvEEEENSQ_INSP_8argumentILj0EEEEENSQ_INSP_5valueIiEEEEEEEEEEENSB_17counting_iteratorIlNSB_11use_defaultES16_S16_EEEEEEEPS9_jSF_S9_S9_NS7_10__identityEEEvT0_T1_T2_T3_T4_T6_E12temp_storage+128];
	and.b16  	%rs315, %rs377, 255;
	setp.eq.s16 	%p282, %rs315, 0;
	setp.eq.s16 	%p283, %rs314, 0;
	min.s64 	%rd376, %rd375, %rd417;
	selp.b16 	%rs316, %rs377, 1, %p283;
	selp.b16 	%rs377, %rs314, %rs316, %p282;
	selp.b64 	%rd377, %rd417, %rd376, %p283;
	selp.b64 	%rd417, %rd375, %rd377, %p282;
	bra.uni 	$L__BB21_121;
$L__BB21_80:
	mov.u32 	%r23, %tid.x;
	cvt.u64.u32 	%rd72, %r23;
	mul.wide.u32 	%rd116, %r23, 4;
	add.s64 	%rd73, %rd2, %rd116;
	ld.global.u32 	%r50, [%rd73];
	setp.eq.s32 	%p3, %r50, %r47;
	add.s32 	%r51, %r23, 256;
	cvt.u64.u32 	%rd117, %r51;
	ld.global.u32 	%r52, [%rd73+1024];
	setp.eq.s32 	%p4, %r52, %r47;
	add.s32 	%r54, %r23, 512;
	cvt.u64.u32 	%rd118, %r54;
	add.s64 	%rd119, %rd113, %rd118;
	ld.global.u32 	%r55, [%rd73+2048];
	setp.eq.s32 	%p5, %r55, %r47;
	add.s64 	%rd120, %rd119, 256;
	ld.global.u32 	%r56, [%rd73+3072];
	setp.eq.s32 	%p7, %r56, %r47;
	or.pred  	%p9, %p3, %p4;
	selp.b64 	%rd121, %rd72, %rd117, %p3;
	add.s64 	%rd122, %rd113, %rd121;
	min.s64 	%rd123, %rd119, %rd122;
	selp.b64 	%rd124, %rd123, %rd122, %p5;
	or.pred  	%p10, %p9, %p5;
	selp.b64 	%rd125, %rd124, %rd119, %p9;
	min.s64 	%rd126, %rd120, %rd125;
	selp.b64 	%rd127, %rd126, %rd125, %p7;
	or.pred  	%p11, %p10, %p7;
	selp.u16 	%rs377, 1, 0, %p11;
	selp.b64 	%rd417, %rd127, %rd120, %p10;
	add.s32 	%r24, %r48, -1024;
	setp.lt.u32 	%p12, %r24, 1024;
	mov.b32 	%r472, 1024;
	@%p12 bra 	$L__BB21_84;
	mov.b32 	%r472, 1024;
$L__BB21_82:
	cvt.u64.u32 	%rd128, %r472;
	add.s64 	%rd129, %rd72, %rd128;
	mul.wide.u32 	%rd130, %r472, 4;
	add.s64 	%rd131, %rd73, %rd130;
	add.s64 	%rd132, %rd129, %rd113;
	ld.global.u32 	%r58, [%rd131];
	setp.eq.s32 	%p13, %r58, %r47;
	add.s64 	%rd133, %rd132, 256;
	ld.global.u32 	%r59, [%rd131+1024];
	setp.eq.s32 	%p14, %r59, %r47;
	selp.u16 	%rs95, 1, 0, %p14;
	add.s64 	%rd134, %rd132, 512;
	ld.global.u32 	%r60, [%rd131+2048];
	setp.eq.s32 	%p15, %r60, %r47;
	selp.u16 	%rs96, 1, 0, %p15;
	add.s64 	%rd135, %rd132, 768;
	ld.global.u32 	%r61, [%rd131+3072];
	setp.eq.s32 	%p16, %r61, %r47;
	selp.u16 	%rs97, 1, 0, %p16;
	and.b16  	%rs98, %rs377, 255;
	setp.eq.s16 	%p17, %rs98, 0;
	selp.u16 	%rs99, 1, 0, %p13;
	min.s64 	%rd136, %rd132, %rd417;
	selp.b16 	%rs100, 1, %rs377, %p13;
	selp.b64 	%rd137, %rd136, %rd417, %p13;
	selp.b16 	%rs101, %rs99, %rs100, %p17;
	and.b16  	%rs102, %rs101, 255;
	selp.b64 	%rd138, %rd132, %rd137, %p17;
	setp.eq.s16 	%p18, %rs102, 0;
	min.s64 	%rd139, %rd133, %rd138;
	selp.b16 	%rs103, 1, %rs101, %p14;
	selp.b64 	%rd140, %rd139, %rd138, %p14;
	selp.b16 	%rs104, %rs95, %rs103, %p18;
	and.b16  	%rs105, %rs104, 255;
	selp.b64 	%rd141, %rd133, %rd140, %p18;
	setp.eq.s16 	%p19, %rs105, 0;
	min.s64 	%rd142, %rd134, %rd141;
	selp.b16 	%rs106, 1, %rs104, %p15;
	selp.b64 	%rd143, %rd142, %rd141, %p15;
	selp.b16 	%rs107, %rs96, %rs106, %p19;
	and.b16  	%rs108, %rs107, 255;
	selp.b64 	%rd144, %rd134, %rd143, %p19;
	setp.eq.s16 	%p20, %rs108, 0;
	min.s64 	%rd145, %rd135, %rd144;
	selp.b16 	%rs109, 1, %rs107, %p16;
	selp.b64 	%rd146, %rd145, %rd144, %p16;
	selp.b16 	%rs377, %rs97, %rs109, %p20;
	selp.b64 	%rd417, %rd135, %rd146, %p20;
	sub.s32 	%r62, %r48, %r472;
	setp.lt.u32 	%p21, %r62, 1024;
	@%p21 bra 	$L__BB21_97;
	add.s32 	%r472, %r472, 1024;
	setp.le.u32 	%p22, %r472, %r24;
	@%p22 bra 	$L__BB21_82;
$L__BB21_84:
	setp.le.u32 	%p23, %r48, %r472;
	sub.s32 	%r63, %r48, %r472;
	setp.ge.s32 	%p24, %r23, %r63;
	or.pred  	%p25, %p23, %p24;
	@%p25 bra 	$L__BB21_97;
	not.b32 	%r65, %r23;
	add.s32 	%r66, %r48, %r65;
	sub.s32 	%r28, %r66, %r472;
	shr.u32 	%r67, %r28, 8;
	add.s32 	%r29, %r67, 1;
	and.b32  	%r30, %r29, 7;
	setp.lt.u32 	%p26, %r28, 1792;
	mov.u32 	%r477, %r23;
	@%p26 bra 	$L__BB21_89;
	or.b32  	%r475, %r23, 1024;
	add.s32 	%r474, %r23, %r472;
	and.b32  	%r68, %r29, 33554424;
	neg.s32 	%r473, %r68;
$L__BB21_87:
	.pragma "nounroll";
	cvt.u64.u32 	%rd148, %r474;
	mul.wide.u32 	%rd149, %r474, 4;
	add.s64 	%rd150, %rd2, %rd149;
	add.s64 	%rd151, %rd113, %rd148;
	ld.global.u32 	%r69, [%rd150];
	setp.eq.s32 	%p27, %r69, %r47;
	selp.u16 	%rs111, 1, 0, %p27;
	and.b16  	%rs112, %rs377, 255;
	setp.ne.s16 	%p29, %rs112, 0;
	and.pred  	%p30, %p29, %p27;
	min.s64 	%rd152, %rd151, %rd417;
	setp.eq.s16 	%p31, %rs112, 0;
	selp.b16 	%rs113, %rs111, %rs377, %p31;
	selp.b64 	%rd153, %rd151, %rd417, %p31;
	selp.b16 	%rs114, 1, %rs113, %p30;
	and.b16  	%rs115, %rs114, 255;
	selp.b64 	%rd154, %rd152, %rd153, %p30;
	add.s32 	%r70, %r474, 256;
	cvt.u64.u32 	%rd155, %r70;
	mul.wide.u32 	%rd156, %r70, 4;
	add.s64 	%rd157, %rd2, %rd156;
	add.s64 	%rd158, %rd113, %rd155;
	ld.global.u32 	%r71, [%rd157];
	setp.eq.s32 	%p32, %r71, %r47;
	selp.u16 	%rs116, 1, 0, %p32;
	setp.ne.s16 	%p34, %rs115, 0;
	and.pred  	%p35, %p34, %p32;
	min.s64 	%rd159, %rd158, %rd154;
	setp.eq.s16 	%p36, %rs115, 0;
	selp.b16 	%rs117, %rs116, %rs114, %p36;
	selp.b64 	%rd160, %rd158, %rd154, %p36;
	selp.b16 	%rs118, 1, %rs117, %p35;
	and.b16  	%rs119, %rs118, 255;
	selp.b64 	%rd161, %rd159, %rd160, %p35;
	add.s32 	%r72, %r474, 512;
	cvt.u64.u32 	%rd162, %r72;
	mul.wide.u32 	%rd163, %r72, 4;
	add.s64 	%rd164, %rd2, %rd163;
	add.s64 	%rd165, %rd113, %rd162;
	ld.global.u32 	%r73, [%rd164];
	setp.eq.s32 	%p37, %r73, %r47;
	selp.u16 	%rs120, 1, 0, %p37;
	setp.ne.s16 	%p39, %rs119, 0;
	and.pred  	%p40, %p39, %p37;
	min.s64 	%rd166, %rd165, %rd161;
	setp.eq.s16 	%p41, %rs119, 0;
	selp.b16 	%rs121, %rs120, %rs118, %p41;
	selp.b64 	%rd167, %rd165, %rd161, %p41;
	selp.b16 	%rs122, 1, %rs121, %p40;
	and.b16  	%rs123, %rs122, 255;
	selp.b64 	%rd168, %rd166, %rd167, %p40;
	add.s32 	%r74, %r474, 768;
	cvt.u64.u32 	%rd169, %r74;
	mul.wide.u32 	%rd170, %r74, 4;
	add.s64 	%rd171, %rd2, %rd170;
	add.s64 	%rd172, %rd113, %rd169;
	ld.global.u32 	%r75, [%rd171];
	setp.eq.s32 	%p42, %r75, %r47;
	selp.u16 	%rs124, 1, 0, %p42;
	setp.ne.s16 	%p44, %rs123, 0;
	and.pred  	%p45, %p44, %p42;
	min.s64 	%rd173, %rd172, %rd168;
	setp.eq.s16 	%p46, %rs123, 0;
	selp.b16 	%rs125, %rs124, %rs122, %p46;
	selp.b64 	%rd174, %rd172, %rd168, %p46;
	selp.b16 	%rs126, 1, %rs125, %p45;
	and.b16  	%rs127, %rs126, 255;
	selp.b64 	%rd175, %rd173, %rd174, %p45;
	add.s32 	%r76, %r474, 1024;
	cvt.u64.u32 	%rd176, %r76;
	mul.wide.u32 	%rd177, %r76, 4;
	add.s64 	%rd178, %rd2, %rd177;
	add.s64 	%rd179, %rd113, %rd176;
	ld.global.u32 	%r77, [%rd178];
	setp.eq.s32 	%p47, %r77, %r47;
	selp.u16 	%rs128, 1, 0, %p47;
	setp.ne.s16 	%p49, %rs127, 0;
	and.pred  	%p50, %p49, %p47;
	min.s64 	%rd180, %rd179, %rd175;
	setp.eq.s16 	%p51, %rs127, 0;
	selp.b16 	%rs129, %rs128, %rs126, %p51;
	selp.b64 	%rd181, %rd179, %rd175, %p51;
	selp.b16 	%rs130, 1, %rs129, %p50;
	and.b16  	%rs131, %rs130, 255;
	selp.b64 	%rd182, %rd180, %rd181, %p50;
	add.s32 	%r78, %r474, 1280;
	cvt.u64.u32 	%rd183, %r78;
	mul.wide.u32 	%rd184, %r78, 4;
	add.s64 	%rd185, %rd2, %rd184;
	add.s64 	%rd186, %rd113, %rd183;
	ld.global.u32 	%r79, [%rd185];
	setp.eq.s32 	%p52, %r79, %r47;
	selp.u16 	%rs132, 1, 0, %p52;
	setp.ne.s16 	%p54, %rs131, 0;
	and.pred  	%p55, %p54, %p52;
	min.s64 	%rd187, %rd186, %rd182;
	setp.eq.s16 	%p56, %rs131, 0;
	selp.b16 	%rs133, %rs132, %rs130, %p56;
	selp.b64 	%rd188, %rd186, %rd182, %p56;
	selp.b16 	%rs134, 1, %rs133, %p55;
	and.b16  	%rs135, %rs134, 255;
	selp.b64 	%rd189, %rd187, %rd188, %p55;
	add.s32 	%r80, %r474, 1536;
	cvt.u64.u32 	%rd190, %r80;
	mul.wide.u32 	%rd191, %r80, 4;
	add.s64 	%rd192, %rd2, %rd191;
	add.s64 	%rd193, %rd113, %rd190;
	ld.global.u32 	%r81, [%rd192];
	setp.eq.s32 	%p57, %r81, %r47;
	selp.u16 	%rs136, 1, 0, %p57;
	setp.ne.s16 	%p59, %rs135, 0;
	and.pred  	%p60, %p59, %p57;
	min.s64 	%rd194, %rd193, %rd189;
	setp.eq.s16 	%p61, %rs135, 0;
	selp.b16 	%rs137, %rs136, %rs134, %p61;
	selp.b64 	%rd195, %rd193, %rd189, %p61;
	selp.b16 	%rs138, 1, %rs137, %p60;
	and.b16  	%rs139, %rs138, 255;
	selp.b64 	%rd196, %rd194, %rd195, %p60;
	add.s32 	%r82, %r474, 1792;
	cvt.u64.u32 	%rd197, %r82;
	mul.wide.u32 	%rd198, %r82, 4;
	add.s64 	%rd199, %rd2, %rd198;
	add.s64 	%rd200, %rd113, %rd197;
	ld.global.u32 	%r83, [%rd199];
	setp.eq.s32 	%p62, %r83, %r47;
	selp.u16 	%rs140, 1, 0, %p62;
	setp.ne.s16 	%p64, %rs139, 0;
	and.pred  	%p65, %p64, %p62;
	min.s64 	%rd201, %rd200, %rd196;
	setp.eq.s16 	%p66, %rs139, 0;
	selp.b16 	%rs141, %rs140, %rs138, %p66;
	selp.b64 	%rd202, %rd200, %rd196, %p66;
	selp.b16 	%rs377, 1, %rs141, %p65;
	selp.b64 	%rd417, %rd201, %rd202, %p65;
	add.s32 	%r475, %r475, 2048;
	add.s32 	%r474, %r474, 2048;
	add.s32 	%r473, %r473, 8;
	setp.ne.s32 	%p67, %r473, 0;
	@%p67 bra 	$L__BB21_87;
	add.s32 	%r477, %r475, -1024;
$L__BB21_89:
	setp.eq.s32 	%p68, %r30, 0;
	@%p68 bra 	$L__BB21_97;
	setp.lt.u32 	%p69, %r30, 4;
	@%p69 bra 	$L__BB21_92;
	add.s32 	%r84, %r477, %r472;
	cvt.u64.u32 	%rd204, %r84;
	mul.wide.u32 	%rd205, %r84, 4;
	add.s64 	%rd206, %rd2, %rd205;
	add.s64 	%rd207, %rd113, %rd204;
	ld.global.u32 	%r85, [%rd206];
	setp.eq.s32 	%p70, %r85, %r47;
	selp.u16 	%rs143, 1, 0, %p70;
	and.b16  	%rs144, %rs377, 255;
	setp.ne.s16 	%p72, %rs144, 0;
	and.pred  	%p73, %p72, %p70;
	min.s64 	%rd208, %rd207, %rd417;
	setp.eq.s16 	%p74, %rs144, 0;
	selp.b16 	%rs145, %rs143, %rs377, %p74;
	selp.b64 	%rd209, %rd207, %rd417, %p74;
	selp.b16 	%rs146, 1, %rs145, %p73;
	and.b16  	%rs147, %rs146, 255;
	selp.b64 	%rd210, %rd208, %rd209, %p73;
	add.s32 	%r86, %r84, 256;
	cvt.u64.u32 	%rd211, %r86;
	mul.wide.u32 	%rd212, %r86, 4;
	add.s64 	%rd213, %rd2, %rd212;
	add.s64 	%rd214, %rd113, %rd211;
	ld.global.u32 	%r87, [%rd213];
	setp.eq.s32 	%p75, %r87, %r47;
	selp.u16 	%rs148, 1, 0, %p75;
	setp.ne.s16 	%p77, %rs147, 0;
	and.pred  	%p78, %p77, %p75;
	min.s64 	%rd215, %rd214, %rd210;
	setp.eq.s16 	%p79, %rs147, 0;
	selp.b16 	%rs149, %rs148, %rs146, %p79;
	selp.b64 	%rd216, %rd214, %rd210, %p79;
	selp.b16 	%rs150, 1, %rs149, %p78;
	and.b16  	%rs151, %rs150, 255;
	selp.b64 	%rd217, %rd215, %rd216, %p78;
	add.s32 	%r88, %r84, 512;
	cvt.u64.u32 	%rd218, %r88;
	mul.wide.u32 	%rd219, %r88, 4;
	add.s64 	%rd220, %rd2, %rd219;
	add.s64 	%rd221, %rd113, %rd218;
	ld.global.u32 	%r89, [%rd220];
	setp.eq.s32 	%p80, %r89, %r47;
	selp.u16 	%rs152, 1, 0, %p80;
	setp.ne.s16 	%p82, %rs151, 0;
	and.pred  	%p83, %p82, %p80;
	min.s64 	%rd222, %rd221, %rd217;
	setp.eq.s16 	%p84, %rs151, 0;
	selp.b16 	%rs153, %rs152, %rs150, %p84;
	selp.b64 	%rd223, %rd221, %rd217, %p84;
	selp.b16 	%rs154, 1, %rs153, %p83;
	and.b16  	%rs155, %rs154, 255;
	selp.b64 	%rd224, %rd222, %rd223, %p83;
	add.s32 	%r90, %r84, 768;
	cvt.u64.u32 	%rd225, %r90;
	mul.wide.u32 	%rd226, %r90, 4;
	add.s64 	%rd227, %rd2, %rd226;
	add.s64 	%rd228, %rd113, %rd225;
	ld.global.u32 	%r91, [%rd227];
	setp.eq.s32 	%p85, %r91, %r47;
	selp.u16 	%rs156, 1, 0, %p85;
	setp.ne.s16 	%p87, %rs155, 0;
	and.pred  	%p88, %p87, %p85;
	min.s64 	%rd229, %rd228, %rd224;
	setp.eq.s16 	%p89, %rs155, 0;
	selp.b16 	%rs157, %rs156, %rs154, %p89;
	selp.b64 	%rd230, %rd228, %rd224, %p89;
	selp.b16 	%rs377, 1, %rs157, %p88;
	selp.b64 	%rd417, %rd229, %rd230, %p88;
	add.s32 	%r477, %r477, 1024;
$L__BB21_92:
	and.b32  	%r92, %r29, 3;
	setp.eq.s32 	%p90, %r92, 0;
	@%p90 bra 	$L__BB21_97;
	setp.eq.s32 	%p91, %r92, 1;
	@%p91 bra 	$L__BB21_95;
	add.s32 	%r93, %r477, %r472;
	cvt.u64.u32 	%rd232, %r93;
	mul.wide.u32 	%rd233, %r93, 4;
	add.s64 	%rd234, %rd2, %rd233;
	add.s64 	%rd235, %rd113, %rd232;
	ld.global.u32 	%r94, [%rd234];
	setp.eq.s32 	%p92, %r94, %r47;
	selp.u16 	%rs159, 1, 0, %p92;
	and.b16  	%rs160, %rs377, 255;
	setp.ne.s16 	%p94, %rs160, 0;
	and.pred  	%p95, %p94, %p92;
	min.s64 	%rd236, %rd235, %rd417;
	setp.eq.s16 	%p96, %rs160, 0;
	selp.b16 	%rs161, %rs159, %rs377, %p96;
	selp.b64 	%rd237, %rd235, %rd417, %p96;
	selp.b16 	%rs162, 1, %rs161, %p95;
	and.b16  	%rs163, %rs162, 255;
	selp.b64 	%rd238, %rd236, %rd237, %p95;
	add.s32 	%r95, %r93, 256;
	cvt.u64.u32 	%rd239, %r95;
	mul.wide.u32 	%rd240, %r95, 4;
	add.s64 	%rd241, %rd2, %rd240;
	add.s64 	%rd242, %rd113, %rd239;
	ld.global.u32 	%r96, [%rd241];
	setp.eq.s32 	%p97, %r96, %r47;
	selp.u16 	%rs164, 1, 0, %p97;
	setp.ne.s16 	%p99, %rs163, 0;
	and.pred  	%p100, %p99, %p97;
	min.s64 	%rd243, %rd242, %rd238;
	setp.eq.s16 	%p101, %rs163, 0;
	selp.b16 	%rs165, %rs164, %rs162, %p101;
	selp.b64 	%rd244, %rd242, %rd238, %p101;
	selp.b16 	%rs377, 1, %rs165, %p100;
	selp.b64 	%rd417, %rd243, %rd244, %p100;
	add.s32 	%r477, %r477, 512;
$L__BB21_95:
	and.b32  	%r97, %r28, 256;
	setp.ne.s32 	%p102, %r97, 0;
	@%p102 bra 	$L__BB21_97;
	add.s32 	%r98, %r477, %r472;
	cvt.u64.u32 	%rd245, %r98;
	mul.wide.u32 	%rd246, %r98, 4;
	add.s64 	%rd247, %rd2, %rd246;
	add.s64 	%rd248, %rd113, %rd245;
	ld.global.u32 	%r99, [%rd247];
	setp.eq.s32 	%p103, %r99, %r47;
	selp.u16 	%rs166, 1, 0, %p103;
	and.b16  	%rs167, %rs377, 255;
	setp.ne.s16 	%p105, %rs167, 0;
	and.pred  	%p106, %p105, %p103;
	min.s64 	%rd249, %rd248, %rd417;
	setp.eq.s16 	%p107, %rs167, 0;
	selp.b16 	%rs168, %rs166, %rs377, %p107;
	selp.b64 	%rd250, %rd248, %rd417, %p107;
	selp.b16 	%rs377, 1, %rs168, %p106;
	selp.b64 	%rd417, %rd249, %rd250, %p106;
$L__BB21_97:
	// begin inline asm
	mov.u32 %r100, %laneid;
	// end inline asm
	cvt.u32.u16 	%r121, %rs377;
	and.b32  	%r102, %r121, 255;
	mov.b32 	%r118, 1;
	mov.b32 	%r119, 31;
	mov.b32 	%r120, -1;
	// begin inline asm
	shfl.sync.down.b32 %r101, %r102, %r118, %r119, %r120;
	// end inline asm
	// begin inline asm
	shfl.sync.down.b32 %r106, %r107, %r118, %r119, %r120;
	// end inline asm
	mov.b64 	{%r112, %r117}, %rd417;
	// begin inline asm
	shfl.sync.down.b32 %r111, %r112, %r118, %r119, %r120;
	// end inline asm
	// begin inline asm
	shfl.sync.down.b32 %r116, %r117, %r118, %r119, %r120;
	// end inline asm
	mov.b64 	%rd90, {%r111, %r116};
	cvt.u16.u32 	%rs75, %r101;
	setp.gt.s32 	%p108, %r100, 30;
	@%p108 bra 	$L__BB21_101;
	and.b16  	%rs169, %rs377, 255;
	setp.eq.s16 	%p109, %rs169, 0;
	and.b16  	%rs170, %rs75, 255;
	setp.eq.s16 	%p110, %rs170, 0;
	or.pred  	%p111, %p109, %p110;
	@%p111 bra 	$L__BB21_100;
	min.s64 	%rd417, %rd90, %rd417;
	mov.b16 	%rs377, 1;
	bra.uni 	$L__BB21_101;
$L__BB21_100:
	setp.eq.s16 	%p112, %rs169, 0;
	selp.b16 	%rs377, %rs75, %rs377, %p112;
	selp.b64 	%rd417, %rd90, %rd417, %p112;
$L__BB21_101:
	cvt.u32.u16 	%r142, %rs377;
	and.b32  	%r123, %r142, 255;
	mov.b32 	%r139, 2;
	mov.b32 	%r140, 31;
	mov.b32 	%r141, -1;
	// begin inline asm
	shfl.sync.down.b32 %r122, %r123, %r139, %r140, %r141;
	// end inline asm
	// begin inline asm
	shfl.sync.down.b32 %r127, %r128, %r139, %r140, %r141;
	// end inline asm
	mov.b64 	{%r133, %r138}, %rd417;
	// begin inline asm
	shfl.sync.down.b32 %r132, %r133, %r139, %r140, %r141;
	// end inline asm
	// begin inline asm
	shfl.sync.down.b32 %r137, %r138, %r139, %r140, %r141;
	// end inline asm
	mov.b64 	%rd94, {%r132, %r137};
	cvt.u16.u32 	%rs78, %r122;
	setp.gt.s32 	%p113, %r100, 29;
	@%p113 bra 	$L__BB21_105;
	and.b16  	%rs173, %rs377, 255;
	setp.eq.s16 	%p114, %rs173, 0;
	and.b16  	%rs174, %rs78, 255;
	setp.eq.s16 	%p115, %rs174, 0;
	or.pred  	%p116, %p114, %p115;
	@%p116 bra 	$L__BB21_104;
	min.s64 	%rd417, %rd94, %rd417;
	mov.b16 	%rs377, 1;
	bra.uni 	$L__BB21_105;
$L__BB21_104:
	setp.eq.s16 	%p117, %rs173, 0;
	selp.b16 	%rs377, %rs78, %rs377, %p117;
	selp.b64 	%rd417, %rd94, %rd417, %p117;
$L__BB21_105:
	cvt.u32.u16 	%r163, %rs377;
	and.b32  	%r144, %r163, 255;
	mov.b32 	%r160, 4;
	mov.b32 	%r161, 31;
	mov.b32 	%r162, -1;
	// begin inline asm
	shfl.sync.down.b32 %r143, %r144, %r160, %r161, %r162;
	// end inline asm
	// begin inline asm
	shfl.sync.down.b32 %r148, %r149, %r160, %r161, %r162;
	// end inline asm
	mov.b64 	{%r154, %r159}, %rd417;
	// begin inline asm
	shfl.sync.down.b32 %r153, %r154, %r160, %r161, %r162;
	// end inline asm
	// begin inline asm
	shfl.sync.down.b32 %r158, %r159, %r160, %r161, %r162;
	// end inline asm
	mov.b64 	%rd98, {%r153, %r158};
	cvt.u16.u32 	%rs81, %r143;
	setp.gt.s32 	%p118, %r100, 27;
	@%p118 bra 	$L__BB21_109;
	and.b16  	%rs177, %rs377, 255;
	setp.eq.s16 	%p119, %rs177, 0;
	and.b16  	%rs178, %rs81, 255;
	setp.eq.s16 	%p120, %rs178, 0;
	or.pred  	%p121, %p119, %p120;
	@%p121 bra 	$L__BB21_108;
	min.s64 	%rd417, %rd98, %rd417;
	mov.b16 	%rs377, 1;
	bra.uni 	$L__BB21_109;
$L__BB21_108:
	setp.eq.s16 	%p122, %rs177, 0;
	selp.b16 	%rs377, %rs81, %rs377, %p122;
	selp.b64 	%rd417, %rd98, %rd417, %p122;
$L__BB21_109:
	cvt.u32.u16 	%r184, %rs377;
	and.b32  	%r165, %r184, 255;
	mov.b32 	%r181, 8;
	mov.b32 	%r182, 31;
	mov.b32 	%r183, -1;
	// begin inline asm
	shfl.sync.down.b32 %r164, %r165, %r181, %r182, %r183;
	// end inline asm
	// begin inline asm
	shfl.sync.down.b32 %r169, %r170, %r181, %r182, %r183;
	// end inline asm
	mov.b64 	{%r175, %r180}, %rd417;
	// begin inline asm
	shfl.sync.down.b32 %r174, %r175, %r181, %r182, %r183;
	// end inline asm
	// begin inline asm
	shfl.sync.down.b32 %r179, %r180, %r181, %r182, %r183;
	// end inline asm
	mov.b64 	%rd102, {%r174, %r179};
	cvt.u16.u32 	%rs84, %r164;
	setp.gt.s32 	%p123, %r100, 23;
	@%p123 bra 	$L__BB21_113;
	and.b16  	%rs181, %rs377, 255;
	setp.eq.s16 	%p124, %rs181, 0;
	and.b16  	%rs182, %rs84, 255;
	setp.eq.s16 	%p125, %rs182, 0;
	or.pred  	%p126, %p124, %p125;
	@%p126 bra 	$L__BB21_112;
	min.s64 	%rd417, %rd102, %rd417;
	mov.b16 	%rs377, 1;
	bra.uni 	$L__BB21_113;
$L__BB21_112:
	setp.eq.s16 	%p127, %rs181, 0;
	selp.b16 	%rs377, %rs84, %rs377, %p127;
	selp.b64 	%rd417, %rd102, %rd417, %p127;
$L__BB21_113:
	cvt.u32.u16 	%r205, %rs377;
	and.b32  	%r186, %r205, 255;
	mov.b32 	%r202, 16;
	mov.b32 	%r203, 31;
	mov.b32 	%r204, -1;
	// begin inline asm
	shfl.sync.down.b32 %r185, %r186, %r202, %r203, %r204;
	// end inline asm
	// begin inline asm
	shfl.sync.down.b32 %r190, %r191, %r202, %r203, %r204;
	// end inline asm
	mov.b64 	{%r196, %r201}, %rd417;
	// begin inline asm
	shfl.sync.down.b32 %r195, %r196, %r202, %r203, %r204;
	// end inline asm
	// begin inline asm
	shfl.sync.down.b32 %r200, %r201, %r202, %r203, %r204;
	// end inline asm
	mov.b64 	%rd106, {%r195, %r200};
	cvt.u16.u32 	%rs87, %r185;
	setp.gt.s32 	%p128, %r100, 15;
	@%p128 bra 	$L__BB21_117;
	and.b16  	%rs185, %rs377, 255;
	setp.eq.s16 	%p129, %rs185, 0;
	and.b16  	%rs186, %rs87, 255;
	setp.eq.s16 	%p130, %rs186, 0;
	or.pred  	%p131, %p129, %p130;
	@%p131 bra 	$L__BB21_116;
	min.s64 	%rd417, %rd106, %rd417;
	mov.b16 	%rs377, 1;
	bra.uni 	$L__BB21_117;
$L__BB21_116:
	setp.eq.s16 	%p132, %rs185, 0;
	selp.b16 	%rs377, %rs87, %rs377, %p132;
	selp.b64 	%rd417, %rd106, %rd417, %p132;
$L__BB21_117:
	setp.ne.s32 	%p133, %r100, 0;
	@%p133 bra 	$L__BB21_119;
	shr.u32 	%r206, %r23, 1;
	and.b32  	%r207, %r206, 496;
	mov.u32 	%r208, _ZZN3cub18CUB_300001_SM_10006detail6reduce28DeviceReduceSingleTileKernelINS2_10policy_hubIN4cuda3std3__45tupleIJblEEEjN6thrust24THRUST_300001_SM_1000_NS8cuda_cub9__find_if7functorIS9_EEE10Policy1000ENSB_12zip_iteratorINS8_IJNSD_26transform_input_iterator_tIbNSB_6detail15normal_iteratorINSB_10device_ptrIiEEEENSK_10functional5actorINSP_9compositeIJNSP_16operator_adaptorINS7_8equal_toIvEEEENSQ_INSP_8argumentILj0EEEEENSQ_INSP_5valueIiEEEEEEEEEEENSB_17counting_iteratorIlNSB_11use_defaultES16_S16_EEEEEEEPS9_jSF_S9_S9_NS7_10__identityEEEvT0_T1_T2_T3_T4_T6_E12temp_storage;
	add.s32 	%r209, %r208, %r207;
	st.shared.u8 	[%r209+8], %rs377;
	st.shared.u64 	[%r209+16], %rd417;
$L__BB21_119:
	bar.sync 	0;
	setp.ne.s32 	%p134, %r23, 0;
	@%p134 bra 	$L__BB21_121;
	ld.shared.u8 	%rs189, [_ZZN3cub18CUB_300001_SM_10006detail6reduce28DeviceReduceSingleTileKernelINS2_10policy_hubIN4cuda3std3__45tupleIJblEEEjN6thrust24THRUST_300001_SM_1000_NS8cuda_cub9__find_if7functorIS9_EEE10Policy1000ENSB_12zip_iteratorINS8_IJNSD_26transform_input_iterator_tIbNSB_6detail15normal_iteratorINSB_10device_ptrIiEEEENSK_10functional5actorINSP_9compositeIJNSP_16operator_adaptorINS7_8equal_toIvEEEENSQ_INSP_8argumentILj0EEEEENSQ_INSP_5valueIiEEEEEEEEEEENSB_17counting_iteratorIlNSB_11use_defaultES16_S16_EEEEEEEPS9_jSF_S9_S9_NS7_10__identityEEEvT0_T1_T2_T3_T4_T6_E12temp_storage+24];
	ld.shared.u64 	%rd251, [_ZZN3cub18CUB_300001_SM_10006detail6reduce28DeviceReduceSingleTileKernelINS2_10policy_hubIN4cuda3std3__45tupleIJblEEEjN6thrust24THRUST_300001_SM_1000_NS8cuda_cub9__find_if7functorIS9_EEE10Policy1000ENSB_12zip_iteratorINS8_IJNSD_26transform_input_iterator_tIbNSB_6detail15normal_iteratorINSB_10device_ptrIiEEEENSK_10functional5actorINSP_9compositeIJNSP_16operator_adaptorINS7_8equal_toIvEEEENSQ_INSP_8argumentILj0EEEEENSQ_INSP_5valueIiEEEEEEEEEEENSB_17counting_iteratorIlNSB_11use_defaultES16_S16_EEEEEEEPS9_jSF_S9_S9_NS7_10__identityEEEvT0_T1_T2_T3_T4_T6_E12temp_storage+32];
	and.b16  	%rs190, %rs377, 255;
	setp.eq.s16 	%p135, %rs190, 0;
	setp.eq.s16 	%p136, %rs189, 0;
	min.s64 	%rd252, %rd251, %rd417;
	selp.b16 	%rs191, %rs377, 1, %p136;
	selp.b16 	%rs192, %rs189, %rs191, %p135;
	and.b16  	%rs193, %rs192, 255;
	selp.b64 	%rd253, %rd417, %rd252, %p136;
	selp.b64 	%rd254, %rd251, %rd253, %p135;
	ld.shared.u8 	%rs194, [_ZZN3cub18CUB_300001_SM_10006detail6reduce28DeviceReduceSingleTileKernelINS2_10policy_hubIN4cuda3std3__45tupleIJblEEEjN6thrust24THRUST_300001_SM_1000_NS8cuda_cub9__find_if7functorIS9_EEE10Policy1000ENSB_12zip_iteratorINS8_IJNSD_26transform_input_iterator_tIbNSB_6detail15normal_iteratorINSB_10device_ptrIiEEEENSK_10functional5actorINSP_9compositeIJNSP_16operator_adaptorINS7_8equal_toIvEEEENSQ_INSP_8argumentILj0EEEEENSQ_INSP_5valueIiEEEEEEEEEEENSB_17counting_iteratorIlNSB_11use_defaultES16_S16_EEEEEEEPS9_jSF_S9_S9_NS7_10__identityEEEvT0_T1_T2_T3_T4_T6_E12temp_storage+40];
	ld.shared.u64 	%rd255, [_ZZN3cub18CUB_300001_SM_10006detail6reduce28DeviceReduceSingleTileKernelINS2_10policy_hubIN4cuda3std3__45tupleIJblEEEjN6thrust24THRUST_300001_SM_1000_NS8cuda_cub9__find_if7functorIS9_EEE10Policy1000ENSB_12zip_iteratorINS8_IJNSD_26transform_input_iterator_tIbNSB_6detail15normal_iteratorINSB_10device_ptrIiEEEENSK_10functional5actorINSP_9compositeIJNSP_16operator_adaptorINS7_8equal_toIvEEEENSQ_INSP_8argumentILj0EEEEENSQ_INSP_5valueIiEEEEEEEEEEENSB_17counting_iteratorIlNSB_11use_defaultES16_S16_EEEEEEEPS9_jSF_S9_S9_NS7_10__identityEEEvT0_T1_T2_T3_T4_T6_E12temp_storage+48];
	setp.eq.s16 	%p137, %rs193, 0;
	setp.eq.s16 	%p138, %rs194, 0;
	min.s64 	%rd256, %rd255, %rd254;
	selp.b16 	%rs195, %rs192, 1, %p138;
	selp.b16 	%rs196, %rs194, %rs195, %p137;
	and.b16  	%rs197, %rs196, 255;
	selp.b64 	%rd257, %rd254, %rd256, %p138;
	selp.b64 	%rd258, %rd255, %rd257, %p137;
	ld.shared.u8 	%rs198, [_ZZN3cub18CUB_300001_SM_10006detail6reduce28DeviceReduceSingleTileKernelINS2_10policy_hubIN4cuda3std3__45tupleIJblEEEjN6thrust24THRUST_300001_SM_1000_NS8cuda_cub9__find_if7functorIS9_EEE10Policy1000ENSB_12zip_iteratorINS8_IJNSD_26transform_input_iterator_tIbNSB_6detail15normal_iteratorINSB_10device_ptrIiEEEENSK_10functional5actorINSP_9compositeIJNSP_16operator_adaptorINS7_8equal_toIvEEEENSQ_INSP_8argumentILj0EEEEENSQ_INSP_5valueIiEEEEEEEEEEENSB_17counting_iteratorIlNSB_11use_defaultES16_S16_EEEEEEEPS9_jSF_S9_S9_NS7_10__identityEEEvT0_T1_T2_T3_T4_T6_E12temp_storage+56];
	ld.shared.u64 	%rd259, [_ZZN3cub18CUB_300001_SM_10006detail6reduce28DeviceReduceSingleTileKernelINS2_10policy_hubIN4cuda3std3__45tupleIJblEEEjN6thrust24THRUST_300001_SM_1000_NS8cuda_cub9__find_if7functorIS9_EEE10Policy1000ENSB_12zip_iteratorINS8_IJNSD_26transform_input_iterator_tIbNSB_6detail15normal_iteratorINSB_10device_ptrIiEEEENSK_10functional5actorINSP_9compositeIJNSP_16operator_adaptorINS7_8equal_toIvEEEENSQ_INSP_8argumentILj0EEEEENSQ_INSP_5valueIiEEEEEEEEEEENSB_17counting_iteratorIlNSB_11use_defaultES16_S16_EEEEEEEPS9_jSF_S9_S9_NS7_10__identityEEEvT0_T1_T2_T3_T4_T6_E12temp_storage+64];
	setp.eq.s16 	%p139, %rs197, 0;
	setp.eq.s16 	%p140, %rs198, 0;
	min.s64 	%rd260, %rd259, %rd258;
	selp.b16 	%rs199, %rs196, 1, %p140;
	selp.b16 	%rs200, %rs198, %rs199, %p139;
	and.b16  	%rs201, %rs200, 255;
	selp.b64 	%rd261, %rd258, %rd260, %p140;
	selp.b64 	%rd262, %rd259, %rd261, %p139;
	ld.shared.u8 	%rs202, [_ZZN3cub18CUB_300001_SM_10006detail6reduce28DeviceReduceSingleTileKernelINS2_10policy_hubIN4cuda3std3__45tupleIJblEEEjN6thrust24THRUST_300001_SM_1000_NS8cuda_cub9__find_if7functorIS9_EEE10Policy1000ENSB_12zip_iteratorINS8_IJNSD_26transform_input_iterator_tIbNSB_6detail15normal_iteratorINSB_10device_ptrIiEEEENSK_10functional5actorINSP_9compositeIJNSP_16operator_adaptorINS7_8equal_toIvEEEENSQ_INSP_8argumentILj0EEEEENSQ_INSP_5valueIiEEEEEEEEEEENSB_17counting_iteratorIlNSB_11use_defaultES16_S16_EEEEEEEPS9_jSF_S9_S9_NS7_10__identityEEEvT0_T1_T2_T3_T4_T6_E12temp_storage+72];
	ld.shared.u64 	%rd263, [_ZZN3cub18CUB_300001_SM_10006detail6reduce28DeviceReduceSingleTileKernelINS2_10policy_hubIN4cuda3std3__45tupleIJblEEEjN6thrust24THRUST_300001_SM_1000_NS8cuda_cub9__find_if7functorIS9_EEE10Policy1000ENSB_12zip_iteratorINS8_IJNSD_26transform_input_iterator_tIbNSB_6detail15normal_iteratorINSB_10device_ptrIiEEEENSK_10functional5actorINSP_9compositeIJNSP_16operator_adaptorINS7_8equal_toIvEEEENSQ_INSP_8argumentILj0EEEEENSQ_INSP_5valueIiEEEEEEEEEEENSB_17counting_iteratorIlNSB_11use_defaultES16_S16_EEEEEEEPS9_jSF_S9_S9_NS7_10__identityEEEvT0_T1_T2_T3_T4_T6_E12temp_storage+80];
	setp.eq.s16 	%p141, %rs201, 0;
	setp.eq.s16 	%p142, %rs202, 0;
	min.s64 	%rd264, %rd263, %rd262;
	selp.b16 	%rs203, %rs200, 1, %p142;
	selp.b16 	%rs204, %rs202, %rs203, %p141;
	and.b16  	%rs205, %rs204, 255;
	selp.b64 	%rd265, %rd262, %rd264, %p142;
	selp.b64 	%rd266, %rd263, %rd265, %p141;
	ld.shared.u8 	%rs206, [_ZZN3cub18CUB_300001_SM_10006detail6reduce28DeviceReduceSingleTileKernelINS2_10policy_hubIN4cuda3std3__45tupleIJblEEEjN6thrust24THRUST_300001_SM_1000_NS8cuda_cub9__find_if7functorIS9_EEE10Policy1000ENSB_12zip_iteratorINS8_IJNSD_26transform_input_iterator_tIbNSB_6detail15normal_iteratorINSB_10device_ptrIiEEEENSK_10functional5actorINSP_9compositeIJNSP_16operator_adaptorINS7_8equal_toIvEEEENSQ_INSP_8argumentILj0EEEEENSQ_INSP_5valueIiEEEEEEEEEEENSB_17counting_iteratorIlNSB_11use_defaultES16_S16_EEEEEEEPS9_jSF_S9_S9_NS7_10__identityEEEvT0_T1_T2_T3_T4_T6_E12temp_storage+88];
	ld.shared.u64 	%rd267, [_ZZN3cub18CUB_300001_SM_10006detail6reduce28DeviceReduceSingleTileKernelINS2_10policy_hubIN4cuda3std3__45tupleIJblEEEjN6thrust24THRUST_300001_SM_1000_NS8cuda_cub9__find_if7functorIS9_EEE10Policy1000ENSB_12zip_iteratorINS8_IJNSD_26transform_input_iterator_tIbNSB_6detail15normal_iteratorINSB_10device_ptrIiEEEENSK_10functional5actorINSP_9compositeIJNSP_16operator_adaptorINS7_8equal_toIvEEEENSQ_INSP_8argumentILj0EEEEENSQ_INSP_5valueIiEEEEEEEEEEENSB_17counting_iteratorIlNSB_11use_defaultES16_S16_EEEEEEEPS9_jSF_S9_S9_NS7_10__identityEEEvT0_T1_T2_T3_T4_T6_E12temp_storage+96];
	setp.eq.s16 	%p143, %rs205, 0;
	setp.eq.s16 	%p144, %rs206, 0;
	min.s64 	%rd268, %rd267, %rd266;
	selp.b16 	%rs207, %rs204, 1, %p144;
	selp.b16 	%rs208, %rs206, %rs207, %p143;
	and.b16  	%rs209, %rs208, 255;
	selp.b64 	%rd269, %rd266, %rd268, %p144;
	selp.b64 	%rd270, %rd267, %rd269, %p143;
	ld.shared.u8 	%rs210, [_ZZN3cub18CUB_300001_SM_10006detail6reduce28DeviceReduceSingleTileKernelINS2_10policy_hubIN4cuda3std3__45tupleIJblEEEjN6thrust24THRUST_300001_SM_1000_NS8cuda_cub9__find_if7functorIS9_EEE10Policy1000ENSB_12zip_iteratorINS8_IJNSD_26transform_input_iterator_tIbNSB_6detail15normal_iteratorINSB_10device_ptrIiEEEENSK_10functional5actorINSP_9compositeIJNSP_16operator_adaptorINS7_8equal_toIvEEEENSQ_INSP_8argumentILj0EEEEENSQ_INSP_5valueIiEEEEEEEEEEENSB_17counting_iteratorIlNSB_11use_defaultES16_S16_EEEEEEEPS9_jSF_S9_S9_NS7_10__identityEEEvT0_T1_T2_T3_T4_T6_E12temp_storage+104];
	ld.shared.u64 	%rd271, [_ZZN3cub18CUB_300001_SM_10006detail6reduce28DeviceReduceSingleTileKernelINS2_10policy_hubIN4cuda3std3__45tupleIJblEEEjN6thrust24THRUST_300001_SM_1000_NS8cuda_cub9__find_if7functorIS9_EEE10Policy1000ENSB_12zip_iteratorINS8_IJNSD_26transform_input_iterator_tIbNSB_6detail15normal_iteratorINSB_10device_ptrIiEEEENSK_10functional5actorINSP_9compositeIJNSP_16operator_adaptorINS7_8equal_toIvEEEENSQ_INSP_8argumentILj0EEEEENSQ_INSP_5valueIiEEEEEEEEEEENSB_17counting_iteratorIlNSB_11use_defaultES16_S16_EEEEEEEPS9_jSF_S9_S9_NS7_10__identityEEEvT0_T1_T2_T3_T4_T6_E12temp_storage+112];
	setp.eq.s16 	%p145, %rs209, 0;
	setp.eq.s16 	%p146, %rs210, 0;
	min.s64 	%rd272, %rd271, %rd270;
	selp.b16 	%rs211, %rs208, 1, %p146;
	selp.b16 	%rs212, %rs210, %rs211, %p145;
	and.b16  	%rs213, %rs212, 255;
	selp.b64 	%rd273, %rd270, %rd272, %p146;
	selp.b64 	%rd274, %rd271, %rd273, %p145;
	ld.shared.u8 	%rs214, [_ZZN3cub18CUB_300001_SM_10006detail6reduce28DeviceReduceSingleTileKernelINS2_10policy_hubIN4cuda3std3__45tupleIJblEEEjN6thrust24THRUST_300001_SM_1000_NS8cuda_cub9__find_if7functorIS9_EEE10Policy1000ENSB_12zip_iteratorINS8_IJNSD_26transform_input_iterator_tIbNSB_6detail15normal_iteratorINSB_10device_ptrIiEEEENSK_10functional5actorINSP_9compositeIJNSP_16operator_adaptorINS7_8equal_toIvEEEENSQ_INSP_8argumentILj0EEEEENSQ_INSP_5valueIiEEEEEEEEEEENSB_17counting_iteratorIlNSB_11use_defaultES16_S16_EEEEEEEPS9_jSF_S9_S9_NS7_10__identityEEEvT0_T1_T2_T3_T4_T6_E12temp_storage+120];
	ld.shared.u64 	%rd275, [_ZZN3cub18CUB_300001_SM_10006detail6reduce28DeviceReduceSingleTileKernelINS2_10policy_hubIN4cuda3std3__45tupleIJblEEEjN6thrust24THRUST_300001_SM_1000_NS8cuda_cub9__find_if7functorIS9_EEE10Policy1000ENSB_12zip_iteratorINS8_IJNSD_26transform_input_iterator_tIbNSB_6detail15normal_iteratorINSB_10device_ptrIiEEEENSK_10functional5actorINSP_9compositeIJNSP_16operator_adaptorINS7_8equal_toIvEEEENSQ_INSP_8argumentILj0EEEEENSQ_INSP_5valueIiEEEEEEEEEEENSB_17counting_iteratorIlNSB_11use_defaultES16_S16_EEEEEEEPS9_jSF_S9_S9_NS7_10__identityEEEvT0_T1_T2_T3_T4_T6_E12temp_storage+128];
	setp.eq.s16 	%p147, %rs213, 0;
	setp.eq.s16 	%p148, %rs214, 0;
	min.s64 	%rd276, %rd275, %rd274;
	selp.b16 	%rs215, %rs212, 1, %p148;
	selp.b16 	%rs377, %rs214, %rs215, %p147;
	selp.b64 	%rd277, %rd274, %rd276, %p148;
	selp.b64 	%rd417, %rd275, %rd277, %p147;
$L__BB21_121:
	mov.u32 	%r463, %tid.x;
	setp.ne.s32 	%p325, %r463, 0;
	@%p325 bra 	$L__BB21_123;
	setp.eq.s16 	%p326, %rs94, 0;
	and.b16  	%rs365, %rs377, 255;
	setp.eq.s16 	%p327, %rs365, 0;
	min.s64 	%rd405, %rd417, %rd114;
	selp.b16 	%rs366, %rs94, 1, %p327;
	selp.b16 	%rs367, %rs377, %rs366, %p326;
	selp.b64 	%rd406, %rd114, %rd405, %p327;
	selp.b64 	%rd407, %rd417, %rd406, %p326;
	st.global.u8 	[%rd1], %rs367;
	st.global.u64 	[%rd1+8], %rd407;
$L__BB21_123:
	ret;

}
	// .globl	_ZN3cub18CUB_300001_SM_10006detail6reduce18DeviceReduceKernelINS2_10policy_hubIN4cuda3std3__45tupleIJblEEEjN6thrust24THRUST_300001_SM_1000_NS8cuda_cub9__find_if7functorIS9_EEE10Policy1000ENSB_12zip_iteratorINS8_IJNSD_26transform_input_iterator_tIbNSB_6detail15normal_iteratorINSB_10device_ptrIiEEEENSK_10functional5actorINSP_9compositeIJNSP_16operator_adaptorINS7_8equal_toIvEEEENSQ_INSP_8argumentILj0EEEEENSQ_INSP_5valueIiEEEEEEEEEEENSB_17counting_iteratorIlNSB_11use_defaultES16_S16_EEEEEEEjSF_S9_NS7_10__identityEEEvT0_PT3_T1_NS0_13GridEvenShareIS1E_EET2_T4_
.visible .entry _ZN3cub18CUB_300001_SM_10006detail6reduce18DeviceReduceKernelINS2_10policy_hubIN4cuda3std3__45tupleIJblEEEjN6thrust24THRUST_300001_SM_1000_NS8cuda_cub9__find_if7functorIS9_EEE10Policy1000ENSB_12zip_iteratorINS8_IJNSD_26transform_input_iterator_tIbNSB_6detail15normal_iteratorINSB_10device_ptrIiEEEENSK_10functional5actorINSP_9compositeIJNSP_16operator_adaptorINS7_8equal_toIvEEEENSQ_INSP_8argumentILj0EEEEENSQ_INSP_5valueIiEEEEEEEEEEENSB_17counting_iteratorIlNSB_11use_defaultES16_S16_EEEEEEEjSF_S9_NS7_10__identityEEEvT0_PT3_T1_NS0_13GridEvenShareIS1E_EET2_T4_(
	.param .align 8 .b8 _ZN3cub18CUB_300001_SM_10006detail6reduce18DeviceReduceKernelINS2_10policy_hubIN4cuda3std3__45tupleIJblEEEjN6thrust24THRUST_300001_SM_1000_NS8cuda_cub9__find_if7functorIS9_EEE10Policy1000ENSB_12zip_iteratorINS8_IJNSD_26transform_input_iterator_tIbNSB_6detail15normal_iteratorINSB_10device_ptrIiEEEENSK_10functional5actorINSP_9compositeIJNSP_16operator_adaptorINS7_8equal_toIvEEEENSQ_INSP_8argumentILj0EEEEENSQ_INSP_5valueIiEEEEEEEEEEENSB_17counting_iteratorIlNSB_11use_defaultES16_S16_EEEEEEEjSF_S9_NS7_10__identityEEEvT0_PT3_T1_NS0_13GridEvenShareIS1E_EET2_T4__param_0[24],
	.param .u64 .ptr .align 1 _ZN3cub18CUB_300001_SM_10006detail6reduce18DeviceReduceKernelINS2_10policy_hubIN4cuda3std3__45tupleIJblEEEjN6thrust24THRUST_300001_SM_1000_NS8cuda_cub9__find_if7functorIS9_EEE10Policy1000ENSB_12zip_iteratorINS8_IJNSD_26transform_input_iterator_tIbNSB_6detail15normal_iteratorINSB_10device_ptrIiEEEENSK_10functional5actorINSP_9compositeIJNSP_16operator_adaptorINS7_8equal_toIvEEEENSQ_INSP_8argumentILj0EEEEENSQ_INSP_5valueIiEEEEEEEEEEENSB_17counting_iteratorIlNSB_11use_defaultES16_S16_EEEEEEEjSF_S9_NS7_10__identityEEEvT0_PT3_T1_NS0_13GridEvenShareIS1E_EET2_T4__param_1,
	.param .u32 _ZN3cub18CUB_300001_SM_10006detail6reduce18DeviceReduceKernelINS2_10policy_hubIN4cuda3std3__45tupleIJblEEEjN6thrust24THRUST_300001_SM_1000_NS8cuda_cub9__find_if7functorIS9_EEE10Policy1000ENSB_12zip_iteratorINS8_IJNSD_26transform_input_iterator_tIbNSB_6detail15normal_iteratorINSB_10device_ptrIiEEEENSK_10functional5actorINSP_9compositeIJNSP_16operator_adaptorINS7_8equal_toIvEEEENSQ_INSP_8argumentILj0EEEEENSQ_INSP_5valueIiEEEEEEEEEEENSB_17counting_iteratorIlNSB_11use_defaultES16_S16_EEEEEEEjSF_S9_NS7_10__identityEEEvT0_PT3_T1_NS0_13GridEvenShareIS1E_EET2_T4__param_2,
	.param .align 4 .b8 _ZN3cub18CUB_300001_SM_10006detail6reduce18DeviceReduceKernelINS2_10policy_hubIN4cuda3std3__45tupleIJblEEEjN6thrust24THRUST_300001_SM_1000_NS8cuda_cub9__find_if7functorIS9_EEE10Policy1000ENSB_12zip_iteratorINS8_IJNSD_26transform_input_iterator_tIbNSB_6detail15normal_iteratorINSB_10device_ptrIiEEEENSK_10functional5actorINSP_9compositeIJNSP_16operator_adaptorINS7_8equal_toIvEEEENSQ_INSP_8argumentILj0EEEEENSQ_INSP_5valueIiEEEEEEEEEEENSB_17counting_iteratorIlNSB_11use_defaultES16_S16_EEEEEEEjSF_S9_NS7_10__identityEEEvT0_PT3_T1_NS0_13GridEvenShareIS1E_EET2_T4__param_3[40],
	.param .align 1 .b8 _ZN3cub18CUB_300001_SM_10006detail6reduce18DeviceReduceKernelINS2_10policy_hubIN4cuda3std3__45tupleIJblEEEjN6thrust24THRUST_300001_SM_1000_NS8cuda_cub9__find_if7functorIS9_EEE10Policy1000ENSB_12zip_iteratorINS8_IJNSD_26transform_input_iterator_tIbNSB_6detail15normal_iteratorINSB_10device_ptrIiEEEENSK_10functional5actorINSP_9compositeIJNSP_16operator_adaptorINS7_8equal_toIvEEEENSQ_INSP_8argumentILj0EEEEENSQ_INSP_5valueIiEEEEEEEEEEENSB_17counting_iteratorIlNSB_11use_defaultES16_S16_EEEEEEEjSF_S9_NS7_10__identityEEEvT0_PT3_T1_NS0_13GridEvenShareIS1E_EET2_T4__param_4[1],
	.param .align 1 .b8 _ZN3cub18CUB_300001_SM_10006detail6reduce18DeviceReduceKernelINS2_10policy_hubIN4cuda3std3__45tupleIJblEEEjN6thrust24THRUST_300001_SM_1000_NS8cuda_cub9__find_if7functorIS9_EEE10Policy1000ENSB_12zip_iteratorINS8_IJNSD_26transform_input_iterator_tIbNSB_6detail15normal_iteratorINSB_10device_ptrIiEEEENSK_10functional5actorINSP_9compositeIJNSP_16operator_adaptorINS7_8equal_toIvEEEENSQ_INSP_8argumentILj0EEEEENSQ_INSP_5valueIiEEEEEEEEEEENSB_17counting_iteratorIlNSB_11use_defaultES16_S16_EEEEEEEjSF_S9_NS7_10__identityEEEvT0_PT3_T1_NS0_13GridEvenShareIS1E_EET2_T4__param_5[1]
)
.maxntid 256
{
	.reg .pred 	%p<325>;
	.reg .b16 	%rs<402>;
	.reg .b32 	%r<523>;
	.reg .b64 	%rd<477>;
	// demoted variable
	.shared .align 8 .b8 _ZZN3cub18CUB_300001_SM_10006detail6reduce18DeviceReduceKernelINS2_10policy_hubIN4cuda3std3__45tupleIJblEEEjN6thrust24THRUST_300001_SM_1000_NS8cuda_cub9__find_if7functorIS9_EEE10Policy1000ENSB_12zip_iteratorINS8_IJNSD_26transform_input_iterator_tIbNSB_6detail15normal_iteratorINSB_10device_ptrIiEEEENSK_10functional5actorINSP_9compositeIJNSP_16operator_adaptorINS7_8equal_toIvEEEENSQ_INSP_8argumentILj0EEEEENSQ_INSP_5valueIiEEEEEEEEEEENSB_17counting_iteratorIlNSB_11use_defaultES16_S16_EEEEEEEjSF_S9_NS7_10__identityEEEvT0_PT3_T1_NS0_13GridEvenShareIS1E_EET2_T4_E12temp_storage[152];
	ld.param.u64 	%rd109, [_ZN3cub18CUB_300001_SM_10006detail6reduce18DeviceReduceKernelINS2_10policy_hubIN4cuda3std3__45tupleIJblEEEjN6thrust24THRUST_300001_SM_1000_NS8cuda_cub9__find_if7functorIS9_EEE10Policy1000ENSB_12zip_iteratorINS8_IJNSD_26transform_input_iterator_tIbNSB_6detail15normal_iteratorINSB_10device_ptrIiEEEENSK_10functional5actorINSP_9compositeIJNSP_16operator_adaptorINS7_8equal_toIvEEEENSQ_INSP_8argumentILj0EEEEENSQ_INSP_5valueIiEEEEEEEEEEENSB_17counting_iteratorIlNSB_11use_defaultES16_S16_EEEEEEEjSF_S9_NS7_10__identityEEEvT0_PT3_T1_NS0_13GridEvenShareIS1E_EET2_T4__param_0+16];
	ld.param.u32 	%r65, [_ZN3cub18CUB_300001_SM_10006detail6reduce18DeviceReduceKernelINS2_10policy_hubIN4cuda3std3__45tupleIJblEEEjN6thrust24THRUST_300001_SM_1000_NS8cuda_cub9__find_if7functorIS9_EEE10Policy1000ENSB_12zip_iteratorINS8_IJNSD_26transform_input_iterator_tIbNSB_6detail15normal_iteratorINSB_10device_ptrIiEEEENSK_10functional5actorINSP_9compositeIJNSP_16operator_adaptorINS7_8equal_toIvEEEENSQ_INSP_8argumentILj0EEEEENSQ_INSP_5valueIiEEEEEEEEEEENSB_17counting_iteratorIlNSB_11use_defaultES16_S16_EEEEEEEjSF_S9_NS7_10__identityEEEvT0_PT3_T1_NS0_13GridEvenShareIS1E_EET2_T4__param_0+12];
	ld.param.u32 	%r1, [_ZN3cub18CUB_300001_SM_10006detail6reduce18DeviceReduceKernelINS2_10policy_hubIN4cuda3std3__45tupleIJblEEEjN6thrust24THRUST_300001_SM_1000_NS8cuda_cub9__find_if7functorIS9_EEE10Policy1000ENSB_12zip_iteratorINS8_IJNSD_26transform_input_iterator_tIbNSB_6detail15normal_iteratorINSB_10device_ptrIiEEEENSK_10functional5actorINSP_9compositeIJNSP_16operator_adaptorINS7_8equal_toIvEEEENSQ_INSP_8argumentILj0EEEEENSQ_INSP_5valueIiEEEEEEEEEEENSB_17counting_iteratorIlNSB_11use_defaultES16_S16_EEEEEEEjSF_S9_NS7_10__identityEEEvT0_PT3_T1_NS0_13GridEvenShareIS1E_EET2_T4__param_3+20];
	ld.param.u32 	%r2, [_ZN3cub18CUB_300001_SM_10006detail6reduce18DeviceReduceKernelINS2_10policy_hubIN4cuda3std3__45tupleIJblEEEjN6thrust24THRUST_300001_SM_1000_NS8cuda_cub9__find_if7functorIS9_EEE10Policy1000ENSB_12zip_iteratorINS8_IJNSD_26transform_input_iterator_tIbNSB_6detail15normal_iteratorINSB_10device_ptrIiEEEENSK_10functional5actorINSP_9compositeIJNSP_16operator_adaptorINS7_8equal_toIvEEEENSQ_INSP_8argumentILj0EEEEENSQ_INSP_5valueIiEEEEEEEEEEENSB_17counting_iteratorIlNSB_11use_defaultES16_S16_EEEEEEEjSF_S9_NS7_10__identityEEEvT0_PT3_T1_NS0_13GridEvenShareIS1E_EET2_T4__param_3+24];
	ld.param.u64 	%rd108, [_ZN3cub18CUB_300001_SM_10006detail6reduce18DeviceReduceKernelINS2_10policy_hubIN4cuda3std3__45tupleIJblEEEjN6thrust24THRUST_300001_SM_1000_NS8cuda_cub9__find_if7functorIS9_EEE10Policy1000ENSB_12zip_iteratorINS8_IJNSD_26transform_input_iterator_tIbNSB_6detail15normal_iteratorINSB_10device_ptrIiEEEENSK_10functional5actorINSP_9compositeIJNSP_16operator_adaptorINS7_8equal_toIvEEEENSQ_INSP_8argumentILj0EEEEENSQ_INSP_5valueIiEEEEEEEEEEENSB_17counting_iteratorIlNSB_11use_defaultES16_S16_EEEEEEEjSF_S9_NS7_10__identityEEEvT0_PT3_T1_NS0_13GridEvenShareIS1E_EET2_T4__param_0];
	cvta.to.global.u64 	%rd1, %rd108;
	mov.u32 	%r6, %ctaid.x;
	shl.b32 	%r7, %r2, 10;
	shl.b32 	%r8, %r6, 10;
	sub.s32 	%r9, %r1, %r8;
	setp.gt.u32 	%p1, %r9, 1023;
	@%p1 bra 	$L__BB22_78;
	mov.u32 	%r10, %tid.x;
	setp.ge.u32 	%p148, %r10, %r9;
	mov.b16 	%rs371, 0;
	mov.b64 	%rd446, 0;
	mov.u32 	%r510, %r10;
	@%p148 bra 	$L__BB22_3;
	add.s32 	%r240, %r8, %r10;
	cvt.u64.u32 	%rd278, %r240;
	mul.wide.u32 	%rd279, %r240, 4;
	add.s64 	%rd280, %rd1, %rd279;
	add.s64 	%rd446, %rd109, %rd278;
	ld.global.u32 	%r241, [%rd280];
	setp.eq.s32 	%p149, %r241, %r65;
	selp.u16 	%rs371, 1, 0, %p149;
	add.s32 	%r510, %r10, 256;
$L__BB22_3:
	setp.ge.u32 	%p150, %r510, %r9;
	@%p150 bra 	$L__BB22_16;
	not.b32 	%r242, %r510;
	add.s32 	%r13, %r1, %r242;
	sub.s32 	%r243, %r13, %r8;
	shr.u32 	%r244, %r243, 8;
	add.s32 	%r14, %r244, 1;
	and.b32  	%r15, %r14, 7;
	setp.lt.u32 	%p151, %r243, 1792;
	@%p151 bra 	$L__BB22_8;
	add.s32 	%r509, %r510, 1024;
	add.s32 	%r508, %r510, %r8;
	and.b32  	%r245, %r14, 33554424;
	neg.s32 	%r507, %r245;
$L__BB22_6:
	.pragma "nounroll";
	cvt.u64.u32 	%rd282, %r508;
	mul.wide.u32 	%rd283, %r508, 4;
	add.s64 	%rd284, %rd1, %rd283;
	add.s64 	%rd285, %rd109, %rd282;
	ld.global.u32 	%r246, [%rd284];
	setp.eq.s32 	%p152, %r246, %r65;
	selp.u16 	%rs216, 1, 0, %p152;
	and.b16  	%rs217, %rs371, 255;
	setp.ne.s16 	%p154, %rs217, 0;
	and.pred  	%p155, %p154, %p152;
	min.s64 	%rd286, %rd285, %rd446;
	setp.eq.s16 	%p156, %rs217, 0;
	selp.b64 	%rd287, %rd285, %rd446, %p156;
	selp.b16 	%rs218, %rs216, %rs371, %p156;
	selp.b64 	%rd288, %rd286, %rd287, %p155;
	selp.b16 	%rs219, 1, %rs218, %p155;
	and.b16  	%rs220, %rs219, 255;
	add.s32 	%r247, %r508, 256;
	cvt.u64.u32 	%rd289, %r247;
	mul.wide.u32 	%rd290, %r247, 4;
	add.s64 	%rd291, %rd1, %rd290;
	add.s64 	%rd292, %rd109, %rd289;
	ld.global.u32 	%r248, [%rd291];
	setp.eq.s32 	%p157, %r248, %r65;
	selp.u16 	%rs221, 1, 0, %p157;
	setp.ne.s16 	%p159, %rs220, 0;
	and.pred  	%p160, %p159, %p157;
	min.s64 	%rd293, %rd292, %rd288;
	setp.eq.s16 	%p161, %rs220, 0;
	selp.b64 	%rd294, %rd292, %rd288, %p161;
	selp.b16 	%rs222, %rs221, %rs219, %p161;
	selp.b64 	%rd295, %rd293, %rd294, %p160;
	selp.b16 	%rs223, 1, %rs222, %p160;
	and.b16  	%rs224, %rs223, 255;
	add.s32 	%r249, %r508, 512;
	cvt.u64.u32 	%rd296, %r249;
	mul.wide.u32 	%rd297, %r249, 4;
	add.s64 	%rd298, %rd1, %rd297;
	add.s64 	%rd299, %rd109, %rd296;
	ld.global.u32 	%r250, [%rd298];
	setp.eq.s32 	%p162, %r250, %r65;
	selp.u16 	%rs225, 1, 0, %p162;
	setp.ne.s16 	%p164, %rs224, 0;
	and.pred  	%p165, %p164, %p162;
	min.s64 	%rd300, %rd299, %rd295;
	setp.eq.s16 	%p166, %rs224, 0;
	selp.b64 	%rd301, %rd299, %rd295, %p166;
	selp.b16 	%rs226, %rs225, %rs223, %p166;
	selp.b64 	%rd302, %rd300, %rd301, %p165;
	selp.b16 	%rs227, 1, %rs226, %p165;
	and.b16  	%rs228, %rs227, 255;
	add.s32 	%r251, %r508, 768;
	cvt.u64.u32 	%rd303, %r251;
	mul.wide.u32 	%rd304, %r251, 4;
	add.s64 	%rd305, %rd1, %rd304;
	add.s64 	%rd306, %rd109, %rd303;
	ld.global.u32 	%r252, [%rd305];
	setp.eq.s32 	%p167, %r252, %r65;
	selp.u16 	%rs229, 1, 0, %p167;
	setp.ne.s16 	%p169, %rs228, 0;
	and.pred  	%p170, %p169, %p167;
	min.s64 	%rd307, %rd306, %rd302;
	setp.eq.s16 	%p171, %rs228, 0;
	selp.b64 	%rd308, %rd306, %rd302, %p171;
	selp.b16 	%rs230, %rs229, %rs227, %p171;
	selp.b64 	%rd309, %rd307, %rd308, %p170;
	selp.b16 	%rs231, 1, %rs230, %p170;
	and.b16  	%rs232, %rs231, 255;
	add.s32 	%r253, %r508, 1024;
	cvt.u64.u32 	%rd310, %r253;
	mul.wide.u32 	%rd311, %r253, 4;
	add.s64 	%rd312, %rd1, %rd311;
	add.s64 	%rd313, %rd109, %rd310;
	ld.global.u32 	%r254, [%rd312];
	setp.eq.s32 	%p172, %r254, %r65;
	selp.u16 	%rs233, 1, 0, %p172;
	setp.ne.s16 	%p174, %rs232, 0;
	and.pred  	%p175, %p174, %p172;
	min.s64 	%rd314, %rd313, %rd309;
	setp.eq.s16 	%p176, %rs232, 0;
	selp.b64 	%rd315, %rd313, %rd309, %p176;
	selp.b16 	%rs234, %rs233, %rs231, %p176;
	selp.b64 	%rd316, %rd314, %rd315, %p175;
	selp.b16 	%rs235, 1, %rs234, %p175;
	and.b16  	%rs236, %rs235, 255;
	add.s32 	%r255, %r508, 1280;
	cvt.u64.u32 	%rd317, %r255;
	mul.wide.u32 	%rd318, %r255, 4;
	add.s64 	%rd319, %rd1, %rd318;
	add.s64 	%rd320, %rd109, %rd317;
	ld.global.u32 	%r256, [%rd319];
	setp.eq.s32 	%p177, %r256, %r65;
	selp.u16 	%rs237, 1, 0, %p177;
	setp.ne.s16 	%p179, %rs236, 0;
	and.pred  	%p180, %p179, %p177;
	min.s64 	%rd321, %rd320, %rd316;
	setp.eq.s16 	%p181, %rs236, 0;
	selp.b64 	%rd322, %rd320, %rd316, %p181;
	selp.b16 	%rs238, %rs237, %rs235, %p181;
	selp.b64 	%rd323, %rd321, %rd322, %p180;
	selp.b16 	%rs239, 1, %rs238, %p180;
	and.b16  	%rs240, %rs239, 255;
	add.s32 	%r257, %r508, 1536;
	cvt.u64.u32 	%rd324, %r257;
	mul.wide.u32 	%rd325, %r257, 4;
	add.s64 	%rd326, %rd1, %rd325;
	add.s64 	%rd327, %rd109, %rd324;
	ld.global.u32 	%r258, [%rd326];
	setp.eq.s32 	%p182, %r258, %r65;
	selp.u16 	%rs241, 1, 0, %p182;
	setp.ne.s16 	%p184, %rs240, 0;
	and.pred  	%p185, %p184, %p182;
	min.s64 	%rd328, %rd327, %rd323;
	setp.eq.s16 	%p186, %rs240, 0;
	selp.b64 	%rd329, %rd327, %rd323, %p186;
	selp.b16 	%rs242, %rs241, %rs239, %p186;
	selp.b64 	%rd330, %rd328, %rd329, %p185;
	selp.b16 	%rs243, 1, %rs242, %p185;
	and.b16  	%rs244, %rs243, 255;
	add.s32 	%r259, %r508, 1792;
	cvt.u64.u32 	%rd331, %r259;
	mul.wide.u32 	%rd332, %r259, 4;
	add.s64 	%rd333, %rd1, %rd332;
	add.s64 	%rd334, %rd109, %rd331;
	ld.global.u32 	%r260, [%rd333];
	setp.eq.s32 	%p187, %r260, %r65;
	selp.u16 	%rs245, 1, 0, %p187;
	setp.ne.s16 	%p189, %rs244, 0;
	and.pred  	%p190, %p189, %p187;
	min.s64 	%rd335, %rd334, %rd330;
	setp.eq.s16 	%p191, %rs244, 0;
	selp.b64 	%rd336, %rd334, %rd330, %p191;
	selp.b16 	%rs246, %rs245, %rs243, %p191;
	selp.b64 	%rd446, %rd335, %rd336, %p190;
	selp.b16 	%rs371, 1, %rs246, %p190;
	add.s32 	%r509, %r509, 2048;
	add.s32 	%r508, %r508, 2048;
	add.s32 	%r507, %r507, 8;
	setp.ne.s32 	%p192, %r507, 0;
	@%p192 bra 	$L__BB22_6;
	add.s32 	%r510, %r509, -1024;
$L__BB22_8:
	setp.eq.s32 	%p193, %r15, 0;
	@%p193 bra 	$L__BB22_16;
	setp.lt.u32 	%p194, %r15, 4;
	@%p194 bra 	$L__BB22_11;
	add.s32 	%r261, %r8, %r510;
	cvt.u64.u32 	%rd338, %r261;
	mul.wide.u32 	%rd339, %r261, 4;
	add.s64 	%rd340, %rd1, %rd339;
	add.s64 	%rd341, %rd109, %rd338;
	ld.global.u32 	%r262, [%rd340];
	setp.eq.s32 	%p195, %r262, %r65;
	selp.u16 	%rs248, 1, 0, %p195;
	and.b16  	%rs249, %rs371, 255;
	setp.ne.s16 	%p197, %rs249, 0;
	and.pred  	%p198, %p197, %p195;
	min.s64 	%rd342, %rd341, %rd446;
	setp.eq.s16 	%p199, %rs249, 0;
	selp.b64 	%rd343, %rd341, %rd446, %p199;
	selp.b16 	%rs250, %rs248, %rs371, %p199;
	selp.b64 	%rd344, %rd342, %rd343, %p198;
	selp.b16 	%rs251, 1, %rs250, %p198;
	and.b16  	%rs252, %rs251, 255;
	add.s32 	%r263, %r261, 256;
	cvt.u64.u32 	%rd345, %r263;
	mul.wide.u32 	%rd346, %r263, 4;
	add.s64 	%rd347, %rd1, %rd346;
	add.s64 	%rd348, %rd109, %rd345;
	ld.global.u32 	%r264, [%rd347];
	setp.eq.s32 	%p200, %r264, %r65;
	selp.u16 	%rs253, 1, 0, %p200;
	setp.ne.s16 	%p202, %rs252, 0;
	and.pred  	%p203, %p202, %p200;
	min.s64 	%rd349, %rd348, %rd344;
	setp.eq.s16 	%p204, %rs252, 0;
	selp.b64 	%rd350, %rd348, %rd344, %p204;
	selp.b16 	%rs254, %rs253, %rs251, %p204;
	selp.b64 	%rd351, %rd349, %rd350, %p203;
	selp.b16 	%rs255, 1, %rs254, %p203;
	and.b16  	%rs256, %rs255, 255;
	add.s32 	%r265, %r261, 512;
	cvt.u64.u32 	%rd352, %r265;
	mul.wide.u32 	%rd353, %r265, 4;
	add.s64 	%rd354, %rd1, %rd353;
	add.s64 	%rd355, %rd109, %rd352;
	ld.global.u32 	%r266, [%rd354];
	setp.eq.s32 	%p205, %r266, %r65;
	selp.u16 	%rs257, 1, 0, %p205;
	setp.ne.s16 	%p207, %rs256, 0;
	and.pred  	%p208, %p207, %p205;
	min.s64 	%rd356, %rd355, %rd351;
	setp.eq.s16 	%p209, %rs256, 0;
	selp.b64 	%rd357, %rd355, %rd351, %p209;
	selp.b16 	%rs258, %rs257, %rs255, %p209;
	selp.b64 	%rd358, %rd356, %rd357, %p208;
	selp.b16 	%rs259, 1, %rs258, %p208;
	and.b16  	%rs260, %rs259, 255;
	add.s32 	%r267, %r261, 768;
	cvt.u64.u32 	%rd359, %r267;
	mul.wide.u32 	%rd360, %r267, 4;
	add.s64 	%rd361, %rd1, %rd360;
	add.s64 	%rd362, %rd109, %rd359;
	ld.global.u32 	%r268, [%rd361];
	setp.eq.s32 	%p210, %r268, %r65;
	selp.u16 	%rs261, 1, 0, %p210;
	setp.ne.s16 	%p212, %rs260, 0;
	and.pred  	%p213, %p212, %p210;
	min.s64 	%rd363, %rd362, %rd358;
	setp.eq.s16 	%p214, %rs260, 0;
	selp.b64 	%rd364, %rd362, %rd358, %p214;
	selp.b16 	%rs262, %rs261, %rs259, %p214;
	selp.b64 	%rd446, %rd363, %rd364, %p213;
	selp.b16 	%rs371, 1, %rs262, %p213;
	add.s32 	%r510, %r510, 1024;
$L__BB22_11:
	and.b32  	%r269, %r14, 3;
	setp.eq.s32 	%p215, %r269, 0;
	@%p215 bra 	$L__BB22_16;
	setp.eq.s32 	%p216, %r269, 1;
	@%p216 bra 	$L__BB22_14;
	add.s32 	%r270, %r8, %r510;
	cvt.u64.u32 	%rd366, %r270;
	mul.wide.u32 	%rd367, %r270, 4;
	add.s64 	%rd368, %rd1, %rd367;
	add.s64 	%rd369, %rd109, %rd366;
	ld.global.u32 	%r271, [%rd368];
	setp.eq.s32 	%p217, %r271, %r65;
	selp.u16 	%rs264, 1, 0, %p217;
	and.b16  	%rs265, %rs371, 255;
	setp.ne.s16 	%p219, %rs265, 0;
	and.pred  	%p220, %p219, %p217;
	min.s64 	%rd370, %rd369, %rd446;
	setp.eq.s16 	%p221, %rs265, 0;
	selp.b64 	%rd371, %rd369, %rd446, %p221;
	selp.b16 	%rs266, %rs264, %rs371, %p221;
	selp.b64 	%rd372, %rd370, %rd371, %p220;
	selp.b16 	%rs267, 1, %rs266, %p220;
	and.b16  	%rs268, %rs267, 255;
	add.s32 	%r272, %r270, 256;
	cvt.u64.u32 	%rd373, %r272;
	mul.wide.u32 	%rd374, %r272, 4;
	add.s64 	%rd375, %rd1, %rd374;
	add.s64 	%rd376, %rd109, %rd373;
	ld.global.u32 	%r273, [%rd375];
	setp.eq.s32 	%p222, %r273, %r65;
	selp.u16 	%rs269, 1, 0, %p222;
	setp.ne.s16 	%p224, %rs268, 0;
	and.pred  	%p225, %p224, %p222;
	min.s64 	%rd377, %rd376, %rd372;
	setp.eq.s16 	%p226, %rs268, 0;
	selp.b64 	%rd378, %rd376, %rd372, %p226;
	selp.b16 	%rs270, %rs269, %rs267, %p226;
	selp.b64 	%rd446, %rd377, %rd378, %p225;
	selp.b16 	%rs371, 1, %rs270, %p225;
	add.s32 	%r510, %r510, 512;
$L__BB22_14:
	and.b32  	%r274, %r13, 256;
	setp.ne.s32 	%p227, %r274, 0;
	@%p227 bra 	$L__BB22_16;
	add.s32 	%r275, %r8, %r510;
	cvt.u64.u32 	%rd379, %r275;
	mul.wide.u32 	%rd380, %r275, 4;
	add.s64 	%rd381, %rd1, %rd380;
	add.s64 	%rd382, %rd109, %rd379;
	ld.global.u32 	%r276, [%rd381];
	setp.eq.s32 	%p228, %r276, %r65;
	selp.u16 	%rs271, 1, 0, %p228;
	and.b16  	%rs272, %rs371, 255;
	setp.ne.s16 	%p230, %rs272, 0;
	and.pred  	%p231, %p230, %p228;
	min.s64 	%rd383, %rd382, %rd446;
	setp.eq.s16 	%p232, %rs272, 0;
	selp.b64 	%rd384, %rd382, %rd446, %p232;
	selp.b16 	%rs273, %rs271, %rs371, %p232;
	selp.b64 	%rd446, %rd383, %rd384, %p231;
	selp.b16 	%rs371, 1, %rs273, %p231;
$L__BB22_16:
	setp.lt.u32 	%p233, %r9, 256;
	@%p233 bra 	$L__BB22_41;
	// begin inline asm
	mov.u32 %r395, %laneid;
	// end inline asm
	cvt.u32.u16 	%r416, %rs371;
	and.b32  	%r397, %r416, 255;
	mov.b32 	%r413, 1;
	mov.b32 	%r414, 31;
	mov.b32 	%r415, -1;
	// begin inline asm
	shfl.sync.down.b32 %r396, %r397, %r413, %r414, %r415;
	// end inline asm
	// begin inline asm
	shfl.sync.down.b32 %r401, %r402, %r413, %r414, %r415;
	// end inline asm
	mov.b64 	{%r407, %r412}, %rd446;
	// begin inline asm
	shfl.sync.down.b32 %r406, %r407, %r413, %r414, %r415;
	// end inline asm
	// begin inline asm
	shfl.sync.down.b32 %r411, %r412, %r413, %r414, %r415;
	// end inline asm
	mov.b64 	%rd17, {%r406, %r411};
	cvt.u16.u32 	%rs15, %r396;
	setp.gt.s32 	%p283, %r395, 30;
	@%p283 bra 	$L__BB22_21;
	and.b16  	%rs315, %rs371, 255;
	setp.eq.s16 	%p284, %rs315, 0;
	and.b16  	%rs316, %rs15, 255;
	setp.eq.s16 	%p285, %rs316, 0;
	or.pred  	%p286, %p284, %p285;
	@%p286 bra 	$L__BB22_20;
	min.s64 	%rd446, %rd17, %rd446;
	mov.b16 	%rs371, 1;
	bra.uni 	$L__BB22_21;
$L__BB22_20:
	setp.eq.s16 	%p287, %rs315, 0;
	selp.b64 	%rd446, %rd17, %rd446, %p287;
	selp.b16 	%rs371, %rs15, %rs371, %p287;
$L__BB22_21:
	cvt.u32.u16 	%r437, %rs371;
	and.b32  	%r418, %r437, 255;
	mov.b32 	%r434, 2;
	mov.b32 	%r435, 31;
	mov.b32 	%r436, -1;
	// begin inline asm
	shfl.sync.down.b32 %r417, %r418, %r434, %r435, %r436;
	// end inline asm
	// begin inline asm
	shfl.sync.down.b32 %r422, %r423, %r434, %r435, %r436;
	// end inline asm
	mov.b64 	{%r428, %r433}, %rd446;
	// begin inline asm
	shfl.sync.down.b32 %r427, %r428, %r434, %r435, %r436;
	// end inline asm
	// begin inline asm
	shfl.sync.down.b32 %r432, %r433, %r434, %r435, %r436;
	// end inline asm
	mov.b64 	%rd21, {%r427, %r432};
	cvt.u16.u32 	%rs18, %r417;
	setp.gt.s32 	%p288, %r395, 29;
	@%p288 bra 	$L__BB22_25;
	and.b16  	%rs319, %rs371, 255;
	setp.eq.s16 	%p289, %rs319, 0;
	and.b16  	%rs320, %rs18, 255;
	setp.eq.s16 	%p290, %rs320, 0;
	or.pred  	%p291, %p289, %p290;
	@%p291 bra 	$L__BB22_24;
	min.s64 	%rd446, %rd21, %rd446;
	mov.b16 	%rs371, 1;
	bra.uni 	$L__BB22_25;
$L__BB22_24:
	setp.eq.s16 	%p292, %rs319, 0;
	selp.b64 	%rd446, %rd21, %rd446, %p292;
	selp.b16 	%rs371, %rs18, %rs371, %p292;
$L__BB22_25:
	cvt.u32.u16 	%r458, %rs371;
	and.b32  	%r439, %r458, 255;
	mov.b32 	%r455, 4;
	mov.b32 	%r456, 31;
	mov.b32 	%r457, -1;
	// begin inline asm
	shfl.sync.down.b32 %r438, %r439, %r455, %r456, %r457;
	// end inline asm
	// begin inline asm
	shfl.sync.down.b32 %r443, %r444, %r455, %r456, %r457;
	// end inline asm
	mov.b64 	{%r449, %r454}, %rd446;
	// begin inline asm
	shfl.sync.down.b32 %r448, %r449, %r455, %r456, %r457;
	// end inline asm
	// begin inline asm
	shfl.sync.down.b32 %r453, %r454, %r455, %r456, %r457;
	// end inline asm
	mov.b64 	%rd25, {%r448, %r453};
	cvt.u16.u32 	%rs21, %r438;
	setp.gt.s32 	%p293, %r395, 27;
	@%p293 bra 	$L__BB22_29;
	and.b16  	%rs323, %rs371, 255;
	setp.eq.s16 	%p294, %rs323, 0;
	and.b16  	%rs324, %rs21, 255;
	setp.eq.s16 	%p295, %rs324, 0;
	or.pred  	%p296, %p294, %p295;
	@%p296 bra 	$L__BB22_28;
	min.s64 	%rd446, %rd25, %rd446;
	mov.b16 	%rs371, 1;
	bra.uni 	$L__BB22_29;
$L__BB22_28:
	setp.eq.s16 	%p297, %rs323, 0;
	selp.b64 	%rd446, %rd25, %rd446, %p297;
	selp.b16 	%rs371, %rs21, %rs371, %p297;
$L__BB22_29:
	cvt.u32.u16 	%r479, %rs371;
	and.b32  	%r460, %r479, 255;
	mov.b32 	%r476, 8;
	mov.b32 	%r477, 31;
	mov.b32 	%r478, -1;
	// begin inline asm
	shfl.sync.down.b32 %r459, %r460, %r476, %r477, %r478;
	// end inline asm
	// begin inline asm
	shfl.sync.down.b32 %r464, %r465, %r476, %r477, %r478;
	// end inline asm
	mov.b64 	{%r470, %r475}, %rd446;
	// begin inline asm
	shfl.sync.down.b32 %r469, %r470, %r476, %r477, %r478;
	// end inline asm
	// begin inline asm
	shfl.sync.down.b32 %r474, %r475, %r476, %r477, %r478;
	// end inline asm
	mov.b64 	%rd29, {%r469, %r474};
	cvt.u16.u32 	%rs24, %r459;
	setp.gt.s32 	%p298, %r395, 23;
	@%p298 bra 	$L__BB22_33;
	and.b16  	%rs327, %rs371, 255;
	setp.eq.s16 	%p299, %rs327, 0;
	and.b16  	%rs328, %rs24, 255;
	setp.eq.s16 	%p300, %rs328, 0;
	or.pred  	%p301, %p299, %p300;
	@%p301 bra 	$L__BB22_32;
	min.s64 	%rd446, %rd29, %rd446;
	mov.b16 	%rs371, 1;
	bra.uni 	$L__BB22_33;
$L__BB22_32:
	setp.eq.s16 	%p302, %rs327, 0;
	selp.b64 	%rd446, %rd29, %rd446, %p302;
	selp.b16 	%rs371, %rs24, %rs371, %p302;
$L__BB22_33:
	cvt.u32.u16 	%r500, %rs371;
	and.b32  	%r481, %r500, 255;
	mov.b32 	%r497, 16;
	mov.b32 	%r498, 31;
	mov.b32 	%r499, -1;
	// begin inline asm
	shfl.sync.down.b32 %r480, %r481, %r497, %r498, %r499;
	// end inline asm
	// begin inline asm
	shfl.sync.down.b32 %r485, %r486, %r497, %r498, %r499;
	// end inline asm
	mov.b64 	{%r491, %r496}, %rd446;
	// begin inline asm
	shfl.sync.down.b32 %r490, %r491, %r497, %r498, %r499;
	// end inline asm
	// begin inline asm
	shfl.sync.down.b32 %r495, %r496, %r497, %r498, %r499;
	// end inline asm
	mov.b64 	%rd33, {%r490, %r495};
	cvt.u16.u32 	%rs27, %r480;
	setp.gt.s32 	%p303, %r395, 15;
	@%p303 bra 	$L__BB22_37;
	and.b16  	%rs331, %rs371, 255;
	setp.eq.s16 	%p304, %rs331, 0;
	and.b16  	%rs332, %rs27, 255;
	setp.eq.s16 	%p305, %rs332, 0;
	or.pred  	%p306, %p304, %p305;
	@%p306 bra 	$L__BB22_36;
	min.s64 	%rd446, %rd33, %rd446;
	mov.b16 	%rs371, 1;
	bra.uni 	$L__BB22_37;
$L__BB22_36:
	setp.eq.s16 	%p307, %rs331, 0;
	selp.b64 	%rd446, %rd33, %rd446, %p307;
	selp.b16 	%rs371, %rs27, %rs371, %p307;
$L__BB22_37:
	setp.ne.s32 	%p308, %r395, 0;
	@%p308 bra 	$L__BB22_39;
	shr.u32 	%r501, %r10, 1;
	and.b32  	%r502, %r501, 496;
	mov.u32 	%r503, _ZZN3cub18CUB_300001_SM_10006detail6reduce18DeviceReduceKernelINS2_10policy_hubIN4cuda3std3__45tupleIJblEEEjN6thrust24THRUST_300001_SM_1000_NS8cuda_cub9__find_if7functorIS9_EEE10Policy1000ENSB_12zip_iteratorINS8_IJNSD_26transform_input_iterator_tIbNSB_6detail15normal_iteratorINSB_10device_ptrIiEEEENSK_10functional5actorINSP_9compositeIJNSP_16operator_adaptorINS7_8equal_toIvEEEENSQ_INSP_8argumentILj0EEEEENSQ_INSP_5valueIiEEEEEEEEEEENSB_17counting_iteratorIlNSB_11use_defaultES16_S16_EEEEEEEjSF_S9_NS7_10__identityEEEvT0_PT3_T1_NS0_13GridEvenShareIS1E_EET2_T4_E12temp_storage;
	add.s32 	%r504, %r503, %r502;
	st.shared.u8 	[%r504+8], %rs371;
	st.shared.u64 	[%r504+16], %rd446;
$L__BB22_39:
	bar.sync 	0;
	setp.ne.s32 	%p309, %r10, 0;
	@%p309 bra 	$L__BB22_119;
	ld.shared.u8 	%rs335, [_ZZN3cub18CUB_300001_SM_10006detail6reduce18DeviceReduceKernelINS2_10policy_hubIN4cuda3std3__45tupleIJblEEEjN6thrust24THRUST_300001_SM_1000_NS8cuda_cub9__find_if7functorIS9_EEE10Policy1000ENSB_12zip_iteratorINS8_IJNSD_26transform_input_iterator_tIbNSB_6detail15normal_iteratorINSB_10device_ptrIiEEEENSK_10functional5actorINSP_9compositeIJNSP_16operator_adaptorINS7_8equal_toIvEEEENSQ_INSP_8argumentILj0EEEEENSQ_INSP_5valueIiEEEEEEEEEEENSB_17counting_iteratorIlNSB_11use_defaultES16_S16_EEEEEEEjSF_S9_NS7_10__identityEEEvT0_PT3_T1_NS0_13GridEvenShareIS1E_EET2_T4_E12temp_storage+24];
	ld.shared.u64 	%rd406, [_ZZN3cub18CUB_300001_SM_10006detail6reduce18DeviceReduceKernelINS2_10policy_hubIN4cuda3std3__45tupleIJblEEEjN6thrust24THRUST_300001_SM_1000_NS8cuda_cub9__find_if7functorIS9_EEE10Policy1000ENSB_12zip_iteratorINS8_IJNSD_26transform_input_iterator_tIbNSB_6detail15normal_iteratorINSB_10device_ptrIiEEEENSK_10functional5actorINSP_9compositeIJNSP_16operator_adaptorINS7_8equal_toIvEEEENSQ_INSP_8argumentILj0EEEEENSQ_INSP_5valueIiEEEEEEEEEEENSB_17counting_iteratorIlNSB_11use_defaultES16_S16_EEEEEEEjSF_S9_NS7_10__identityEEEvT0_PT3_T1_NS0_13GridEvenShareIS1E_EET2_T4_E12temp_storage+32];
	and.b16  	%rs336, %rs371, 255;
	setp.eq.s16 	%p310, %rs336, 0;
	setp.eq.s16 	%p311, %rs335, 0;
	min.s64 	%rd407, %rd406, %rd446;
	selp.b16 	%rs337, %rs371, 1, %p311;
	selp.b16 	%rs338, %rs335, %rs337, %p310;
	and.b16  	%rs339, %rs338, 255;
	selp.b64 	%rd408, %rd446, %rd407, %p311;
	selp.b64 	%rd409, %rd406, %rd408, %p310;
	ld.shared.u8 	%rs340, [_ZZN3cub18CUB_300001_SM_10006detail6reduce18DeviceReduceKernelINS2_10policy_hubIN4cuda3std3__45tupleIJblEEEjN6thrust24THRUST_300001_SM_1000_NS8cuda_cub9__find_if7functorIS9_EEE10Policy1000ENSB_12zip_iteratorINS8_IJNSD_26transform_input_iterator_tIbNSB_6detail15normal_iteratorINSB_10device_ptrIiEEEENSK_10functional5actorINSP_9compositeIJNSP_16operator_adaptorINS7_8equal_toIvEEEENSQ_INSP_8argumentILj0EEEEENSQ_INSP_5valueIiEEEEEEEEEEENSB_17counting_iteratorIlNSB_11use_defaultES16_S16_EEEEEEEjSF_S9_NS7_10__identityEEEvT0_PT3_T1_NS0_13GridEvenShareIS1E_EET2_T4_E12temp_storage+40];
	ld.shared.u64 	%rd410, [_ZZN3cub18CUB_300001_SM_10006detail6reduce18DeviceReduceKernelINS2_10policy_hubIN4cuda3std3__45tupleIJblEEEjN6thrust24THRUST_300001_SM_1000_NS8cuda_cub9__find_if7functorIS9_EEE10Policy1000ENSB_12zip_iteratorINS8_IJNSD_26transform_input_iterator_tIbNSB_6detail15normal_iteratorINSB_10device_ptrIiEEEENSK_10functional5actorINSP_9compositeIJNSP_16operator_adaptorINS7_8equal_toIvEEEENSQ_INSP_8argumentILj0EEEEENSQ_INSP_5valueIiEEEEEEEEEEENSB_17counting_iteratorIlNSB_11use_defaultES16_S16_EEEEEEEjSF_S9_NS7_10__identityEEEvT0_PT3_T1_NS0_13GridEvenShareIS1E_EET2_T4_E12temp_storage+48];
	setp.eq.s16 	%p312, %rs339, 0;
	setp.eq.s16 	%p313, %rs340, 0;
	min.s64 	%rd411, %rd410, %rd409;
	selp.b16 	%rs341, %rs338, 1, %p313;
	selp.b16 	%rs342, %rs340, %rs341, %p312;
	and.b16  	%rs343, %rs342, 255;
	selp.b64 	%rd412, %rd409, %rd411, %p313;
	selp.b64 	%rd413, %rd410, %rd412, %p312;
	ld.shared.u8 	%rs344, [_ZZN3cub18CUB_300001_SM_10006detail6reduce18DeviceReduceKernelINS2_10policy_hubIN4cuda3std3__45tupleIJblEEEjN6thrust24THRUST_300001_SM_1000_NS8cuda_cub9__find_if7functorIS9_EEE10Policy1000ENSB_12zip_iteratorINS8_IJNSD_26transform_input_iterator_tIbNSB_6detail15normal_iteratorINSB_10device_ptrIiEEEENSK_10functional5actorINSP_9compositeIJNSP_16operator_adaptorINS7_8equal_toIvEEEENSQ_INSP_8argumentILj0EEEEENSQ_INSP_5valueIiEEEEEEEEEEENSB_17counting_iteratorIlNSB_11use_defaultES16_S16_EEEEEEEjSF_S9_NS7_10__identityEEEvT0_PT3_T1_NS0_13GridEvenShareIS1E_EET2_T4_E12temp_storage+56];
	ld.shared.u64 	%rd414, [_ZZN3cub18CUB_300001_SM_10006detail6reduce18DeviceReduceKernelINS2_10policy_hubIN4cuda3std3__45tupleIJblEEEjN6thrust24THRUST_300001_SM_1000_NS8cuda_cub9__find_if7functorIS9_EEE10Policy1000ENSB_12zip_iteratorINS8_IJNSD_26transform_input_iterator_tIbNSB_6detail15normal_iteratorINSB_10device_ptrIiEEEENSK_10functional5actorINSP_9compositeIJNSP_16operator_adaptorINS7_8equal_toIvEEEENSQ_INSP_8argumentILj0EEEEENSQ_INSP_5valueIiEEEEEEEEEEENSB_17counting_iteratorIlNSB_11use_defaultES16_S16_EEEEEEEjSF_S9_NS7_10__identityEEEvT0_PT3_T1_NS0_13GridEvenShareIS1E_EET2_T4_E12temp_storage+64];
	setp.eq.s16 	%p314, %rs343, 0;
	setp.eq.s16 	%p315, %rs344, 0;
	min.s64 	%rd415, %rd414, %rd413;
	selp.b16 	%rs345, %rs342, 1, %p315;
	selp.b16 	%rs346, %rs344, %rs345, %p314;
	and.b16  	%rs347, %rs346, 255;
	selp.b64 	%rd416, %rd413, %rd415, %p315;
	selp.b64 	%rd417, %rd414, %rd416, %p314;
	ld.shared.u8 	%rs348, [_ZZN3cub18CUB_300001_SM_10006detail6reduce18DeviceReduceKernelINS2_10policy_hubIN4cuda3std3__45tupleIJblEEEjN6thrust24THRUST_300001_SM_1000_NS8cuda_cub9__find_if7functorIS9_EEE10Policy1000ENSB_12zip_iteratorINS8_IJNSD_26transform_input_iterator_tIbNSB_6detail15normal_iteratorINSB_10device_ptrIiEEEENSK_10functional5actorINSP_9compositeIJNSP_16operator_adaptorINS7_8equal_toIvEEEENSQ_INSP_8argumentILj0EEEEENSQ_INSP_5valueIiEEEEEEEEEEENSB_17counting_iteratorIlNSB_11use_defaultES16_S16_EEEEEEEjSF_S9_NS7_10__identityEEEvT0_PT3_T1_NS0_13GridEvenShareIS1E_EET2_T4_E12temp_storage+72];
	ld.shared.u64 	%rd418, [_ZZN3cub18CUB_300001_SM_10006detail6reduce18DeviceReduceKernelINS2_10policy_hubIN4cuda3std3__45tupleIJblEEEjN6thrust24THRUST_300001_SM_1000_NS8cuda_cub9__find_if7functorIS9_EEE10Policy1000ENSB_12zip_iteratorINS8_IJNSD_26transform_input_iterator_tIbNSB_6detail15normal_iteratorINSB_10device_ptrIiEEEENSK_10functional5actorINSP_9compositeIJNSP_16operator_adaptorINS7_8equal_toIvEEEENSQ_INSP_8argumentILj0EEEEENSQ_INSP_5valueIiEEEEEEEEEEENSB_17counting_iteratorIlNSB_11use_defaultES16_S16_EEEEEEEjSF_S9_NS7_10__identityEEEvT0_PT3_T1_NS0_13GridEvenShareIS1E_EET2_T4_E12temp_storage+80];
	setp.eq.s16 	%p316, %rs347, 0;
	setp.eq.s16 	%p317, %rs348, 0;
	min.s64 	%rd419, %rd418, %rd417;
	selp.b16 	%rs349, %rs346, 1, %p317;
	selp.b16 	%rs350, %rs348, %rs349, %p316;
	and.b16  	%rs351, %rs350, 255;
	selp.b64 	%rd420, %rd417, %rd419, %p317;
	selp.b64 	%rd421, %rd418, %rd420, %p316;
	ld.shared.u8 	%rs352, [_ZZN3cub18CUB_300001_SM_10006detail6reduce18DeviceReduceKernelINS2_10policy_hubIN4cuda3std3__45tupleIJblEEEjN6thrust24THRUST_300001_SM_1000_NS8cuda_cub9__find_if7functorIS9_EEE10Policy1000ENSB_12zip_iteratorINS8_IJNSD_26transform_input_iterator_tIbNSB_6detail15normal_iteratorINSB_10device_ptrIiEEEENSK_10functional5actorINSP_9compositeIJNSP_16operator_adaptorINS7_8equal_toIvEEEENSQ_INSP_8argumentILj0EEEEENSQ_INSP_5valueIiEEEEEEEEEEENSB_17counting_iteratorIlNSB_11use_defaultES16_S16_EEEEEEEjSF_S9_NS7_10__identityEEEvT0_PT3_T1_NS0_13GridEvenShareIS1E_EET2_T4_E12temp_storage+88];
	ld.shared.u64 	%rd422, [_ZZN3cub18CUB_300001_SM_10006detail6reduce18DeviceReduceKernelINS2_10policy_hubIN4cuda3std3__45tupleIJblEEEjN6thrust24THRUST_300001_SM_1000_NS8cuda_cub9__find_if7functorIS9_EEE10Policy1000ENSB_12zip_iteratorINS8_IJNSD_26transform_input_iterator_tIbNSB_6detail15normal_iteratorINSB_10device_ptrIiEEEENSK_10functional5actorINSP_9compositeIJNSP_16operator_adaptorINS7_8equal_toIvEEEENSQ_INSP_8argumentILj0EEEEENSQ_INSP_5valueIiEEEEEEEEEEENSB_17counting_iteratorIlNSB_11use_defaultES16_S16_EEEEEEEjSF_S9_NS7_10__identityEEEvT0_PT3_T1_NS0_13GridEvenShareIS1E_EET2_T4_E12temp_storage+96];
	setp.eq.s16 	%p318, %rs351, 0;
	setp.eq.s16 	%p319, %rs352, 0;
	min.s64 	%rd423, %rd422, %rd421;
	selp.b16 	%rs353, %rs350, 1, %p319;
	selp.b16 	%rs354, %rs352, %rs353, %p318;
	and.b16  	%rs355, %rs354, 255;
	selp.b64 	%rd424, %rd421, %rd423, %p319;
	selp.b64 	%rd425, %rd422, %rd424, %p318;
	ld.shared.u8 	%rs356, [_ZZN3cub18CUB_300001_SM_10006detail6reduce18DeviceReduceKernelINS2_10policy_hubIN4cuda3std3__45tupleIJblEEEjN6thrust24THRUST_300001_SM_1000_NS8cuda_cub9__find_if7functorIS9_EEE10Policy1000ENSB_12zip_iteratorINS8_IJNSD_26transform_input_iterator_tIbNSB_6detail15normal_iteratorINSB_10device_ptrIiEEEENSK_10functional5actorINSP_9compositeIJNSP_16operator_adaptorINS7_8equal_toIvEEEENSQ_INSP_8argumentILj0EEEEENSQ_INSP_5valueIiEEEEEEEEEEENSB_17counting_iteratorIlNSB_11use_defaultES16_S16_EEEEEEEjSF_S9_NS7_10__identityEEEvT0_PT3_T1_NS0_13GridEvenShareIS1E_EET2_T4_E12temp_storage+104];
	ld.shared.u64 	%rd426, [_ZZN3cub18CUB_300001_SM_10006detail6reduce18DeviceReduceKernelINS2_10policy_hubIN4cuda3std3__45tupleIJblEEEjN6thrust24THRUST_300001_SM_1000_NS8cuda_cub9__find_if7functorIS9_EEE10Policy1000ENSB_12zip_iteratorINS8_IJNSD_26transform_input_iterator_tIbNSB_6detail15normal_iteratorINSB_10device_ptrIiEEEENSK_10functional5actorINSP_9compositeIJNSP_16operator_adaptorINS7_8equal_toIvEEEENSQ_INSP_8argumentILj0EEEEENSQ_INSP_5valueIiEEEEEEEEEEENSB_17counting_iteratorIlNSB_11use_defaultES16_S16_EEEEEEEjSF_S9_NS7_10__identityEEEvT0_PT3_T1_NS0_13GridEvenShareIS1E_EET2_T4_E12temp_storage+112];
	setp.eq.s16 	%p320, %rs355, 0;
	setp.eq.s16 	%p321, %rs356, 0;
	min.s64 	%rd427, %rd426, %rd425;
	selp.b16 	%rs357, %rs354, 1, %p321;
	selp.b16 	%rs358, %rs356, %rs357, %p320;
	and.b16  	%rs359, %rs358, 255;
	selp.b64 	%rd428, %rd425, %rd427, %p321;
	selp.b64 	%rd429, %rd426, %rd428, %p320;
	ld.shared.u8 	%rs360, [_ZZN3cub18CUB_300001_SM_10006detail6reduce18DeviceReduceKernelINS2_10policy_hubIN4cuda3std3__45tupleIJblEEEjN6thrust24THRUST_300001_SM_1000_NS8cuda_cub9__find_if7functorIS9_EEE10Policy1000ENSB_12zip_iteratorINS8_IJNSD_26transform_input_iterator_tIbNSB_6detail15normal_iteratorINSB_10device_ptrIiEEEENSK_10functional5actorINSP_9compositeIJNSP_16operator_adaptorINS7_8equal_toIvEEEENSQ_INSP_8argumentILj0EEEEENSQ_INSP_5valueIiEEEEEEEEEEENSB_17counting_iteratorIlNSB_11use_defaultES16_S16_EEEEEEEjSF_S9_NS7_10__identityEEEvT0_PT3_T1_NS0_13GridEvenShareIS1E_EET2_T4_E12temp_storage+120];
	ld.shared.u64 	%rd430, [_ZZN3cub18CUB_300001_SM_10006detail6reduce18DeviceReduceKernelINS2_10policy_hubIN4cuda3std3__45tupleIJblEEEjN6thrust24THRUST_300001_SM_1000_NS8cuda_cub9__find_if7functorIS9_EEE10Policy1000ENSB_12zip_iteratorINS8_IJNSD_26transform_input_iterator_tIbNSB_6detail15normal_iteratorINSB_10device_ptrIiEEEENSK_10functional5actorINSP_9compositeIJNSP_16operator_adaptorINS7_8equal_toIvEEEENSQ_INSP_8argumentILj0EEEEENSQ_INSP_5valueIiEEEEEEEEEEENSB_17counting_iteratorIlNSB_11use_defaultES16_S16_EEEEEEEjSF_S9_NS7_10__identityEEEvT0_PT3_T1_NS0_13GridEvenShareIS1E_EET2_T4_E12temp_storage+128];
	setp.eq.s16 	%p322, %rs359, 0;
	setp.eq.s16 	%p323, %rs360, 0;
	min.s64 	%rd431, %rd430, %rd429;
	selp.b16 	%rs361, %rs358, 1, %p323;
	selp.b16 	%rs371, %rs360, %rs361, %p322;
	selp.b64 	%rd432, %rd429, %rd431, %p323;
	selp.b64 	%rd446, %rd430, %rd432, %p322;
	bra.uni 	$L__BB22_119;
$L__BB22_41:
	// begin inline asm
	mov.u32 %r277, %laneid;
	// end inline asm
	and.b32  	%r298, %r10, 992;
	add.s32 	%r299, %r298, 32;
	setp.gt.u32 	%p234, %r299, %r9;
	not.b32 	%r300, %r298;
	add.s32 	%r301, %r9, %r300;
	selp.b32 	%r296, %r301, 31, %p234;
	cvt.u32.u16 	%r302, %rs371;
	and.b32  	%r279, %r302, 255;
	mov.b32 	%r295, 1;
	mov.b32 	%r297, -1;
	// begin inline asm
	shfl.sync.down.b32 %r278, %r279, %r295, %r296, %r297;
	// end inline asm
	// begin inline asm
	shfl.sync.down.b32 %r283, %r284, %r295, %r296, %r297;
	// end inline asm
	mov.b64 	{%r289, %r294}, %rd446;
	// begin inline asm
	shfl.sync.down.b32 %r288, %r289, %r295, %r296, %r297;
	// end inline asm
	// begin inline asm
	shfl.sync.down.b32 %r293, %r294, %r295, %r296, %r297;
	// end inline asm
	mov.b64 	%rd38, {%r288, %r293};
	cvt.u16.u32 	%rs31, %r278;
	setp.ge.s32 	%p235, %r277, %r296;
	@%p235 bra 	$L__BB22_45;
	and.b16  	%rs274, %rs371, 255;
	setp.eq.s16 	%p236, %rs274, 0;
	and.b16  	%rs275, %rs31, 255;
	setp.eq.s16 	%p237, %rs275, 0;
	or.pred  	%p238, %p236, %p237;
	@%p238 bra 	$L__BB22_44;
	min.s64 	%rd446, %rd38, %rd446;
	mov.b16 	%rs371, 1;
	bra.uni 	$L__BB22_45;
$L__BB22_44:
	setp.eq.s16 	%p239, %rs274, 0;
	selp.b16 	%rs371, %rs31, %rs371, %p239;
	selp.b64 	%rd446, %rd38, %rd446, %p239;
$L__BB22_45:
	cvt.u32.u16 	%r323, %rs371;
	and.b32  	%r304, %r323, 255;
	mov.b32 	%r320, 2;
	mov.b32 	%r322, -1;
	// begin inline asm
	shfl.sync.down.b32 %r303, %r304, %r320, %r296, %r322;
	// end inline asm
	// begin inline asm
	shfl.sync.down.b32 %r308, %r309, %r320, %r296, %r322;
	// end inline asm
	mov.b64 	{%r314, %r319}, %rd446;
	// begin inline asm
	shfl.sync.down.b32 %r313, %r314, %r320, %r296, %r322;
	// end inline asm
	// begin inline asm
	shfl.sync.down.b32 %r318, %r319, %r320, %r296, %r322;
	// end inline asm
	mov.b64 	%rd42, {%r313, %r318};
	cvt.u16.u32 	%rs34, %r303;
	add.s32 	%r324, %r277, 2;
	setp.gt.s32 	%p240, %r324, %r296;
	@%p240 bra 	$L__BB22_49;
	and.b16  	%rs278, %rs371, 255;
	setp.eq.s16 	%p241, %rs278, 0;
	and.b16  	%rs279, %rs34, 255;
	setp.eq.s16 	%p242, %rs279, 0;
	or.pred  	%p243, %p241, %p242;
	@%p243 bra 	$L__BB22_48;
	min.s64 	%rd446, %rd42, %rd446;
	mov.b16 	%rs371, 1;
	bra.uni 	$L__BB22_49;
$L__BB22_48:
	setp.eq.s16 	%p244, %rs278, 0;
	selp.b16 	%rs371, %rs34, %rs371, %p244;
	selp.b64 	%rd446, %rd42, %rd446, %p244;
$L__BB22_49:
	cvt.u32.u16 	%r345, %rs371;
	and.b32  	%r326, %r345, 255;
	mov.b32 	%r342, 4;
	mov.b32 	%r344, -1;
	// begin inline asm
	shfl.sync.down.b32 %r325, %r326, %r342, %r296, %r344;
	// end inline asm
	// begin inline asm
	shfl.sync.down.b32 %r330, %r331, %r342, %r296, %r344;
	// end inline asm
	mov.b64 	{%r336, %r341}, %rd446;
	// begin inline asm
	shfl.sync.down.b32 %r335, %r336, %r342, %r296, %r344;
	// end inline asm
	// begin inline asm
	shfl.sync.down.b32 %r340, %r341, %r342, %r296, %r344;
	// end inline asm
	mov.b64 	%rd46, {%r335, %r340};
	cvt.u16.u32 	%rs37, %r325;
	add.s32 	%r346, %r277, 4;
	setp.gt.s32 	%p245, %r346, %r296;
	@%p245 bra 	$L__BB22_53;
	and.b16  	%rs282, %rs371, 255;
	setp.eq.s16 	%p246, %rs282, 0;
	and.b16  	%rs283, %rs37, 255;
	setp.eq.s16 	%p247, %rs283, 0;
	or.pred  	%p248, %p246, %p247;
	@%p248 bra 	$L__BB22_52;
	min.s64 	%rd446, %rd46, %rd446;
	mov.b16 	%rs371, 1;
	bra.uni 	$L__BB22_53;
$L__BB22_52:
	setp.eq.s16 	%p249, %rs282, 0;
	selp.b16 	%rs371, %rs37, %rs371, %p249;
	selp.b64 	%rd446, %rd46, %rd446, %p249;
$L__BB22_53:
	cvt.u32.u16 	%r367, %rs371;
	and.b32  	%r348, %r367, 255;
	mov.b32 	%r364, 8;
	mov.b32 	%r366, -1;
	// begin inline asm
	shfl.sync.down.b32 %r347, %r348, %r364, %r296, %r366;
	// end inline asm
	// begin inline asm
	shfl.sync.down.b32 %r352, %r353, %r364, %r296, %r366;
	// end inline asm
	mov.b64 	{%r358, %r363}, %rd446;
	// begin inline asm
	shfl.sync.down.b32 %r357, %r358, %r364, %r296, %r366;
	// end inline asm
	// begin inline asm
	shfl.sync.down.b32 %r362, %r363, %r364, %r296, %r366;
	// end inline asm
	mov.b64 	%rd50, {%r357, %r362};
	cvt.u16.u32 	%rs40, %r347;
	add.s32 	%r368, %r277, 8;
	setp.gt.s32 	%p250, %r368, %r296;
	@%p250 bra 	$L__BB22_57;
	and.b16  	%rs286, %rs371, 255;
	setp.eq.s16 	%p251, %rs286, 0;
	and.b16  	%rs287, %rs40, 255;
	setp.eq.s16 	%p252, %rs287, 0;
	or.pred  	%p253, %p251, %p252;
	@%p253 bra 	$L__BB22_56;
	min.s64 	%rd446, %rd50, %rd446;
	mov.b16 	%rs371, 1;
	bra.uni 	$L__BB22_57;
$L__BB22_56:
	setp.eq.s16 	%p254, %rs286, 0;
	selp.b16 	%rs371, %rs40, %rs371, %p254;
	selp.b64 	%rd446, %rd50, %rd446, %p254;
$L__BB22_57:
	cvt.u32.u16 	%r389, %rs371;
	and.b32  	%r370, %r389, 255;
	mov.b32 	%r386, 16;
	mov.b32 	%r388, -1;
	// begin inline asm
	shfl.sync.down.b32 %r369, %r370, %r386, %r296, %r388;
	// end inline asm
	// begin inline asm
	shfl.sync.down.b32 %r374, %r375, %r386, %r296, %r388;
	// end inline asm
	mov.b64 	{%r380, %r385}, %rd446;
	// begin inline asm
	shfl.sync.down.b32 %r379, %r380, %r386, %r296, %r388;
	// end inline asm
	// begin inline asm
	shfl.sync.down.b32 %r384, %r385, %r386, %r296, %r388;
	// end inline asm
	mov.b64 	%rd54, {%r379, %r384};
	cvt.u16.u32 	%rs43, %r369;
	add.s32 	%r390, %r277, 16;
	setp.gt.s32 	%p255, %r390, %r296;
	@%p255 bra 	$L__BB22_61;
	and.b16  	%rs290, %rs371, 255;
	setp.eq.s16 	%p256, %rs290, 0;
	and.b16  	%rs291, %rs43, 255;
	setp.eq.s16 	%p257, %rs291, 0;
	or.pred  	%p258, %p256, %p257;
	@%p258 bra 	$L__BB22_60;
	min.s64 	%rd446, %rd54, %rd446;
	mov.b16 	%rs371, 1;
	bra.uni 	$L__BB22_61;
$L__BB22_60:
	setp.eq.s16 	%p259, %rs290, 0;
	selp.b16 	%rs371, %rs43, %rs371, %p259;
	selp.b64 	%rd446, %rd54, %rd446, %p259;
$L__BB22_61:
	setp.ne.s32 	%p260, %r277, 0;
	@%p260 bra 	$L__BB22_63;
	shr.u32 	%r391, %r10, 1;
	and.b32  	%r392, %r391, 496;
	mov.u32 	%r393, _ZZN3cub18CUB_300001_SM_10006detail6reduce18DeviceReduceKernelINS2_10policy_hubIN4cuda3std3__45tupleIJblEEEjN6thrust24THRUST_300001_SM_1000_NS8cuda_cub9__find_if7functorIS9_EEE10Policy1000ENSB_12zip_iteratorINS8_IJNSD_26transform_input_iterator_tIbNSB_6detail15normal_iteratorINSB_10device_ptrIiEEEENSK_10functional5actorINSP_9compositeIJNSP_16operator_adaptorINS7_8equal_toIvEEEENSQ_INSP_8argumentILj0EEEEENSQ_INSP_5valueIiEEEEEEEEEEENSB_17counting_iteratorIlNSB_11use_defaultES16_S16_EEEEEEEjSF_S9_NS7_10__identityEEEvT0_PT3_T1_NS0_13GridEvenShareIS1E_EET2_T4_E12temp_storage;
	add.s32 	%r394, %r393, %r392;
	st.shared.u8 	[%r394+8], %rs371;
	st.shared.u64 	[%r394+16], %rd446;
$L__BB22_63:
	bar.sync 	0;
	setp.ne.s32 	%p261, %r10, 0;
	@%p261 bra 	$L__BB22_119;
	setp.lt.u32 	%p262, %r9, 33;
	@%p262 bra 	$L__BB22_66;
	ld.shared.u8 	%rs294, [_ZZN3cub18CUB_300001_SM_10006detail6reduce18DeviceReduceKernelINS2_10policy_hubIN4cuda3std3__45tupleIJblEEEjN6thrust24THRUST_300001_SM_1000_NS8cuda_cub9__find_if7functorIS9_EEE10Policy1000ENSB_12zip_iteratorINS8_IJNSD_26transform_input_iterator_tIbNSB_6detail15normal_iteratorINSB_10device_ptrIiEEEENSK_10functional5actorINSP_9compositeIJNSP_16operator_adaptorINS7_8equal_toIvEEEENSQ_INSP_8argumentILj0EEEEENSQ_INSP_5valueIiEEEEEEEEEEENSB_17counting_iteratorIlNSB_11use_defaultES16_S16_EEEEEEEjSF_S9_NS7_10__identityEEEvT0_PT3_T1_NS0_13GridEvenShareIS1E_EET2_T4_E12temp_storage+24];
	ld.shared.u64 	%rd385, [_ZZN3cub18CUB_300001_SM_10006detail6reduce18DeviceReduceKernelINS2_10policy_hubIN4cuda3std3__45tupleIJblEEEjN6thrust24THRUST_300001_SM_1000_NS8cuda_cub9__find_if7functorIS9_EEE10Policy1000ENSB_12zip_iteratorINS8_IJNSD_26transform_input_iterator_tIbNSB_6detail15normal_iteratorINSB_10device_ptrIiEEEENSK_10functional5actorINSP_9compositeIJNSP_16operator_adaptorINS7_8equal_toIvEEEENSQ_INSP_8argumentILj0EEEEENSQ_INSP_5valueIiEEEEEEEEEEENSB_17counting_iteratorIlNSB_11use_defaultES16_S16_EEEEEEEjSF_S9_NS7_10__identityEEEvT0_PT3_T1_NS0_13GridEvenShareIS1E_EET2_T4_E12temp_storage+32];
	and.b16  	%rs295, %rs371, 255;
	setp.eq.s16 	%p263, %rs295, 0;
	setp.eq.s16 	%p264, %rs294, 0;
	min.s64 	%rd386, %rd385, %rd446;
	selp.b16 	%rs296, %rs371, 1, %p264;
	selp.b16 	%rs371, %rs294, %rs296, %p263;
	selp.b64 	%rd387, %rd446, %rd386, %p264;
	selp.b64 	%rd446, %rd385, %rd387, %p263;
$L__BB22_66:
	setp.lt.u32 	%p265, %r9, 65;
	@%p265 bra 	$L__BB22_68;
	ld.shared.u8 	%rs297, [_ZZN3cub18CUB_300001_SM_10006detail6reduce18DeviceReduceKernelINS2_10policy_hubIN4cuda3std3__45tupleIJblEEEjN6thrust24THRUST_300001_SM_1000_NS8cuda_cub9__find_if7functorIS9_EEE10Policy1000ENSB_12zip_iteratorINS8_IJNSD_26transform_input_iterator_tIbNSB_6detail15normal_iteratorINSB_10device_ptrIiEEEENSK_10functional5actorINSP_9compositeIJNSP_16operator_adaptorINS7_8equal_toIvEEEENSQ_INSP_8argumentILj0EEEEENSQ_INSP_5valueIiEEEEEEEEEEENSB_17counting_iteratorIlNSB_11use_defaultES16_S16_EEEEEEEjSF_S9_NS7_10__identityEEEvT0_PT3_T1_NS0_13GridEvenShareIS1E_EET2_T4_E12temp_storage+40];
	ld.shared.u64 	%rd388, [_ZZN3cub18CUB_300001_SM_10006detail6reduce18DeviceReduceKernelINS2_10policy_hubIN4cuda3std3__45tupleIJblEEEjN6thrust24THRUST_300001_SM_1000_NS8cuda_cub9__find_if7functorIS9_EEE10Policy1000ENSB_12zip_iteratorINS8_IJNSD_26transform_input_iterator_tIbNSB_6detail15normal_iteratorINSB_10device_ptrIiEEEENSK_10functional5actorINSP_9compositeIJNSP_16operator_adaptorINS7_8equal_toIvEEEENSQ_INSP_8argumentILj0EEEEENSQ_INSP_5valueIiEEEEEEEEEEENSB_17counting_iteratorIlNSB_11use_defaultES16_S16_EEEEEEEjSF_S9_NS7_10__identityEEEvT0_PT3_T1_NS0_13GridEvenShareIS1E_EET2_T4_E12temp_storage+48];
	and.b16  	%rs298, %rs371, 255;
	setp.eq.s16 	%p266, %rs298, 0;
	setp.eq.s16 	%p267, %rs297, 0;
	min.s64 	%rd389, %rd388, %rd446;
	selp.b16 	%rs299, %rs371, 1, %p267;
	selp.b16 	%rs371, %rs297, %rs299, %p266;
	selp.b64 	%rd390, %rd446, %rd389, %p267;
	selp.b64 	%rd446, %rd388, %rd390, %p266;
$L__BB22_68:
	setp.lt.u32 	%p268, %r9, 97;
	@%p268 bra 	$L__BB22_70;
	ld.shared.u8 	%rs300, [_ZZN3cub18CUB_300001_SM_10006detail6reduce18DeviceReduceKernelINS2_10policy_hubIN4cuda3std3__45tupleIJblEEEjN6thrust24THRUST_300001_SM_1000_NS8cuda_cub9__find_if7functorIS9_EEE10Policy1000ENSB_12zip_iteratorINS8_IJNSD_26transform_input_iterator_tIbNSB_6detail15normal_iteratorINSB_10device_ptrIiEEEENSK_10functional5actorINSP_9compositeIJNSP_16operator_adaptorINS7_8equal_toIvEEEENSQ_INSP_8argumentILj0EEEEENSQ_INSP_5valueIiEEEEEEEEEEENSB_17counting_iteratorIlNSB_11use_defaultES16_S16_EEEEEEEjSF_S9_NS7_10__identityEEEvT0_PT3_T1_NS0_13GridEvenShareIS1E_EET2_T4_E12temp_storage+56];
	ld.shared.u64 	%rd391, [_ZZN3cub18CUB_300001_SM_10006detail6reduce18DeviceReduceKernelINS2_10policy_hubIN4cuda3std3__45tupleIJblEEEjN6thrust24THRUST_300001_SM_1000_NS8cuda_cub9__find_if7functorIS9_EEE10Policy1000ENSB_12zip_iteratorINS8_IJNSD_26transform_input_iterator_tIbNSB_6detail15normal_iteratorINSB_10device_ptrIiEEEENSK_10functional5actorINSP_9compositeIJNSP_16operator_adaptorINS7_8equal_toIvEEEENSQ_INSP_8argumentILj0EEEEENSQ_INSP_5valueIiEEEEEEEEEEENSB_17counting_iteratorIlNSB_11use_defaultES16_S16_EEEEEEEjSF_S9_NS7_10__identityEEEvT0_PT3_T1_NS0_13GridEvenShareIS1E_EET2_T4_E12temp_storage+64];
	and.b16  	%rs301, %rs371, 255;
	setp.eq.s16 	%p269, %rs301, 0;
	setp.eq.s16 	%p270, %rs300, 0;
	min.s64 	%rd392, %rd391, %rd446;
	selp.b16 	%rs302, %rs371, 1, %p270;
	selp.b16 	%rs371, %rs300, %rs302, %p269;
	selp.b64 	%rd393, %rd446, %rd392, %p270;
	selp.b64 	%rd446, %rd391, %rd393, %p269;
$L__BB22_70:
	setp.lt.u32 	%p271, %r9, 129;
	@%p271 bra 	$L__BB22_72;
	ld.shared.u8 	%rs303, [_ZZN3cub18CUB_300001_SM_10006detail6reduce18DeviceReduceKernelINS2_10policy_hubIN4cuda3std3__45tupleIJblEEEjN6thrust24THRUST_300001_SM_1000_NS8cuda_cub9__find_if7functorIS9_EEE10Policy1000ENSB_12zip_iteratorINS8_IJNSD_26transform_input_iterator_tIbNSB_6detail15normal_iteratorINSB_10device_ptrIiEEEENSK_10functional5actorINSP_9compositeIJNSP_16operator_adaptorINS7_8equal_toIvEEEENSQ_INSP_8argumentILj0EEEEENSQ_INSP_5valueIiEEEEEEEEEEENSB_17counting_iteratorIlNSB_11use_defaultES16_S16_EEEEEEEjSF_S9_NS7_10__identityEEEvT0_PT3_T1_NS0_13GridEvenShareIS1E_EET2_T4_E12temp_storage+72];
	ld.shared.u64 	%rd394, [_ZZN3cub18CUB_300001_SM_10006detail6reduce18DeviceReduceKernelINS2_10policy_hubIN4cuda3std3__45tupleIJblEEEjN6thrust24THRUST_300001_SM_1000_NS8cuda_cub9__find_if7functorIS9_EEE10Policy1000ENSB_12zip_iteratorINS8_IJNSD_26transform_input_iterator_tIbNSB_6detail15normal_iteratorINSB_10device_ptrIiEEEENSK_10functional5actorINSP_9compositeIJNSP_16operator_adaptorINS7_8equal_toIvEEEENSQ_INSP_8argumentILj0EEEEENSQ_INSP_5valueIiEEEEEEEEEEENSB_17counting_iteratorIlNSB_11use_defaultES16_S16_EEEEEEEjSF_S9_NS7_10__identityEEEvT0_PT3_T1_NS0_13GridEvenShareIS1E_EET2_T4_E12temp_storage+80];
	and.b16  	%rs304, %rs371, 255;
	setp.eq.s16 	%p272, %rs304, 0;
	setp.eq.s16 	%p273, %rs303, 0;
	min.s64 	%rd395, %rd394, %rd446;
	selp.b16 	%rs305, %rs371, 1, %p273;
	selp.b16 	%rs371, %rs303, %rs305, %p272;
	selp.b64 	%rd396, %rd446, %rd395, %p273;
	selp.b64 	%rd446, %rd394, %rd396, %p272;
$L__BB22_72:
	setp.lt.u32 	%p274, %r9, 161;
	@%p274 bra 	$L__BB22_74;
	ld.shared.u8 	%rs306, [_ZZN3cub18CUB_300001_SM_10006detail6reduce18DeviceReduceKernelINS2_10policy_hubIN4cuda3std3__45tupleIJblEEEjN6thrust24THRUST_300001_SM_1000_NS8cuda_cub9__find_if7functorIS9_EEE10Policy1000ENSB_12zip_iteratorINS8_IJNSD_26transform_input_iterator_tIbNSB_6detail15normal_iteratorINSB_10device_ptrIiEEEENSK_10functional5actorINSP_9compositeIJNSP_16operator_adaptorINS7_8equal_toIvEEEENSQ_INSP_8argumentILj0EEEEENSQ_INSP_5valueIiEEEEEEEEEEENSB_17counting_iteratorIlNSB_11use_defaultES16_S16_EEEEEEEjSF_S9_NS7_10__identityEEEvT0_PT3_T1_NS0_13GridEvenShareIS1E_EET2_T4_E12temp_storage+88];
	ld.shared.u64 	%rd397, [_ZZN3cub18CUB_300001_SM_10006detail6reduce18DeviceReduceKernelINS2_10policy_hubIN4cuda3std3__45tupleIJblEEEjN6thrust24THRUST_300001_SM_1000_NS8cuda_cub9__find_if7functorIS9_EEE10Policy1000ENSB_12zip_iteratorINS8_IJNSD_26transform_input_iterator_tIbNSB_6detail15normal_iteratorINSB_10device_ptrIiEEEENSK_10functional5actorINSP_9compositeIJNSP_16operator_adaptorINS7_8equal_toIvEEEENSQ_INSP_8argumentILj0EEEEENSQ_INSP_5valueIiEEEEEEEEEEENSB_17counting_iteratorIlNSB_11use_defaultES16_S16_EEEEEEEjSF_S9_NS7_10__identityEEEvT0_PT3_T1_NS0_13GridEvenShareIS1E_EET2_T4_E12temp_storage+96];
	and.b16  	%rs307, %rs371, 255;
	setp.eq.s16 	%p275, %rs307, 0;
	setp.eq.s16 	%p276, %rs306, 0;
	min.s64 	%rd398, %rd397, %rd446;
	selp.b16 	%rs308, %rs371, 1, %p276;
	selp.b16 	%rs371, %rs306, %rs308, %p275;
	selp.b64 	%rd399, %rd446, %rd398, %p276;
	selp.b64 	%rd446, %rd397, %rd399, %p275;
$L__BB22_74:
	setp.lt.u32 	%p277, %r9, 193;
	@%p277 bra 	$L__BB22_76;
	ld.shared.u8 	%rs309, [_ZZN3cub18CUB_300001_SM_10006detail6reduce18DeviceReduceKernelINS2_10policy_hubIN4cuda3std3__45tupleIJblEEEjN6thrust24THRUST_300001_SM_1000_NS8cuda_cub9__find_if7functorIS9_EEE10Policy1000ENSB_12zip_iteratorINS8_IJNSD_26transform_input_iterator_tIbNSB_6detail15normal_iteratorINSB_10device_ptrIiEEEENSK_10functional5actorINSP_9compositeIJNSP_16operator_adaptorINS7_8equal_toIvEEEENSQ_INSP_8argumentILj0EEEEENSQ_INSP_5valueIiEEEEEEEEEEENSB_17counting_iteratorIlNSB_11use_defaultES16_S16_EEEEEEEjSF_S9_NS7_10__identityEEEvT0_PT3_T1_NS0_13GridEvenShareIS1E_EET2_T4_E12temp_storage+104];
	ld.shared.u64 	%rd400, [_ZZN3cub18CUB_300001_SM_10006detail6reduce18DeviceReduceKernelINS2_10policy_hubIN4cuda3std3__45tupleIJblEEEjN6thrust24THRUST_300001_SM_1000_NS8cuda_cub9__find_if7functorIS9_EEE10Policy1000ENSB_12zip_iteratorINS8_IJNSD_26transform_input_iterator_tIbNSB_6detail15normal_iteratorINSB_10device_ptrIiEEEENSK_10functional5actorINSP_9compositeIJNSP_16operator_adaptorINS7_8equal_toIvEEEENSQ_INSP_8argumentILj0EEEEENSQ_INSP_5valueIiEEEEEEEEEEENSB_17counting_iteratorIlNSB_11use_defaultES16_S16_EEEEEEEjSF_S9_NS7_10__identityEEEvT0_PT3_T1_NS0_13GridEvenShareIS1E_EET2_T4_E12temp_storage+112];
	and.b16  	%rs310, %rs371, 255;
	setp.eq.s16 	%p278, %rs310, 0;
	setp.eq.s16 	%p279, %rs309, 0;
	min.s64 	%rd401, %rd400, %rd446;
	selp.b16 	%rs311, %rs371, 1, %p279;
	selp.b16 	%rs371, %rs309, %rs311, %p278;
	selp.b64 	%rd402, %rd446, %rd401, %p279;
	selp.b64 	%rd446, %rd400, %rd402, %p278;
$L__BB22_76:
	setp.lt.u32 	%p280, %r9, 225;
	@%p280 bra 	$L__BB22_119;
	ld.shared.u8 	%rs312, [_ZZN3cub18CUB_300001_SM_10006detail6reduce18DeviceReduceKernelINS2_10policy_hubIN4cuda3std3__45tupleIJblEEEjN6thrust24THRUST_300001_SM_1000_NS8cuda_cub9__find_if7functorIS9_EEE10Policy1000ENSB_12zip_iteratorINS8_IJNSD_26transform_input_iterator_tIbNSB_6detail15normal_iteratorINSB_10device_ptrIiEEEENSK_10functional5actorINSP_9compositeIJNSP_16operator_adaptorINS7_8equal_toIvEEEENSQ_INSP_8argumentILj0EEEEENSQ_INSP_5valueIiEEEEEEEEEEENSB_17counting_iteratorIlNSB_11use_defaultES16_S16_EEEEEEEjSF_S9_NS7_10__identityEEEvT0_PT3_T1_NS0_13GridEvenShareIS1E_EET2_T4_E12temp_storage+120];
	ld.shared.u64 	%rd403, [_ZZN3cub18CUB_300001_SM_10006detail6reduce18DeviceReduceKernelINS2_10policy_hubIN4cuda3std3__45tupleIJblEEEjN6thrust24THRUST_300001_SM_1000_NS8cuda_cub9__find_if7functorIS9_EEE10Policy1000ENSB_12zip_iteratorINS8_IJNSD_26transform_input_iterator_tIbNSB_6detail15normal_iteratorINSB_10device_ptrIiEEEENSK_10functional5actorINSP_9compositeIJNSP_16operator_adaptorINS7_8equal_toIvEEEENSQ_INSP_8argumentILj0EEEEENSQ_INSP_5valueIiEEEEEEEEEEENSB_17counting_iteratorIlNSB_11use_defaultES16_S16_EEEEEEEjSF_S9_NS7_10__identityEEEvT0_PT3_T1_NS0_13GridEvenShareIS1E_EET2_T4_E12temp_storage+128];
	and.b16  	%rs313, %rs371, 255;
	setp.eq.s16 	%p281, %rs313, 0;
	setp.eq.s16 	%p282, %rs312, 0;
	min.s64 	%rd404, %rd403, %rd446;
	selp.b16 	%rs314, %rs371, 1, %p282;
	selp.b16 	%rs371, %rs312, %rs314, %p281;
	selp.b64 	%rd405, %rd446, %rd404, %p282;
	selp.b64 	%rd446, %rd403, %rd405, %p281;
	bra.uni 	$L__BB22_119;
$L__BB22_78:
	mov.u32 	%r34, %tid.x;
	cvt.u64.u32 	%rd111, %r8;
	add.s64 	%rd112, %rd109, %rd111;
	cvt.u64.u32 	%rd113, %r34;
	add.s64 	%rd114, %rd113, %rd111;
	shl.b64 	%rd115, %rd114, 2;
	add.s64 	%rd116, %rd1, %rd115;
	ld.global.u32 	%r66, [%rd116];
	setp.eq.s32 	%p2, %r66, %r65;
	add.s32 	%r67, %r34, 256;
	cvt.u64.u32 	%rd117, %r67;
	ld.global.u32 	%r68, [%rd116+1024];
	setp.eq.s32 	%p3, %r68, %r65;
	add.s32 	%r70, %r34, 512;
	cvt.u64.u32 	%rd118, %r70;
	add.s64 	%rd119, %rd112, %rd118;
	ld.global.u32 	%r71, [%rd116+2048];
	setp.eq.s32 	%p4, %r71, %r65;
	add.s64 	%rd120, %rd119, 256;
	ld.global.u32 	%r72, [%rd116+3072];
	setp.eq.s32 	%p6, %r72, %r65;
	or.pred  	%p8, %p2, %p3;
	selp.b64 	%rd121, %rd113, %rd117, %p2;
	add.s64 	%rd122, %rd112, %rd121;
	min.s64 	%rd123, %rd119, %rd122;
	selp.b64 	%rd124, %rd123, %rd122, %p4;
	or.pred  	%p9, %p8, %p4;
	selp.b64 	%rd125, %rd124, %rd119, %p8;
	min.s64 	%rd126, %rd120, %rd125;
	selp.b64 	%rd127, %rd126, %rd125, %p6;
	or.pred  	%p10, %p9, %p6;
	selp.u16 	%rs371, 1, 0, %p10;
	selp.b64 	%rd446, %rd127, %rd120, %p9;
	setp.lt.u32 	%p11, %r9, %r7;
	@%p11 bra 	$L__BB22_95;
	add.s32 	%r74, %r34, %r7;
	add.s32 	%r75, %r74, %r8;
	add.s32 	%r514, %r75, 1024;
	not.b32 	%r76, %r34;
	add.s32 	%r77, %r76, %r1;
	sub.s32 	%r78, %r77, %r7;
	sub.s32 	%r513, %r78, %r8;
	mov.b32 	%r515, 0;
	mov.u32 	%r516, %r8;
$L__BB22_80:
	shl.b32 	%r41, %r2, 10;
	add.s32 	%r516, %r516, %r41;
	add.s32 	%r79, %r1, -1024;
	setp.gt.u32 	%p12, %r516, %r79;
	@%p12 bra 	$L__BB22_82;
	add.s32 	%r80, %r34, %r516;
	cvt.u64.u32 	%rd128, %r80;
	mul.wide.u32 	%rd129, %r80, 4;
	add.s64 	%rd130, %rd1, %rd129;
	add.s64 	%rd131, %rd109, %rd128;
	ld.global.u32 	%r81, [%rd130];
	setp.eq.s32 	%p13, %r81, %r65;
	add.s64 	%rd132, %rd131, 256;
	ld.global.u32 	%r82, [%rd130+1024];
	setp.eq.s32 	%p14, %r82, %r65;
	selp.u16 	%rs93, 1, 0, %p14;
	add.s64 	%rd133, %rd131, 512;
	ld.global.u32 	%r83, [%rd130+2048];
	setp.eq.s32 	%p15, %r83, %r65;
	selp.u16 	%rs94, 1, 0, %p15;
	add.s64 	%rd134, %rd131, 768;
	ld.global.u32 	%r84, [%rd130+3072];
	setp.eq.s32 	%p16, %r84, %r65;
	selp.u16 	%rs95, 1, 0, %p16;
	and.b16  	%rs96, %rs371, 255;
	setp.eq.s16 	%p17, %rs96, 0;
	selp.u16 	%rs97, 1, 0, %p13;
	min.s64 	%rd135, %rd131, %rd446;
	selp.b16 	%rs98, 1, %rs371, %p13;
	selp.b64 	%rd136, %rd135, %rd446, %p13;
	selp.b16 	%rs99, %rs97, %rs98, %p17;
	and.b16  	%rs100, %rs99, 255;
	selp.b64 	%rd137, %rd131, %rd136, %p17;
	setp.eq.s16 	%p18, %rs100, 0;
	min.s64 	%rd138, %rd132, %rd137;
	selp.b16 	%rs101, 1, %rs99, %p14;
	selp.b64 	%rd139, %rd138, %rd137, %p14;
	selp.b16 	%rs102, %rs93, %rs101, %p18;
	and.b16  	%rs103, %rs102, 255;
	selp.b64 	%rd140, %rd132, %rd139, %p18;
	setp.eq.s16 	%p19, %rs103, 0;
	min.s64 	%rd141, %rd133, %rd140;
	selp.b16 	%rs104, 1, %rs102, %p15;
	selp.b64 	%rd142, %rd141, %rd140, %p15;
	selp.b16 	%rs105, %rs94, %rs104, %p19;
	and.b16  	%rs106, %rs105, 255;
	selp.b64 	%rd143, %rd133, %rd142, %p19;
	setp.eq.s16 	%p20, %rs106, 0;
	min.s64 	%rd144, %rd134, %rd143;
	selp.b16 	%rs107, 1, %rs105, %p16;
	selp.b64 	%rd145, %rd144, %rd143, %p16;
	selp.b16 	%rs371, %rs95, %rs107, %p20;
	selp.b64 	%rd446, %rd134, %rd145, %p20;
	sub.s32 	%r85, %r1, %r516;
	shl.b32 	%r86, %r2, 10;
	setp.lt.u32 	%p21, %r85, %r86;
	add.s32 	%r515, %r515, 1;
	add.s32 	%r514, %r514, %r86;
	sub.s32 	%r513, %r513, %r86;
	@%p21 bra 	$L__BB22_95;
	bra.uni 	$L__BB22_80;
$L__BB22_82:
	setp.le.u32 	%p22, %r1, %r516;
	sub.s32 	%r87, %r1, %r516;
	setp.ge.s32 	%p23, %r34, %r87;
	or.pred  	%p24, %p22, %p23;
	@%p24 bra 	$L__BB22_95;
	not.b32 	%r89, %r34;
	add.s32 	%r47, %r1, %r89;
	add.s32 	%r90, %r41, %r8;
	sub.s32 	%r91, %r47, %r90;
	mul.lo.s32 	%r92, %r2, %r515;
	shl.b32 	%r93, %r92, 10;
	sub.s32 	%r94, %r91, %r93;
	shr.u32 	%r95, %r94, 8;
	add.s32 	%r48, %r95, 1;
	and.b32  	%r49, %r48, 7;
	setp.lt.u32 	%p25, %r94, 1792;
	mov.u32 	%r521, %r34;
	@%p25 bra 	$L__BB22_87;
	or.b32  	%r519, %r34, 1024;
	shr.u32 	%r96, %r513, 8;
	add.s32 	%r97, %r96, 1;
	and.b32  	%r98, %r97, 33554424;
	neg.s32 	%r517, %r98;
$L__BB22_85:
	.pragma "nounroll";
	add.s32 	%r99, %r514, -1024;
	cvt.u64.u32 	%rd147, %r99;
	mul.wide.u32 	%rd148, %r99, 4;
	add.s64 	%rd149, %rd1, %rd148;
	add.s64 	%rd150, %rd109, %rd147;
	ld.global.u32 	%r100, [%rd149];
	setp.eq.s32 	%p26, %r100, %r65;
	selp.u16 	%rs109, 1, 0, %p26;
	and.b16  	%rs110, %rs371, 255;
	setp.ne.s16 	%p28, %rs110, 0;
	and.pred  	%p29, %p28, %p26;
	min.s64 	%rd151, %rd150, %rd446;
	setp.eq.s16 	%p30, %rs110, 0;
	selp.b16 	%rs111, %rs109, %rs371, %p30;
	selp.b64 	%rd152, %rd150, %rd446, %p30;
	selp.b16 	%rs112, 1, %rs111, %p29;
	and.b16  	%rs113, %rs112, 255;
	selp.b64 	%rd153, %rd151, %rd152, %p29;
	add.s32 	%r101, %r514, -768;
	cvt.u64.u32 	%rd154, %r101;
	mul.wide.u32 	%rd155, %r101, 4;
	add.s64 	%rd156, %rd1, %rd155;
	add.s64 	%rd157, %rd109, %rd154;
	ld.global.u32 	%r102, [%rd156];
	setp.eq.s32 	%p31, %r102, %r65;
	selp.u16 	%rs114, 1, 0, %p31;
	setp.ne.s16 	%p33, %rs113, 0;
	and.pred  	%p34, %p33, %p31;
	min.s64 	%rd158, %rd157, %rd153;
	setp.eq.s16 	%p35, %rs113, 0;
	selp.b16 	%rs115, %rs114, %rs112, %p35;
	selp.b64 	%rd159, %rd157, %rd153, %p35;
	selp.b16 	%rs116, 1, %rs115, %p34;
	and.b16  	%rs117, %rs116, 255;
	selp.b64 	%rd160, %rd158, %rd159, %p34;
	add.s32 	%r103, %r514, -512;
	cvt.u64.u32 	%rd161, %r103;
	mul.wide.u32 	%rd162, %r103, 4;
	add.s64 	%rd163, %rd1, %rd162;
	add.s64 	%rd164, %rd109, %rd161;
	ld.global.u32 	%r104, [%rd163];
	setp.eq.s32 	%p36, %r104, %r65;
	selp.u16 	%rs118, 1, 0, %p36;
	setp.ne.s16 	%p38, %rs117, 0;
	and.pred  	%p39, %p38, %p36;
	min.s64 	%rd165, %rd164, %rd160;
	setp.eq.s16 	%p40, %rs117, 0;
	selp.b16 	%rs119, %rs118, %rs116, %p40;
	selp.b64 	%rd166, %rd164, %rd160, %p40;
	selp.b16 	%rs120, 1, %rs119, %p39;
	and.b16  	%rs121, %rs120, 255;
	selp.b64 	%rd167, %rd165, %rd166, %p39;
	add.s32 	%r105, %r514, 768;
	add.s32 	%r106, %r514, -256;
	cvt.u64.u32 	%rd168, %r106;
	mul.wide.u32 	%rd169, %r106, 4;
	add.s64 	%rd170, %rd1, %rd169;
	add.s64 	%rd171, %rd109, %rd168;
	ld.global.u32 	%r107, [%rd170];
	setp.eq.s32 	%p41, %r107, %r65;
	selp.u16 	%rs122, 1, 0, %p41;
	setp.ne.s16 	%p43, %rs121, 0;
	and.pred  	%p44, %p43, %p41;
	min.s64 	%rd172, %rd171, %rd167;
	setp.eq.s16 	%p45, %rs121, 0;
	selp.b16 	%rs123, %rs122, %rs120, %p45;
	selp.b64 	%rd173, %rd171, %rd167, %p45;
	selp.b16 	%rs124, 1, %rs123, %p44;
	and.b16  	%rs125, %rs124, 255;
	selp.b64 	%rd174, %rd172, %rd173, %p44;
	cvt.u64.u32 	%rd175, %r514;
	mul.wide.u32 	%rd176, %r514, 4;
	add.s64 	%rd177, %rd1, %rd176;
	add.s64 	%rd178, %rd109, %rd175;
	ld.global.u32 	%r108, [%rd177];
	setp.eq.s32 	%p46, %r108, %r65;
	selp.u16 	%rs126, 1, 0, %p46;
	setp.ne.s16 	%p48, %rs125, 0;
	and.pred  	%p49, %p48, %p46;
	min.s64 	%rd179, %rd178, %rd174;
	setp.eq.s16 	%p50, %rs125, 0;
	selp.b16 	%rs127, %rs126, %rs124, %p50;
	selp.b64 	%rd180, %rd178, %rd174, %p50;
	selp.b16 	%rs128, 1, %rs127, %p49;
	and.b16  	%rs129, %rs128, 255;
	selp.b64 	%rd181, %rd179, %rd180, %p49;
	add.s32 	%r109, %r514, 256;
	cvt.u64.u32 	%rd182, %r109;
	mul.wide.u32 	%rd183, %r109, 4;
	add.s64 	%rd184, %rd1, %rd183;
	add.s64 	%rd185, %rd109, %rd182;
	ld.global.u32 	%r110, [%rd184];
	setp.eq.s32 	%p51, %r110, %r65;
	selp.u16 	%rs130, 1, 0, %p51;
	setp.ne.s16 	%p53, %rs129, 0;
	and.pred  	%p54, %p53, %p51;
	min.s64 	%rd186, %rd185, %rd181;
	setp.eq.s16 	%p55, %rs129, 0;
	selp.b16 	%rs131, %rs130, %rs128, %p55;
	selp.b64 	%rd187, %rd185, %rd181, %p55;
	selp.b16 	%rs132, 1, %rs131, %p54;
	and.b16  	%rs133, %rs132, 255;
	selp.b64 	%rd188, %rd186, %rd187, %p54;
	add.s32 	%r111, %r514, 512;
	cvt.u64.u32 	%rd189, %r111;
	mul.wide.u32 	%rd190, %r111, 4;
	add.s64 	%rd191, %rd1, %rd190;
	add.s64 	%rd192, %rd109, %rd189;
	ld.global.u32 	%r112, [%rd191];
	setp.eq.s32 	%p56, %r112, %r65;
	selp.u16 	%rs134, 1, 0, %p56;
	setp.ne.s16 	%p58, %rs133, 0;
	and.pred  	%p59, %p58, %p56;
	min.s64 	%rd193, %rd192, %rd188;
	setp.eq.s16 	%p60, %rs133, 0;
	selp.b16 	%rs135, %rs134, %rs132, %p60;
	selp.b64 	%rd194, %rd192, %rd188, %p60;
	selp.b16 	%rs136, 1, %rs135, %p59;
	and.b16  	%rs137, %rs136, 255;
	selp.b64 	%rd195, %rd193, %rd194, %p59;
	cvt.u64.u32 	%rd196, %r105;
	mul.wide.u32 	%rd197, %r105, 4;
	add.s64 	%rd198, %rd1, %rd197;
	add.s64 	%rd199, %rd109, %rd196;
	ld.global.u32 	%r113, [%rd198];
	setp.eq.s32 	%p61, %r113, %r65;
	selp.u16 	%rs138, 1, 0, %p61;
	setp.ne.s16 	%p63, %rs137, 0;
	and.pred  	%p64, %p63, %p61;
	min.s64 	%rd200, %rd199, %rd195;
	setp.eq.s16 	%p65, %rs137, 0;
	selp.b16 	%rs139, %rs138, %rs136, %p65;
	selp.b64 	%rd201, %rd199, %rd195, %p65;
	selp.b16 	%rs371, 1, %rs139, %p64;
	selp.b64 	%rd446, %rd200, %rd201, %p64;
	add.s32 	%r519, %r519, 2048;
	add.s32 	%r514, %r514, 2048;
	add.s32 	%r517, %r517, 8;
	setp.ne.s32 	%p66, %r517, 0;
	@%p66 bra 	$L__BB22_85;
	add.s32 	%r521, %r519, -1024;
$L__BB22_87:
	setp.eq.s32 	%p67, %r49, 0;
	@%p67 bra 	$L__BB22_95;
	setp.lt.u32 	%p68, %r49, 4;
	@%p68 bra 	$L__BB22_90;
	add.s32 	%r114, %r521, %r516;
	cvt.u64.u32 	%rd203, %r114;
	mul.wide.u32 	%rd204, %r114, 4;
	add.s64 	%rd205, %rd1, %rd204;
	add.s64 	%rd206, %rd109, %rd203;
	ld.global.u32 	%r115, [%rd205];
	setp.eq.s32 	%p69, %r115, %r65;
	selp.u16 	%rs141, 1, 0, %p69;
	and.b16  	%rs142, %rs371, 255;
	setp.ne.s16 	%p71, %rs142, 0;
	and.pred  	%p72, %p71, %p69;
	min.s64 	%rd207, %rd206, %rd446;
	setp.eq.s16 	%p73, %rs142, 0;
	selp.b16 	%rs143, %rs141, %rs371, %p73;
	selp.b64 	%rd208, %rd206, %rd446, %p73;
	selp.b16 	%rs144, 1, %rs143, %p72;
	and.b16  	%rs145, %rs144, 255;
	selp.b64 	%rd209, %rd207, %rd208, %p72;
	add.s32 	%r116, %r114, 256;
	cvt.u64.u32 	%rd210, %r116;
	mul.wide.u32 	%rd211, %r116, 4;
	add.s64 	%rd212, %rd1, %rd211;
	add.s64 	%rd213, %rd109, %rd210;
	ld.global.u32 	%r117, [%rd212];
	setp.eq.s32 	%p74, %r117, %r65;
	selp.u16 	%rs146, 1, 0, %p74;
	setp.ne.s16 	%p76, %rs145, 0;
	and.pred  	%p77, %p76, %p74;
	min.s64 	%rd214, %rd213, %rd209;
	setp.eq.s16 	%p78, %rs145, 0;
	selp.b16 	%rs147, %rs146, %rs144, %p78;
	selp.b64 	%rd215, %rd213, %rd209, %p78;
	selp.b16 	%rs148, 1, %rs147, %p77;
	and.b16  	%rs149, %rs148, 255;
	selp.b64 	%rd216, %rd214, %rd215, %p77;
	add.s32 	%r118, %r114, 512;
	cvt.u64.u32 	%rd217, %r118;
	mul.wide.u32 	%rd218, %r118, 4;
	add.s64 	%rd219, %rd1, %rd218;
	add.s64 	%rd220, %rd109, %rd217;
	ld.global.u32 	%r119, [%rd219];
	setp.eq.s32 	%p79, %r119, %r65;
	selp.u16 	%rs150, 1, 0, %p79;
	setp.ne.s16 	%p81, %rs149, 0;
	and.pred  	%p82, %p81, %p79;
	min.s64 	%rd221, %rd220, %rd216;
	setp.eq.s16 	%p83, %rs149, 0;
	selp.b16 	%rs151, %rs150, %rs148, %p83;
	selp.b64 	%rd222, %rd220, %rd216, %p83;
	selp.b16 	%rs152, 1, %rs151, %p82;
	and.b16  	%rs153, %rs152, 255;
	selp.b64 	%rd223, %rd221, %rd222, %p82;
	add.s32 	%r120, %r114, 768;
	cvt.u64.u32 	%rd224, %r120;
	mul.wide.u32 	%rd225, %r120, 4;
	add.s64 	%rd226, %rd1, %rd225;
	add.s64 	%rd227, %rd109, %rd224;
	ld.global.u32 	%r121, [%rd226];
	setp.eq.s32 	%p84, %r121, %r65;
	selp.u16 	%rs154, 1, 0, %p84;
	setp.ne.s16 	%p86, %rs153, 0;
	and.pred  	%p87, %p86, %p84;
	min.s64 	%rd228, %rd227, %rd223;
	setp.eq.s16 	%p88, %rs153, 0;
	selp.b16 	%rs155, %rs154, %rs152, %p88;
	selp.b64 	%rd229, %rd227, %rd223, %p88;
	selp.b16 	%rs371, 1, %rs155, %p87;
	selp.b64 	%rd446, %rd228, %rd229, %p87;
	add.s32 	%r521, %r521, 1024;
$L__BB22_90:
	and.b32  	%r122, %r48, 3;
	setp.eq.s32 	%p89, %r122, 0;
	@%p89 bra 	$L__BB22_95;
	setp.eq.s32 	%p90, %r122, 1;
	@%p90 bra 	$L__BB22_93;
	add.s32 	%r123, %r521, %r516;
	cvt.u64.u32 	%rd231, %r123;
	mul.wide.u32 	%rd232, %r123, 4;
	add.s64 	%rd233, %rd1, %rd232;
	add.s64 	%rd234, %rd109, %rd231;
	ld.global.u32 	%r124, [%rd233];
	setp.eq.s32 	%p91, %r124, %r65;
	selp.u16 	%rs157, 1, 0, %p91;
	and.b16  	%rs158, %rs371, 255;
	setp.ne.s16 	%p93, %rs158, 0;
	and.pred  	%p94, %p93, %p91;
	min.s64 	%rd235, %rd234, %rd446;
	setp.eq.s16 	%p95, %rs158, 0;
	selp.b16 	%rs159, %rs157, %rs371, %p95;
	selp.b64 	%rd236, %rd234, %rd446, %p95;
	selp.b16 	%rs160, 1, %rs159, %p94;
	and.b16  	%rs161, %rs160, 255;
	selp.b64 	%rd237, %rd235, %rd236, %p94;
	add.s32 	%r125, %r123, 256;
	cvt.u64.u32 	%rd238, %r125;
	mul.wide.u32 	%rd239, %r125, 4;
	add.s64 	%rd240, %rd1, %rd239;
	add.s64 	%rd241, %rd109, %rd238;
	ld.global.u32 	%r126, [%rd240];
	setp.eq.s32 	%p96, %r126, %r65;
	selp.u16 	%rs162, 1, 0, %p96;
	setp.ne.s16 	%p98, %rs161, 0;
	and.pred  	%p99, %p98, %p96;
	min.s64 	%rd242, %rd241, %rd237;
	setp.eq.s16 	%p100, %rs161, 0;
	selp.b16 	%rs163, %rs162, %rs160, %p100;
	selp.b64 	%rd243, %rd241, %rd237, %p100;
	selp.b16 	%rs371, 1, %rs163, %p99;
	selp.b64 	%rd446, %rd242, %rd243, %p99;
	add.s32 	%r521, %r521, 512;
$L__BB22_93:
	and.b32  	%r127, %r47, 256;
	setp.ne.s32 	%p101, %r127, 0;
	@%p101 bra 	$L__BB22_95;
	add.s32 	%r128, %r521, %r516;
	cvt.u64.u32 	%rd244, %r128;
	mul.wide.u32 	%rd245, %r128, 4;
	add.s64 	%rd246, %rd1, %rd245;
	add.s64 	%rd247, %rd109, %rd244;
	ld.global.u32 	%r129, [%rd246];
	setp.eq.s32 	%p102, %r129, %r65;
	selp.u16 	%rs164, 1, 0, %p102;
	and.b16  	%rs165, %rs371, 255;
	setp.ne.s16 	%p104, %rs165, 0;
	and.pred  	%p105, %p104, %p102;
	min.s64 	%rd248, %rd247, %rd446;
	setp.eq.s16 	%p106, %rs165, 0;
	selp.b16 	%rs166, %rs164, %rs371, %p106;
	selp.b64 	%rd249, %rd247, %rd446, %p106;
	selp.b16 	%rs371, 1, %rs166, %p105;
	selp.b64 	%rd446, %rd248, %rd249, %p105;
$L__BB22_95:
	// begin inline asm
	mov.u32 %r130, %laneid;
	// end inline asm
	cvt.u32.u16 	%r151, %rs371;
	and.b32  	%r132, %r151, 255;
	mov.b32 	%r148, 1;
	mov.b32 	%r149, 31;
	mov.b32 	%r150, -1;
	// begin inline asm
	shfl.sync.down.b32 %r131, %r132, %r148, %r149, %r150;
	// end inline asm
	// begin inline asm
	shfl.sync.down.b32 %r136, %r137, %r148, %r149, %r150;
	// end inline asm
	mov.b64 	{%r142, %r147}, %rd446;
	// begin inline asm
	shfl.sync.down.b32 %r141, %r142, %r148, %r149, %r150;
	// end inline asm
	// begin inline asm
	shfl.sync.down.b32 %r146, %r147, %r148, %r149, %r150;
	// end inline asm
	mov.b64 	%rd86, {%r141, %r146};
	cvt.u16.u32 	%rs74, %r131;
	setp.gt.s32 	%p107, %r130, 30;
	@%p107 bra 	$L__BB22_99;
	and.b16  	%rs167, %rs371, 255;
	setp.eq.s16 	%p108, %rs167, 0;
	and.b16  	%rs168, %rs74, 255;
	setp.eq.s16 	%p109, %rs168, 0;
	or.pred  	%p110, %p108, %p109;
	@%p110 bra 	$L__BB22_98;
	min.s64 	%rd446, %rd86, %rd446;
	mov.b16 	%rs371, 1;
	bra.uni 	$L__BB22_99;
$L__BB22_98:
	setp.eq.s16 	%p111, %rs167, 0;
	selp.b16 	%rs371, %rs74, %rs371, %p111;
	selp.b64 	%rd446, %rd86, %rd446, %p111;
$L__BB22_99:
	cvt.u32.u16 	%r172, %rs371;
	and.b32  	%r153, %r172, 255;
	mov.b32 	%r169, 2;
	mov.b32 	%r170, 31;
	mov.b32 	%r171, -1;
	// begin inline asm
	shfl.sync.down.b32 %r152, %r153, %r169, %r170, %r171;
	// end inline asm
	// begin inline asm
	shfl.sync.down.b32 %r157, %r158, %r169, %r170, %r171;
	// end inline asm
	mov.b64 	{%r163, %r168}, %rd446;
	// begin inline asm
	shfl.sync.down.b32 %r162, %r163, %r169, %r170, %r171;
	// end inline asm
	// begin inline asm
	shfl.sync.down.b32 %r167, %r168, %r169, %r170, %r171;
	// end inline asm
	mov.b64 	%rd90, {%r162, %r167};
	cvt.u16.u32 	%rs77, %r152;
	setp.gt.s32 	%p112, %r130, 29;
	@%p112 bra 	$L__BB22_103;
	and.b16  	%rs171, %rs371, 255;
	setp.eq.s16 	%p113, %rs171, 0;
	and.b16  	%rs172, %rs77, 255;
	setp.eq.s16 	%p114, %rs172, 0;
	or.pred  	%p115, %p113, %p114;
	@%p115 bra 	$L__BB22_102;
	min.s64 	%rd446, %rd90, %rd446;
	mov.b16 	%rs371, 1;
	bra.uni 	$L__BB22_103;
$L__BB22_102:
	setp.eq.s16 	%p116, %rs171, 0;
	selp.b16 	%rs371, %rs77, %rs371, %p116;
	selp.b64 	%rd446, %rd90, %rd446, %p116;
$L__BB22_103:
	cvt.u32.u16 	%r193, %rs371;
	and.b32  	%r174, %r193, 255;
	mov.b32 	%r190, 4;
	mov.b32 	%r191, 31;
	mov.b32 	%r192, -1;
	// begin inline asm
	shfl.sync.down.b32 %r173, %r174, %r190, %r191, %r192;
	// end inline asm
	// begin inline asm
	shfl.sync.down.b32 %r178, %r179, %r190, %r191, %r192;
	// end inline asm
	mov.b64 	{%r184, %r189}, %rd446;
	// begin inline asm
	shfl.sync.down.b32 %r183, %r184, %r190, %r191, %r192;
	// end inline asm
	// begin inline asm
	shfl.sync.down.b32 %r188, %r189, %r190, %r191, %r192;
	// end inline asm
	mov.b64 	%rd94, {%r183, %r188};
	cvt.u16.u32 	%rs80, %r173;
	setp.gt.s32 	%p117, %r130, 27;
	@%p117 bra 	$L__BB22_107;
	and.b16  	%rs175, %rs371, 255;
	setp.eq.s16 	%p118, %rs175, 0;
	and.b16  	%rs176, %rs80, 255;
	setp.eq.s16 	%p119, %rs176, 0;
	or.pred  	%p120, %p118, %p119;
	@%p120 bra 	$L__BB22_106;
	min.s64 	%rd446, %rd94, %rd446;
	mov.b16 	%rs371, 1;
	bra.uni 	$L__BB22_107;
$L__BB22_106:
	setp.eq.s16 	%p121, %rs175, 0;
	selp.b16 	%rs371, %rs80, %rs371, %p121;
	selp.b64 	%rd446, %rd94, %rd446, %p121;
$L__BB22_107:
	cvt.u32.u16 	%r214, %rs371;
	and.b32  	%r195, %r214, 255;
	mov.b32 	%r211, 8;
	mov.b32 	%r212, 31;
	mov.b32 	%r213, -1;
	// begin inline asm
	shfl.sync.down.b32 %r194, %r195, %r211, %r212, %r213;
	// end inline asm
	// begin inline asm
	shfl.sync.down.b32 %r199, %r200, %r211, %r212, %r213;
	// end inline asm
	mov.b64 	{%r205, %r210}, %rd446;
	// begin inline asm
	shfl.sync.down.b32 %r204, %r205, %r211, %r212, %r213;
	// end inline asm
	// begin inline asm
	shfl.sync.down.b32 %r209, %r210, %r211, %r212, %r213;
	// end inline asm
	mov.b64 	%rd98, {%r204, %r209};
	cvt.u16.u32 	%rs83, %r194;
	setp.gt.s32 	%p122, %r130, 23;
	@%p122 bra 	$L__BB22_111;
	and.b16  	%rs179, %rs371, 255;
	setp.eq.s16 	%p123, %rs179, 0;
	and.b16  	%rs180, %rs83, 255;
	setp.eq.s16 	%p124, %rs180, 0;
	or.pred  	%p125, %p123, %p124;
	@%p125 bra 	$L__BB22_110;
	min.s64 	%rd446, %rd98, %rd446;
	mov.b16 	%rs371, 1;
	bra.uni 	$L__BB22_111;
$L__BB22_110:
	setp.eq.s16 	%p126, %rs179, 0;
	selp.b16 	%rs371, %rs83, %rs371, %p126;
	selp.b64 	%rd446, %rd98, %rd446, %p126;
$L__BB22_111:
	cvt.u32.u16 	%r235, %rs371;
	and.b32  	%r216, %r235, 255;
	mov.b32 	%r232, 16;
	mov.b32 	%r233, 31;
	mov.b32 	%r234, -1;
	// begin inline asm
	shfl.sync.down.b32 %r215, %r216, %r232, %r233, %r234;
	// end inline asm
	// begin inline asm
	shfl.sync.down.b32 %r220, %r221, %r232, %r233, %r234;
	// end inline asm
	mov.b64 	{%r226, %r231}, %rd446;
	// begin inline asm
	shfl.sync.down.b32 %r225, %r226, %r232, %r233, %r234;
	// end inline asm
	// begin inline asm
	shfl.sync.down.b32 %r230, %r231, %r232, %r233, %r234;
	// end inline asm
	mov.b64 	%rd102, {%r225, %r230};
	cvt.u16.u32 	%rs86, %r215;
	setp.gt.s32 	%p127, %r130, 15;
	@%p127 bra 	$L__BB22_115;
	and.b16  	%rs183, %rs371, 255;
	setp.eq.s16 	%p128, %rs183, 0;
	and.b16  	%rs184, %rs86, 255;
	setp.eq.s16 	%p129, %rs184, 0;
	or.pred  	%p130, %p128, %p129;
	@%p130 bra 	$L__BB22_114;
	min.s64 	%rd446, %rd102, %rd446;
	mov.b16 	%rs371, 1;
	bra.uni 	$L__BB22_115;
$L__BB22_114:
	setp.eq.s16 	%p131, %rs183, 0;
	selp.b16 	%rs371, %rs86, %rs371, %p131;
	selp.b64 	%rd446, %rd102, %rd446, %p131;
$L__BB22_115:
	setp.ne.s32 	%p132, %r130, 0;
	@%p132 bra 	$L__BB22_117;
	shr.u32 	%r236, %r34, 1;
	and.b32  	%r237, %r236, 496;
	mov.u32 	%r238, _ZZN3cub18CUB_300001_SM_10006detail6reduce18DeviceReduceKernelINS2_10policy_hubIN4cuda3std3__45tupleIJblEEEjN6thrust24THRUST_300001_SM_1000_NS8cuda_cub9__find_if7functorIS9_EEE10Policy1000ENSB_12zip_iteratorINS8_IJNSD_26transform_input_iterator_tIbNSB_6detail15normal_iteratorINSB_10device_ptrIiEEEENSK_10functional5actorINSP_9compositeIJNSP_16operator_adaptorINS7_8equal_toIvEEEENSQ_INSP_8argumentILj0EEEEENSQ_INSP_5valueIiEEEEEEEEEEENSB_17counting_iteratorIlNSB_11use_defaultES16_S16_EEEEEEEjSF_S9_NS7_10__identityEEEvT0_PT3_T1_NS0_13GridEvenShareIS1E_EET2_T4_E12temp_storage;
	add.s32 	%r239, %r238, %r237;
	st.shared.u8 	[%r239+8], %rs371;
	st.shared.u64 	[%r239+16], %rd446;
$L__BB22_117:
	bar.sync 	0;
	setp.ne.s32 	%p133, %r34, 0;
	@%p133 bra 	$L__BB22_119;
	ld.shared.u8 	%rs187, [_ZZN3cub18CUB_300001_SM_10006detail6reduce18DeviceReduceKernelINS2_10policy_hubIN4cuda3std3__45tupleIJblEEEjN6thrust24THRUST_300001_SM_1000_NS8cuda_cub9__find_if7functorIS9_EEE10Policy1000ENSB_12zip_iteratorINS8_IJNSD_26transform_input_iterator_tIbNSB_6detail15normal_iteratorINSB_10device_ptrIiEEEENSK_10functional5actorINSP_9compositeIJNSP_16operator_adaptorINS7_8equal_toIvEEEENSQ_INSP_8argumentILj0EEEEENSQ_INSP_5valueIiEEEEEEEEEEENSB_17counting_iteratorIlNSB_11use_defaultES16_S16_EEEEEEEjSF_S9_NS7_10__identityEEEvT0_PT3_T1_NS0_13GridEvenShareIS1E_EET2_T4_E12temp_storage+24];
	ld.shared.u64 	%rd250, [_ZZN3cub18CUB_300001_SM_10006detail6reduce18DeviceReduceKernelINS2_10policy_hubIN4cuda3std3__45tupleIJblEEEjN6thrust24THRUST_300001_SM_1000_NS8cuda_cub9__find_if7functorIS9_EEE10Policy1000ENSB_12zip_iteratorINS8_IJNSD_26transform_input_iterator_tIbNSB_6detail15normal_iteratorINSB_10device_ptrIiEEEENSK_10functional5actorINSP_9compositeIJNSP_16operator_adaptorINS7_8equal_toIvEEEENSQ_INSP_8argumentILj0EEEEENSQ_INSP_5valueIiEEEEEEEEEEENSB_17counting_iteratorIlNSB_11use_defaultES16_S16_EEEEEEEjSF_S9_NS7_10__identityEEEvT0_PT3_T1_NS0_13GridEvenShareIS1E_EET2_T4_E12temp_storage+32];
	and.b16  	%rs188, %rs371, 255;
	setp.eq.s16 	%p134, %rs188, 0;
	setp.eq.s16 	%p135, %rs187, 0;
	min.s64 	%rd251, %rd250, %rd446;
	selp.b16 	%rs189, %rs371, 1, %p135;
	selp.b16 	%rs190, %rs187, %rs189, %p134;
	and.b16  	%rs191, %rs190, 255;
	selp.b64 	%rd252, %rd446, %rd251, %p135;
	selp.b64 	%rd253, %rd250, %rd252, %p134;
	ld.shared.u8 	%rs192, [_ZZN3cub18CUB_300001_SM_10006detail6reduce18DeviceReduceKernelINS2_10policy_hubIN4cuda3std3__45tupleIJblEEEjN6thrust24THRUST_300001_SM_1000_NS8cuda_cub9__find_if7functorIS9_EEE10Policy1000ENSB_12zip_iteratorINS8_IJNSD_26transform_input_iterator_tIbNSB_6detail15normal_iteratorINSB_10device_ptrIiEEEENSK_10functional5actorINSP_9compositeIJNSP_16operator_adaptorINS7_8equal_toIvEEEENSQ_INSP_8argumentILj0EEEEENSQ_INSP_5valueIiEEEEEEEEEEENSB_17counting_iteratorIlNSB_11use_defaultES16_S16_EEEEEEEjSF_S9_NS7_10__identityEEEvT0_PT3_T1_NS0_13GridEvenShareIS1E_EET2_T4_E12temp_storage+40];
	ld.shared.u64 	%rd254, [_ZZN3cub18CUB_300001_SM_10006detail6reduce18DeviceReduceKernelINS2_10policy_hubIN4cuda3std3__45tupleIJblEEEjN6thrust24THRUST_300001_SM_1000_NS8cuda_cub9__find_if7functorIS9_EEE10Policy1000ENSB_12zip_iteratorINS8_IJNSD_26transform_input_iterator_tIbNSB_6detail15normal_iteratorINSB_10device_ptrIiEEEENSK_10functional5actorINSP_9compositeIJNSP_16operator_adaptorINS7_8equal_toIvEEEENSQ_INSP_8argumentILj0EEEEENSQ_INSP_5valueIiEEEEEEEEEEENSB_17counting_iteratorIlNSB_11use_defaultES16_S16_EEEEEEEjSF_S9_NS7_10__identityEEEvT0_PT3_T1_NS0_13GridEvenShareIS1E_EET2_T4_E12temp_storage+48];
	setp.eq.s16 	%p136, %rs191, 0;
	setp.eq.s16 	%p137, %rs192, 0;
	min.s64 	%rd255, %rd254, %rd253;
	selp.b16 	%rs193, %rs190, 1, %p137;
	selp.b16 	%rs194, %rs192, %rs193, %p136;
	and.b16  	%rs195, %rs194, 255;
	selp.b64 	%rd256, %rd253, %rd255, %p137;
	selp.b64 	%rd257, %rd254, %rd256, %p136;
	ld.shared.u8 	%rs196, [_ZZN3cub18CUB_300001_SM_10006detail6reduce18DeviceReduceKernelINS2_10policy_hubIN4cuda3std3__45tupleIJblEEEjN6thrust24THRUST_300001_SM_1000_NS8cuda_cub9__find_if7functorIS9_EEE10Policy1000ENSB_12zip_iteratorINS8_IJNSD_26transform_input_iterator_tIbNSB_6detail15normal_iteratorINSB_10device_ptrIiEEEENSK_10functional5actorINSP_9compositeIJNSP_16operator_adaptorINS7_8equal_toIvEEEENSQ_INSP_8argumentILj0EEEEENSQ_INSP_5valueIiEEEEEEEEEEENSB_17counting_iteratorIlNSB_11use_defaultES16_S16_EEEEEEEjSF_S9_NS7_10__identityEEEvT0_PT3_T1_NS0_13GridEvenShareIS1E_EET2_T4_E12temp_storage+56];
	ld.shared.u64 	%rd258, [_ZZN3cub18CUB_300001_SM_10006detail6reduce18DeviceReduceKernelINS2_10policy_hubIN4cuda3std3__45tupleIJblEEEjN6thrust24THRUST_300001_SM_1000_NS8cuda_cub9__find_if7functorIS9_EEE10Policy1000ENSB_12zip_iteratorINS8_IJNSD_26transform_input_iterator_tIbNSB_6detail15normal_iteratorINSB_10device_ptrIiEEEENSK_10functional5actorINSP_9compositeIJNSP_16operator_adaptorINS7_8equal_toIvEEEENSQ_INSP_8argumentILj0EEEEENSQ_INSP_5valueIiEEEEEEEEEEENSB_17counting_iteratorIlNSB_11use_defaultES16_S16_EEEEEEEjSF_S9_NS7_10__identityEEEvT0_PT3_T1_NS0_13GridEvenShareIS1E_EET2_T4_E12temp_storage+64];
	setp.eq.s16 	%p138, %rs195, 0;
	setp.eq.s16 	%p139, %rs196, 0;
	min.s64 	%rd259, %rd258, %rd257;
	selp.b16 	%rs197, %rs194, 1, %p139;
	selp.b16 	%rs198, %rs196, %rs197, %p138;
	and.b16  	%rs199, %rs198, 255;
	selp.b64 	%rd260, %rd257, %rd259, %p139;
	selp.b64 	%rd261, %rd258, %rd260, %p138;
	ld.shared.u8 	%rs200, [_ZZN3cub18CUB_300001_SM_10006detail6reduce18DeviceReduceKernelINS2_10policy_hubIN4cuda3std3__45tupleIJblEEEjN6thrust24THRUST_300001_SM_1000_NS8cuda_cub9__find_if7functorIS9_EEE10Policy1000ENSB_12zip_iteratorINS8_IJNSD_26transform_input_iterator_tIbNSB_6detail15normal_iteratorINSB_10device_ptrIiEEEENSK_10functional5actorINSP_9compositeIJNSP_16operator_adaptorINS7_8equal_toIvEEEENSQ_INSP_8argumentILj0EEEEENSQ_INSP_5valueIiEEEEEEEEEEENSB_17counting_iteratorIlNSB_11use_defaultES16_S16_EEEEEEEjSF_S9_NS7_10__identityEEEvT0_PT3_T1_NS0_13GridEvenShareIS1E_EET2_T4_E12temp_storage+72];
	ld.shared.u64 	%rd262, [_ZZN3cub18CUB_300001_SM_10006detail6reduce18DeviceReduceKernelINS2_10policy_hubIN4cuda3std3__45tupleIJblEEEjN6thrust24THRUST_300001_SM_1000_NS8cuda_cub9__find_if7functorIS9_EEE10Policy1000ENSB_12zip_iteratorINS8_IJNSD_26transform_input_iterator_tIbNSB_6detail15normal_iteratorINSB_10device_ptrIiEEEENSK_10functional5actorINSP_9compositeIJNSP_16operator_adaptorINS7_8equal_toIvEEEENSQ_INSP_8argumentILj0EEEEENSQ_INSP_5valueIiEEEEEEEEEEENSB_17counting_iteratorIlNSB_11use_defaultES16_S16_EEEEEEEjSF_S9_NS7_10__identityEEEvT0_PT3_T1_NS0_13GridEvenShareIS1E_EET2_T4_E12temp_storage+80];
	setp.eq.s16 	%p140, %rs199, 0;
	setp.eq.s16 	%p141, %rs200, 0;
	min.s64 	%rd263, %rd262, %rd261;
	selp.b16 	%rs201, %rs198, 1, %p141;
	selp.b16 	%rs202, %rs200, %rs201, %p140;
	and.b16  	%rs203, %rs202, 255;
	selp.b64 	%rd264, %rd261, %rd263, %p141;
	selp.b64 	%rd265, %rd262, %rd264, %p140;
	ld.shared.u8 	%rs204, [_ZZN3cub18CUB_300001_SM_10006detail6reduce18DeviceReduceKernelINS2_10policy_hubIN4cuda3std3__45tupleIJblEEEjN6thrust24THRUST_300001_SM_1000_NS8cuda_cub9__find_if7functorIS9_EEE10Policy1000ENSB_12zip_iteratorINS8_IJNSD_26transform_input_iterator_tIbNSB_6detail15normal_iteratorINSB_10device_ptrIiEEEENSK_10functional5actorINSP_9compositeIJNSP_16operator_adaptorINS7_8equal_toIvEEEENSQ_INSP_8argumentILj0EEEEENSQ_INSP_5valueIiEEEEEEEEEEENSB_17counting_iteratorIlNSB_11use_defaultES16_S16_EEEEEEEjSF_S9_NS7_10__identityEEEvT0_PT3_T1_NS0_13GridEvenShareIS1E_EET2_T4_E12temp_storage+88];
	ld.shared.u64 	%rd266, [_ZZN3cub18CUB_300001_SM_10006detail6reduce18DeviceReduceKernelINS2_10policy_hubIN4cuda3std3__45tupleIJblEEEjN6thrust24THRUST_300001_SM_1000_NS8cuda_cub9__find_if7functorIS9_EEE10Policy1000ENSB_12zip_iteratorINS8_IJNSD_26transform_input_iterator_tIbNSB_6detail15normal_iteratorINSB_10device_ptrIiEEEENSK_10functional5actorINSP_9compositeIJNSP_16operator_adaptorINS7_8equal_toIvEEEENSQ_INSP_8argumentILj0EEEEENSQ_INSP_5valueIiEEEEEEEEEEENSB_17counting_iteratorIlNSB_11use_defaultES16_S16_EEEEEEEjSF_S9_NS7_10__identityEEEvT0_PT3_T1_NS0_13GridEvenShareIS1E_EET2_T4_E12temp_storage+96];
	setp.eq.s16 	%p142, %rs203, 0;
	setp.eq.s16 	%p143, %rs204, 0;
	min.s64 	%rd267, %rd266, %rd265;
	selp.b16 	%rs205, %rs202, 1, %p143;
	selp.b16 	%rs206, %rs204, %rs205, %p142;
	and.b16  	%rs207, %rs206, 255;
	selp.b64 	%rd268, %rd265, %rd267, %p143;
	selp.b64 	%rd269, %rd266, %rd268, %p142;
	ld.shared.u8 	%rs208, [_ZZN3cub18CUB_300001_SM_10006detail6reduce18DeviceReduceKernelINS2_10policy_hubIN4cuda3std3__45tupleIJblEEEjN6thrust24THRUST_300001_SM_1000_NS8cuda_cub9__find_if7functorIS9_EEE10Policy1000ENSB_12zip_iteratorINS8_IJNSD_26transform_input_iterator_tIbNSB_6detail15normal_iteratorINSB_10device_ptrIiEEEENSK_10functional5actorINSP_9compositeIJNSP_16operator_adaptorINS7_8equal_toIvEEEENSQ_INSP_8argumentILj0EEEEENSQ_INSP_5valueIiEEEEEEEEEEENSB_17counting_iteratorIlNSB_11use_defaultES16_S16_EEEEEEEjSF_S9_NS7_10__identityEEEvT0_PT3_T1_NS0_13GridEvenShareIS1E_EET2_T4_E12temp_storage+104];
	ld.shared.u64 	%rd270, [_ZZN3cub18CUB_300001_SM_10006detail6reduce18DeviceReduceKernelINS2_10policy_hubIN4cuda3std3__45tupleIJblEEEjN6thrust24THRUST_300001_SM_1000_NS8cuda_cub9__find_if7functorIS9_EEE10Policy1000ENSB_12zip_iteratorINS8_IJNSD_26transform_input_iterator_tIbNSB_6detail15normal_iteratorINSB_10device_ptrIiEEEENSK_10functional5actorINSP_9compositeIJNSP_16operator_adaptorINS7_8equal_toIvEEEENSQ_INSP_8argumentILj0EEEEENSQ_INSP_5valueIiEEEEEEEEEEENSB_17counting_iteratorIlNSB_11use_defaultES16_S16_EEEEEEEjSF_S9_NS7_10__identityEEEvT0_PT3_T1_NS0_13GridEvenShareIS1E_EET2_T4_E12temp_storage+112];
	setp.eq.s16 	%p144, %rs207, 0;
	setp.eq.s16 	%p145, %rs208, 0;
	min.s64 	%rd271, %rd270, %rd269;
	selp.b16 	%rs209, %rs206, 1, %p145;
	selp.b16 	%rs210, %rs208, %rs209, %p144;
	and.b16  	%rs211, %rs210, 255;
	selp.b64 	%rd272, %rd269, %rd271, %p145;
	selp.b64 	%rd273, %rd270, %rd272, %p144;
	ld.shared.u8 	%rs212, [_ZZN3cub18CUB_300001_SM_10006detail6reduce18DeviceReduceKernelINS2_10policy_hubIN4cuda3std3__45tupleIJblEEEjN6thrust24THRUST_300001_SM_1000_NS8cuda_cub9__find_if7functorIS9_EEE10Policy1000ENSB_12zip_iteratorINS8_IJNSD_26transform_input_iterator_tIbNSB_6detail15normal_iteratorINSB_10device_ptrIiEEEENSK_10functional5actorINSP_9compositeIJNSP_16operator_adaptorINS7_8equal_toIvEEEENSQ_INSP_8argumentILj0EEEEENSQ_INSP_5valueIiEEEEEEEEEEENSB_17counting_iteratorIlNSB_11use_defaultES16_S16_EEEEEEEjSF_S9_NS7_10__identityEEEvT0_PT3_T1_NS0_13GridEvenShareIS1E_EET2_T4_E12temp_storage+120];
	ld.shared.u64 	%rd274, [_ZZN3cub18CUB_300001_SM_10006detail6reduce18DeviceReduceKernelINS2_10policy_hubIN4cuda3std3__45tupleIJblEEEjN6thrust24THRUST_300001_SM_1000_NS8cuda_cub9__find_if7functorIS9_EEE10Policy1000ENSB_12zip_iteratorINS8_IJNSD_26transform_input_iterator_tIbNSB_6detail15normal_iteratorINSB_10device_ptrIiEEEENSK_10functional5actorINSP_9compositeIJNSP_16operator_adaptorINS7_8equal_toIvEEEENSQ_INSP_8argumentILj0EEEEENSQ_INSP_5valueIiEEEEEEEEEEENSB_17counting_iteratorIlNSB_11use_defaultES16_S16_EEEEEEEjSF_S9_NS7_10__identityEEEvT0_PT3_T1_NS0_13GridEvenShareIS1E_EET2_T4_E12temp_storage+128];
	setp.eq.s16 	%p146, %rs211, 0;
	setp.eq.s16 	%p147, %rs212, 0;
	min.s64 	%rd275, %rd274, %rd273;
	selp.b16 	%rs213, %rs210, 1, %p147;
	selp.b16 	%rs371, %rs212, %rs213, %p146;
	selp.b64 	%rd276, %rd273, %rd275, %p147;
	selp.b64 	%rd446, %rd274, %rd276, %p146;
$L__BB22_119:
	mov.u32 	%r505, %tid.x;
	setp.ne.s32 	%p324, %r505, 0;
	@%p324 bra 	$L__BB22_121;
	ld.param.u64 	%rd436, [_ZN3cub18CUB_300001_SM_10006detail6reduce18DeviceReduceKernelINS2_10policy_hubIN4cuda3std3__45tupleIJblEEEjN6thrust24THRUST_300001_SM_1000_NS8cuda_cub9__find_if7functorIS9_EEE10Policy1000ENSB_12zip_iteratorINS8_IJNSD_26transform_input_iterator_tIbNSB_6detail15normal_iteratorINSB_10device_ptrIiEEEENSK_10functional5actorINSP_9compositeIJNSP_16operator_adaptorINS7_8equal_toIvEEEENSQ_INSP_8argumentILj0EEEEENSQ_INSP_5valueIiEEEEEEEEEEENSB_17counting_iteratorIlNSB_11use_defaultES16_S16_EEEEEEEjSF_S9_NS7_10__identityEEEvT0_PT3_T1_NS0_13GridEvenShareIS1E_EET2_T4__param_1];
	cvta.to.global.u64 	%rd433, %rd436;
	mul.wide.u32 	%rd434, %r6, 16;
	add.s64 	%rd435, %rd433, %rd434;
	st.global.u8 	[%rd435], %rs371;
	st.global.u64 	[%rd435+8], %rd446;
$L__BB22_121:
	ret;

}
	// .globl	_ZN3cub18CUB_300001_SM_10006detail6reduce28DeviceReduceSingleTileKernelINS2_10policy_hubIN4cuda3std3__45tupleIJblEEEyN6thrust24THRUST_300001_SM_1000_NS8cuda_cub9__find_if7functorIS9_EEE10Policy1000ENSB_12zip_iteratorINS8_IJNSD_26transform_input_iterator_tIbNSB_6detail15normal_iteratorINSB_10device_ptrIiEEEENSK_10functional5actorINSP_9compositeIJNSP_16operator_adaptorINS7_8equal_toIvEEEENSQ_INSP_8argumentILj0EEEEENSQ_INSP_5valueIiEEEEEEEEEEENSB_17counting_iteratorIlNSB_11use_defaultES16_S16_EEEEEEEPS9_ySF_S9_S9_NS7_10__identityEEEvT0_T1_T2_T3_T4_T6_
.visible .entry _ZN3cub18CUB_300001_SM_10006detail6reduce28DeviceReduceSingleTileKernelINS2_10policy_hubIN4cuda3std3__45tupleIJblEEEyN6thrust24THRUST_300001_SM_1000_NS8cuda_cub9__find_if7functorIS9_EEE10Policy1000ENSB_12zip_iteratorINS8_IJNSD_26transform_input_iterator_tIbNSB_6detail15normal_iteratorINSB_10device_ptrIiEEEENSK_10functional5actorINSP_9compositeIJNSP_16operator_adaptorINS7_8equal_toIvEEEENSQ_INSP_8argumentILj0EEEEENSQ_INSP_5valueIiEEEEEEEEEEENSB_17counting_iteratorIlNSB_11use_defaultES16_S16_EEEEEEEPS9_ySF_S9_S9_NS7_10__identityEEEvT0_T1_T2_T3_T4_T6_(
	.param .align 8 .b8 _ZN3cub18CUB_300001_SM_10006detail6reduce28DeviceReduceSingleTileKernelINS2_10policy_hubIN4cuda3std3__45tupleIJblEEEyN6thrust24THRUST_300001_SM_1000_NS8cuda_cub9__find_if7functorIS9_EEE10Policy1000ENSB_12zip_iteratorINS8_IJNSD_26transform_input_iterator_tIbNSB_6detail15normal_iteratorINSB_10device_ptrIiEEEENSK_10functional5actorINSP_9compositeIJNSP_16operator_adaptorINS7_8equal_toIvEEEENSQ_INSP_8argumentILj0EEEEENSQ_INSP_5valueIiEEEEEEEEEEENSB_17counting_iteratorIlNSB_11use_defaultES16_S16_EEEEEEEPS9_ySF_S9_S9_NS7_10__identityEEEvT0_T1_T2_T3_T4_T6__param_0[24],
	.param .u64 .ptr .align 1 _ZN3cub18CUB_300001_SM_10006detail6reduce28DeviceReduceSingleTileKernelINS2_10policy_hubIN4cuda3std3__45tupleIJblEEEyN6thrust24THRUST_300001_SM_1000_NS8cuda_cub9__find_if7functorIS9_EEE10Policy1000ENSB_12zip_iteratorINS8_IJNSD_26transform_input_iterator_tIbNSB_6detail15normal_iteratorINSB_10device_ptrIiEEEENSK_10functional5actorINSP_9compositeIJNSP_16operator_adaptorINS7_8equal_toIvEEEENSQ_INSP_8argumentILj0EEEEENSQ_INSP_5valueIiEEEEEEEEEEENSB_17counting_iteratorIlNSB_11use_defaultES16_S16_EEEEEEEPS9_ySF_S9_S9_NS7_10__identityEEEvT0_T1_T2_T3_T4_T6__param_1,
	.param .u64 _ZN3cub18CUB_300001_SM_10006detail6reduce28DeviceReduceSingleTileKernelINS2_10policy_hubIN4cuda3std3__45tupleIJblEEEyN6thrust24THRUST_300001_SM_1000_NS8cuda_cub9__find_if7functorIS9_EEE10Policy1000ENSB_12zip_iteratorINS8_IJNSD_26transform_input_iterator_tIbNSB_6detail15normal_iteratorINSB_10device_ptrIiEEEENSK_10functional5actorINSP_9compositeIJNSP_16operator_adaptorINS7_8equal_toIvEEEENSQ_INSP_8argumentILj0EEEEENSQ_INSP_5valueIiEEEEEEEEEEENSB_17counting_iteratorIlNSB_11use_defaultES16_S16_EEEEEEEPS9_ySF_S9_S9_NS7_10__identityEEEvT0_T1_T2_T3_T4_T6__param_2,
	.param .align 1 .b8 _ZN3cub18CUB_300001_SM_10006detail6reduce28DeviceReduceSingleTileKernelINS2_10policy_hubIN4cuda3std3__45tupleIJblEEEyN6thrust24THRUST_300001_SM_1000_NS8cuda_cub9__find_if7functorIS9_EEE10Policy1000ENSB_12zip_iteratorINS8_IJNSD_26transform_input_iterator_tIbNSB_6detail15normal_iteratorINSB_10device_ptrIiEEEENSK_10functional5actorINSP_9compositeIJNSP_16operator_adaptorINS7_8equal_toIvEEEENSQ_INSP_8argumentILj0EEEEENSQ_INSP_5valueIiEEEEEEEEEEENSB_17counting_iteratorIlNSB_11use_defaultES16_S16_EEEEEEEPS9_ySF_S9_S9_NS7_10__identityEEEvT0_T1_T2_T3_T4_T6__param_3[1],
	.param .align 8 .b8 _ZN3cub18CUB_300001_SM_10006detail6reduce28DeviceReduceSingleTileKernelINS2_10policy_hubIN4cuda3std3__45tupleIJblEEEyN6thrust24THRUST_300001_SM_1000_NS8cuda_cub9__find_if7functorIS9_EEE10Policy1000ENSB_12zip_iteratorINS8_IJNSD_26transform_input_iterator_tIbNSB_6detail15normal_iteratorINSB_10device_ptrIiEEEENSK_10functional5actorINSP_9compositeIJNSP_16operator_adaptorINS7_8equal_toIvEEEENSQ_INSP_8argumentILj0EEEEENSQ_INSP_5valueIiEEEEEEEEEEENSB_17counting_iteratorIlNSB_11use_defaultES16_S16_EEEEEEEPS9_ySF_S9_S9_NS7_10__identityEEEvT0_T1_T2_T3_T4_T6__param_4[16],
	.param .align 1 .b8 _ZN3cub18CUB_300001_SM_10006detail6reduce28DeviceReduceSingleTileKernelINS2_10policy_hubIN4cuda3std3__45tupleIJblEEEyN6thrust24THRUST_300001_SM_1000_NS8cuda_cub9__find_if7functorIS9_EEE10Policy1000ENSB_12zip_iteratorINS8_IJNSD_26transform_input_iterator_tIbNSB_6detail15normal_iteratorINSB_10device_ptrIiEEEENSK_10functional5actorINSP_9compositeIJNSP_16operator_adaptorINS7_8equal_toIvEEEENSQ_INSP_8argumentILj0EEEEENSQ_INSP_5valueIiEEEEEEEEEEENSB_17counting_iteratorIlNSB_11use_defaultES16_S16_EEEEEEEPS9_ySF_S9_S9_NS7_10__identityEEEvT0_T1_T2_T3_T4_T6__param_5[1]
)
.maxntid 256
.minnctapersm 1
{
	.reg .pred 	%p<329>;
	.reg .b16 	%rs<409>;
	.reg .b32 	%r<458>;
	.reg .b64 	%rd<437>;
	// demoted variable
	.shared .align 8 .b8 _ZZN3cub18CUB_300001_SM_10006detail6reduce28DeviceReduceSingleTileKernelINS2_10policy_hubIN4cuda3std3__45tupleIJblEEEyN6thrust24THRUST_300001_SM_1000_NS8cuda_cub9__find_if7functorIS9_EEE10Policy1000ENSB_12zip_iteratorINS8_IJNSD_26transform_input_iterator_tIbNSB_6detail15normal_iteratorINSB_10device_ptrIiEEEENSK_10functional5actorINSP_9compositeIJNSP_16operator_adaptorINS7_8equal_toIvEEEENSQ_INSP_8argumentILj0EEEEENSQ_INSP_5valueIiEEEEEEEEEEENSB_17counting_iteratorIlNSB_11use_defaultES16_S16_EEEEEEEPS9_ySF_S9_S9_NS7_10__identityEEEvT0_T1_T2_T3_T4_T6_E12temp_storage[152];
	ld.param.u64 	%rd119, [_ZN3cub18CUB_300001_SM_10006detail6reduce28DeviceReduceSingleTileKernelINS2_10policy_hubIN4cuda3std3__45tupleIJblEEEyN6thrust24THRUST_300001_SM_1000_NS8cuda_cub9__find_if7functorIS9_EEE10Policy1000ENSB_12zip_iteratorINS8_IJNSD_26transform_input_iterator_tIbNSB_6detail15normal_iteratorINSB_10device_ptrIiEEEENSK_10functional5actorINSP_9compositeIJNSP_16operator_adaptorINS7_8equal_toIvEEEENSQ_INSP_8argumentILj0EEEEENSQ_INSP_5valueIiEEEEEEEEEEENSB_17counting_iteratorIlNSB_11use_defaultES16_S16_EEEEEEEPS9_ySF_S9_S9_NS7_10__identityEEEvT0_T1_T2_T3_T4_T6__param_4+8];
	ld.param.u64 	%rd117, [_ZN3cub18CUB_300001_SM_10006detail6reduce28DeviceReduceSingleTileKernelINS2_10policy_hubIN4cuda3std3__45tupleIJblEEEyN6thrust24THRUST_300001_SM_1000_NS8cuda_cub9__find_if7functorIS9_EEE10Policy1000ENSB_12zip_iteratorINS8_IJNSD_26transform_input_iterator_tIbNSB_6detail15normal_iteratorINSB_10device_ptrIiEEEENSK_10functional5actorINSP_9compositeIJNSP_16operator_adaptorINS7_8equal_toIvEEEENSQ_INSP_8argumentILj0EEEEENSQ_INSP_5valueIiEEEEEEEEEEENSB_17counting_iteratorIlNSB_11use_defaultES16_S16_EEEEEEEPS9_ySF_S9_S9_NS7_10__identityEEEvT0_T1_T2_T3_T4_T6__param_0+16];
	ld.param.u32 	%r39, [_ZN3cub18CUB_300001_SM_10006detail6reduce28DeviceReduceSingleTileKernelINS2_10policy_hubIN4cuda3std3__45tupleIJblEEEyN6thrust24THRUST_300001_SM_1000_NS8cuda_cub9__find_if7functorIS9_EEE10Policy1000ENSB_12zip_iteratorINS8_IJNSD_26transform_input_iterator_tIbNSB_6detail15normal_iteratorINSB_10device_ptrIiEEEENSK_10functional5actorINSP_9compositeIJNSP_16operator_adaptorINS7_8equal_toIvEEEENSQ_INSP_8argumentILj0EEEEENSQ_INSP_5valueIiEEEEEEEEEEENSB_17counting_iteratorIlNSB_11use_defaultES16_S16_EEEEEEEPS9_ySF_S9_S9_NS7_10__identityEEEvT0_T1_T2_T3_T4_T6__param_0+12];
	ld.param.u64 	%rd116, [_ZN3cub18CUB_300001_SM_10006detail6reduce28DeviceReduceSingleTileKernelINS2_10policy_hubIN4cuda3std3__45tupleIJblEEEyN6thrust24THRUST_300001_SM_1000_NS8cuda_cub9__find_if7functorIS9_EEE10Policy1000ENSB_12zip_iteratorINS8_IJNSD_26transform_input_iterator_tIbNSB_6detail15normal_iteratorINSB_10device_ptrIiEEEENSK_10functional5actorINSP_9compositeIJNSP_16operator_adaptorINS7_8equal_toIvEEEENSQ_INSP_8argumentILj0EEEEENSQ_INSP_5valueIiEEEEEEEEEEENSB_17counting_iteratorIlNSB_11use_defaultES16_S16_EEEEEEEPS9_ySF_S9_S9_NS7_10__identityEEEvT0_T1_T2_T3_T4_T6__param_0];
	ld.param.u64 	%rd120, [_ZN3cub18CUB_300001_SM_10006detail6reduce28DeviceReduceSingleTileKernelINS2_10policy_hubIN4cuda3std3__45tupleIJblEEEyN6thrust24THRUST_300001_SM_1000_NS8cuda_cub9__find_if7functorIS9_EEE10Policy1000ENSB_12zip_iteratorINS8_IJNSD_26transform_input_iterator_tIbNSB_6detail15normal_iteratorINSB_10device_ptrIiEEEENSK_10functional5actorINSP_9compositeIJNSP_16operator_adaptorINS7_8equal_toIvEEEENSQ_INSP_8argumentILj0EEEEENSQ_INSP_5valueIiEEEEEEEEEEENSB_17counting_iteratorIlNSB_11use_defaultES16_S16_EEEEEEEPS9_ySF_S9_S9_NS7_10__identityEEEvT0_T1_T2_T3_T4_T6__param_1];
	ld.param.u64 	%rd118, [_ZN3cub18CUB_300001_SM_10006detail6reduce28DeviceReduceSingleTileKernelINS2_10policy_hubIN4cuda3std3__45tupleIJblEEEyN6thrust24THRUST_300001_SM_1000_NS8cuda_cub9__find_if7functorIS9_EEE10Policy1000ENSB_12zip_iteratorINS8_IJNSD_26transform_input_iterator_tIbNSB_6detail15normal_iteratorINSB_10device_ptrIiEEEENSK_10functional5actorINSP_9compositeIJNSP_16operator_adaptorINS7_8equal_toIvEEEENSQ_INSP_8argumentILj0EEEEENSQ_INSP_5valueIiEEEEEEEEEEENSB_17counting_iteratorIlNSB_11use_defaultES16_S16_EEEEEEEPS9_ySF_S9_S9_NS7_10__identityEEEvT0_T1_T2_T3_T4_T6__param_2];
	ld.param.u8 	%rs94, [_ZN3cub18CUB_300001_SM_10006detail6reduce28DeviceReduceSingleTileKernelINS2_10policy_hubIN4cuda3std3__45tupleIJblEEEyN6thrust24THRUST_300001_SM_1000_NS8cuda_cub9__find_if7functorIS9_EEE10Policy1000ENSB_12zip_iteratorINS8_IJNSD_26transform_input_iterator_tIbNSB_6detail15normal_iteratorINSB_10device_ptrIiEEEENSK_10functional5actorINSP_9compositeIJNSP_16operator_adaptorINS7_8equal_toIvEEEENSQ_INSP_8argumentILj0EEEEENSQ_INSP_5valueIiEEEEEEEEEEENSB_17counting_iteratorIlNSB_11use_defaultES16_S16_EEEEEEEPS9_ySF_S9_S9_NS7_10__identityEEEvT0_T1_T2_T3_T4_T6__param_4];
	cvta.to.global.u64 	%rd1, %rd120;
	setp.ne.s64 	%p1, %rd118, 0;
	@%p1 bra 	$L__BB23_3;
	mov.u32 	%r446, %tid.x;
	setp.ne.s32 	%p328, %r446, 0;
	@%p328 bra 	$L__BB23_122;
	st.global.u8 	[%rd1], %rs94;
	st.global.u64 	[%rd1+8], %rd119;
	bra.uni 	$L__BB23_122;
$L__BB23_3:
	cvta.to.global.u64 	%rd2, %rd116;
	setp.gt.u64 	%p2, %rd118, 1023;
	@%p2 bra 	$L__BB23_80;
	cvt.u32.u64 	%r4, %rd118;
	mov.u32 	%r5, %tid.x;
	setp.ge.u32 	%p149, %r5, %r4;
	mov.b16 	%rs377, 0;
	mov.b64 	%rd403, 0;
	mov.u32 	%r450, %r5;
	@%p149 bra 	$L__BB23_6;
	cvt.u64.u32 	%rd265, %r5;
	mul.wide.u32 	%rd266, %r5, 4;
	add.s64 	%rd267, %rd2, %rd266;
	add.s64 	%rd403, %rd117, %rd265;
	ld.global.u32 	%r192, [%rd267];
	setp.eq.s32 	%p150, %r192, %r39;
	selp.u16 	%rs377, 1, 0, %p150;
	add.s32 	%r450, %r5, 256;
$L__BB23_6:
	setp.ge.u32 	%p151, %r450, %r4;
	@%p151 bra 	$L__BB23_18;
	not.b32 	%r193, %r450;
	add.s32 	%r8, %r193, %r4;
	shr.u32 	%r194, %r8, 8;
	add.s32 	%r9, %r194, 1;
	and.b32  	%r10, %r9, 7;
	setp.lt.u32 	%p152, %r8, 1792;
	@%p152 bra 	$L__BB23_10;
	and.b32  	%r195, %r9, 33554424;
	neg.s32 	%r448, %r195;
$L__BB23_9:
	.pragma "nounroll";
	cvt.u64.u32 	%rd269, %r450;
	mul.wide.u32 	%rd270, %r450, 4;
	add.s64 	%rd271, %rd2, %rd270;
	add.s64 	%rd272, %rd117, %rd269;
	ld.global.u32 	%r196, [%rd271];
	setp.eq.s32 	%p153, %r196, %r39;
	selp.u16 	%rs218, 1, 0, %p153;
	and.b16  	%rs219, %rs377, 255;
	setp.ne.s16 	%p155, %rs219, 0;
	and.pred  	%p156, %p155, %p153;
	min.s64 	%rd273, %rd272, %rd403;
	setp.eq.s16 	%p157, %rs219, 0;
	selp.b64 	%rd274, %rd272, %rd403, %p157;
	selp.b16 	%rs220, %rs218, %rs377, %p157;
	selp.b64 	%rd275, %rd273, %rd274, %p156;
	selp.b16 	%rs221, 1, %rs220, %p156;
	and.b16  	%rs222, %rs221, 255;
	add.s64 	%rd276, %rd272, 256;
	ld.global.u32 	%r197, [%rd271+1024];
	setp.eq.s32 	%p158, %r197, %r39;
	selp.u16 	%rs223, 1, 0, %p158;
	setp.ne.s16 	%p160, %rs222, 0;
	and.pred  	%p161, %p160, %p158;
	min.s64 	%rd277, %rd276, %rd275;
	setp.eq.s16 	%p162, %rs222, 0;
	selp.b64 	%rd278, %rd276, %rd275, %p162;
	selp.b16 	%rs224, %rs223, %rs221, %p162;
	selp.b64 	%rd279, %rd277, %rd278, %p161;
	selp.b16 	%rs225, 1, %rs224, %p161;
	and.b16  	%rs226, %rs225, 255;
	add.s64 	%rd280, %rd272, 512;
	ld.global.u32 	%r198, [%rd271+2048];
	setp.eq.s32 	%p163, %r198, %r39;
	selp.u16 	%rs227, 1, 0, %p163;
	setp.ne.s16 	%p165, %rs226, 0;
	and.pred  	%p166, %p165, %p163;
	min.s64 	%rd281, %rd280, %rd279;
	setp.eq.s16 	%p167, %rs226, 0;
	selp.b64 	%rd282, %rd280, %rd279, %p167;
	selp.b16 	%rs228, %rs227, %rs225, %p167;
	selp.b64 	%rd283, %rd281, %rd282, %p166;
	selp.b16 	%rs229, 1, %rs228, %p166;
	and.b16  	%rs230, %rs229, 255;
	add.s64 	%rd284, %rd272, 768;
	ld.global.u32 	%r199, [%rd271+3072];
	setp.eq.s32 	%p168, %r199, %r39;
	selp.u16 	%rs231, 1, 0, %p168;
	setp.ne.s16 	%p170, %rs230, 0;
	and.pred  	%p171, %p170, %p168;
	min.s64 	%rd285, %rd284, %rd283;
	setp.eq.s16 	%p172, %rs230, 0;
	selp.b64 	%rd286, %rd284, %rd283, %p172;
	selp.b16 	%rs232, %rs231, %rs229, %p172;
	selp.b64 	%rd287, %rd285, %rd286, %p171;
	selp.b16 	%rs233, 1, %rs232, %p171;
	and.b16  	%rs234, %rs233, 255;
	add.s64 	%rd288, %rd272, 1024;
	ld.global.u32 	%r200, [%rd271+4096];
	setp.eq.s32 	%p173, %r200, %r39;
	selp.u16 	%rs235, 1, 0, %p173;
	setp.ne.s16 	%p175, %rs234, 0;
	and.pred  	%p176, %p175, %p173;
	min.s64 	%rd289, %rd288, %rd287;
	setp.eq.s16 	%p177, %rs234, 0;
	selp.b64 	%rd290, %rd288, %rd287, %p177;
	selp.b16 	%rs236, %rs235, %rs233, %p177;
	selp.b64 	%rd291, %rd289, %rd290, %p176;
	selp.b16 	%rs237, 1, %rs236, %p176;
	and.b16  	%rs238, %rs237, 255;
	add.s64 	%rd292, %rd272, 1280;
	ld.global.u32 	%r201, [%rd271+5120];
	setp.eq.s32 	%p178, %r201, %r39;
	selp.u16 	%rs239, 1, 0, %p178;
	setp.ne.s16 	%p180, %rs238, 0;
	and.pred  	%p181, %p180, %p178;
	min.s64 	%rd293, %rd292, %rd291;
	setp.eq.s16 	%p182, %rs238, 0;
	selp.b64 	%rd294, %rd292, %rd291, %p182;
	selp.b16 	%rs240, %rs239, %rs237, %p182;
	selp.b64 	%rd295, %rd293, %rd294, %p181;
	selp.b16 	%rs241, 1, %rs240, %p181;
	and.b16  	%rs242, %rs241, 255;
	add.s64 	%rd296, %rd272, 1536;
	ld.global.u32 	%r202, [%rd271+6144];
	setp.eq.s32 	%p183, %r202, %r39;
	selp.u16 	%rs243, 1, 0, %p183;
	setp.ne.s16 	%p185, %rs242, 0;
	and.pred  	%p186, %p185, %p183;
	min.s64 	%rd297, %rd296, %rd295;
	setp.eq.s16 	%p187, %rs242, 0;
	selp.b64 	%rd298, %rd296, %rd295, %p187;
	selp.b16 	%rs244, %rs243, %rs241, %p187;
	selp.b64 	%rd299, %rd297, %rd298, %p186;
	selp.b16 	%rs245, 1, %rs244, %p186;
	and.b16  	%rs246, %rs245, 255;
	add.s64 	%rd300, %rd272, 1792;
	ld.global.u32 	%r203, [%rd271+7168];
	setp.eq.s32 	%p188, %r203, %r39;
	selp.u16 	%rs247, 1, 0, %p188;
	setp.ne.s16 	%p190, %rs246, 0;
	and.pred  	%p191, %p190, %p188;
	min.s64 	%rd301, %rd300, %rd299;
	setp.eq.s16 	%p192, %rs246, 0;
	selp.b64 	%rd302, %rd300, %rd299, %p192;
	selp.b16 	%rs248, %rs247, %rs245, %p192;
	selp.b64 	%rd403, %rd301, %rd302, %p191;
	selp.b16 	%rs377, 1, %rs248, %p191;
	add.s32 	%r450, %r450, 2048;
	add.s32 	%r448, %r448, 8;
	setp.ne.s32 	%p193, %r448, 0;
	@%p193 bra 	$L__BB23_9;
$L__BB23_10:
	setp.eq.s32 	%p194, %r10, 0;
	@%p194 bra 	$L__BB23_18;
	setp.lt.u32 	%p195, %r10, 4;
	@%p195 bra 	$L__BB23_13;
	cvt.u64.u32 	%rd304, %r450;
	mul.wide.u32 	%rd305, %r450, 4;
	add.s64 	%rd306, %rd2, %rd305;
	add.s64 	%rd307, %rd117, %rd304;
	ld.global.u32 	%r204, [%rd306];
	setp.eq.s32 	%p196, %r204, %r39;
	selp.u16 	%rs250, 1, 0, %p196;
	and.b16  	%rs251, %rs377, 255;
	setp.ne.s16 	%p198, %rs251, 0;
	and.pred  	%p199, %p198, %p196;
	min.s64 	%rd308, %rd307, %rd403;
	setp.eq.s16 	%p200, %rs251, 0;
	selp.b64 	%rd309, %rd307, %rd403, %p200;
	selp.b16 	%rs252, %rs250, %rs377, %p200;
	selp.b64 	%rd310, %rd308, %rd309, %p199;
	selp.b16 	%rs253, 1, %rs252, %p199;
	and.b16  	%rs254, %rs253, 255;
	add.s32 	%r205, %r450, 256;
	cvt.u64.u32 	%rd311, %r205;
	add.s64 	%rd312, %rd117, %rd311;
	ld.global.u32 	%r206, [%rd306+1024];
	setp.eq.s32 	%p201, %r206, %r39;
	selp.u16 	%rs255, 1, 0, %p201;
	setp.ne.s16 	%p203, %rs254, 0;
	and.pred  	%p204, %p203, %p201;
	min.s64 	%rd313, %rd312, %rd310;
	setp.eq.s16 	%p205, %rs254, 0;
	selp.b64 	%rd314, %rd312, %rd310, %p205;
	selp.b16 	%rs256, %rs255, %rs253, %p205;
	selp.b64 	%rd315, %rd313, %rd314, %p204;
	selp.b16 	%rs257, 1, %rs256, %p204;
	and.b16  	%rs258, %rs257, 255;
	add.s32 	%r207, %r450, 512;
	cvt.u64.u32 	%rd316, %r207;
	add.s64 	%rd317, %rd117, %rd316;
	ld.global.u32 	%r208, [%rd306+2048];
	setp.eq.s32 	%p206, %r208, %r39;
	selp.u16 	%rs259, 1, 0, %p206;
	setp.ne.s16 	%p208, %rs258, 0;
	and.pred  	%p209, %p208, %p206;
	min.s64 	%rd318, %rd317, %rd315;
	setp.eq.s16 	%p210, %rs258, 0;
	selp.b64 	%rd319, %rd317, %rd315, %p210;
	selp.b16 	%rs260, %rs259, %rs257, %p210;
	selp.b64 	%rd320, %rd318, %rd319, %p209;
	selp.b16 	%rs261, 1, %rs260, %p209;
	and.b16  	%rs262, %rs261, 255;
	add.s32 	%r209, %r450, 768;
	cvt.u64.u32 	%rd321, %r209;
	add.s64 	%rd322, %rd117, %rd321;
	ld.global.u32 	%r210, [%rd306+3072];
	setp.eq.s32 	%p211, %r210, %r39;
	selp.u16 	%rs263, 1, 0, %p211;
	setp.ne.s16 	%p213, %rs262, 0;
	and.pred  	%p214, %p213, %p211;
	min.s64 	%rd323, %rd322, %rd320;
	setp.eq.s16 	%p215, %rs262, 0;
	selp.b64 	%rd324, %rd322, %rd320, %p215;
	selp.b16 	%rs264, %rs263, %rs261, %p215;
	selp.b64 	%rd403, %rd323, %rd324, %p214;
	selp.b16 	%rs377, 1, %rs264, %p214;
	add.s32 	%r450, %r450, 1024;
$L__BB23_13:
	and.b32  	%r211, %r9, 3;
	setp.eq.s32 	%p216, %r211, 0;
	@%p216 bra 	$L__BB23_18;
	setp.eq.s32 	%p217, %r211, 1;
	@%p217 bra 	$L__BB23_16;
	cvt.u64.u32 	%rd326, %r450;
	mul.wide.u32 	%rd327, %r450, 4;
	add.s64 	%rd328, %rd2, %rd327;
	add.s64 	%rd329, %rd117, %rd326;
	ld.global.u32 	%r212, [%rd328];
	setp.eq.s32 	%p218, %r212, %r39;
	selp.u16 	%rs266, 1, 0, %p218;
	and.b16  	%rs267, %rs377, 255;
	setp.ne.s16 	%p220, %rs267, 0;
	and.pred  	%p221, %p220, %p218;
	min.s64 	%rd330, %rd329, %rd403;
	setp.eq.s16 	%p222, %rs267, 0;
	selp.b64 	%rd331, %rd329, %rd403, %p222;
	selp.b16 	%rs268, %rs266, %rs377, %p222;
	selp.b64 	%rd332, %rd330, %rd331, %p221;
	selp.b16 	%rs269, 1, %rs268, %p221;
	and.b16  	%rs270, %rs269, 255;
	add.s32 	%r213, %r450, 256;
	cvt.u64.u32 	%rd333, %r213;
	add.s64 	%rd334, %rd117, %rd333;
	ld.global.u32 	%r214, [%rd328+1024];
	setp.eq.s32 	%p223, %r214, %r39;
	selp.u16 	%rs271, 1, 0, %p223;
	setp.ne.s16 	%p225, %rs270, 0;
	and.pred  	%p226, %p225, %p223;
	min.s64 	%rd335, %rd334, %rd332;
	setp.eq.s16 	%p227, %rs270, 0;
	selp.b64 	%rd336, %rd334, %rd332, %p227;
	selp.b16 	%rs272, %rs271, %rs269, %p227;
	selp.b64 	%rd403, %rd335, %rd336, %p226;
	selp.b16 	%rs377, 1, %rs272, %p226;
	add.s32 	%r450, %r450, 512;
$L__BB23_16:
	and.b32  	%r215, %r8, 256;
	setp.ne.s32 	%p228, %r215, 0;
	@%p228 bra 	$L__BB23_18;
	cvt.u64.u32 	%rd337, %r450;
	mul.wide.u32 	%rd338, %r450, 4;
	add.s64 	%rd339, %rd2, %rd338;
	add.s64 	%rd340, %rd117, %rd337;
	ld.global.u32 	%r216, [%rd339];
	setp.eq.s32 	%p229, %r216, %r39;
	selp.u16 	%rs273, 1, 0, %p229;
	and.b16  	%rs274, %rs377, 255;
	setp.ne.s16 	%p231, %rs274, 0;
	and.pred  	%p232, %p231, %p229;
	min.s64 	%rd341, %rd340, %rd403;
	setp.eq.s16 	%p233, %rs274, 0;
	selp.b64 	%rd342, %rd340, %rd403, %p233;
	selp.b16 	%rs275, %rs273, %rs377, %p233;
	selp.b64 	%rd403, %rd341, %rd342, %p232;
	selp.b16 	%rs377, 1, %rs275, %p232;
$L__BB23_18:
	setp.lt.u64 	%p234, %rd118, 256;
	@%p234 bra 	$L__BB23_43;
	// begin inline asm
	mov.u32 %r335, %laneid;
	// end inline asm
	cvt.u32.u16 	%r356, %rs377;
	and.b32  	%r337, %r356, 255;
	mov.b32 	%r353, 1;
	mov.b32 	%r354, 31;
	mov.b32 	%r355, -1;
	// begin inline asm
	shfl.sync.down.b32 %r336, %r337, %r353, %r354, %r355;
	// end inline asm
	// begin inline asm
	shfl.sync.down.b32 %r341, %r342, %r353, %r354, %r355;
	// end inline asm
	mov.b64 	{%r347, %r352}, %rd403;
	// begin inline asm
	shfl.sync.down.b32 %r346, %r347, %r353, %r354, %r355;
	// end inline asm
	// begin inline asm
	shfl.sync.down.b32 %r351, %r352, %r353, %r354, %r355;
	// end inline asm
	mov.b64 	%rd18, {%r346, %r351};
	cvt.u16.u32 	%rs15, %r336;
	setp.gt.s32 	%p284, %r335, 30;
	@%p284 bra 	$L__BB23_23;
	and.b16  	%rs317, %rs377, 255;
	setp.eq.s16 	%p285, %rs317, 0;
	and.b16  	%rs318, %rs15, 255;
	setp.eq.s16 	%p286, %rs318, 0;
	or.pred  	%p287, %p285, %p286;
	@%p287 bra 	$L__BB23_22;
	min.s64 	%rd403, %rd18, %rd403;
	mov.b16 	%rs377, 1;
	bra.uni 	$L__BB23_23;
$L__BB23_22:
	setp.eq.s16 	%p288, %rs317, 0;
	selp.b64 	%rd403, %rd18, %rd403, %p288;
	selp.b16 	%rs377, %rs15, %rs377, %p288;
$L__BB23_23:
	cvt.u32.u16 	%r377, %rs377;
	and.b32  	%r358, %r377, 255;
	mov.b32 	%r374, 2;
	mov.b32 	%r375, 31;
	mov.b32 	%r376, -1;
	// begin inline asm
	shfl.sync.down.b32 %r357, %r358, %r374, %r375, %r376;
	// end inline asm
	// begin inline asm
	shfl.sync.down.b32 %r362, %r363, %r374, %r375, %r376;
	// end inline asm
	mov.b64 	{%r368, %r373}, %rd403;
	// begin inline asm
	shfl.sync.down.b32 %r367, %r368, %r374, %r375, %r376;
	// end inline asm
	// begin inline asm
	shfl.sync.down.b32 %r372, %r373, %r374, %r375, %r376;
	// end inline asm
	mov.b64 	%rd22, {%r367, %r372};
	cvt.u16.u32 	%rs18, %r357;
	setp.gt.s32 	%p289, %r335, 29;
	@%p289 bra 	$L__BB23_27;
	and.b16  	%rs321, %rs377, 255;
	setp.eq.s16 	%p290, %rs321, 0;
	and.b16  	%rs322, %rs18, 255;
	setp.eq.s16 	%p291, %rs322, 0;
	or.pred  	%p292, %p290, %p291;
	@%p292 bra 	$L__BB23_26;
	min.s64 	%rd403, %rd22, %rd403;
	mov.b16 	%rs377, 1;
	bra.uni 	$L__BB23_27;
$L__BB23_26:
	setp.eq.s16 	%p293, %rs321, 0;
	selp.b64 	%rd403, %rd22, %rd403, %p293;
	selp.b16 	%rs377, %rs18, %rs377, %p293;
$L__BB23_27:
	cvt.u32.u16 	%r398, %rs377;
	and.b32  	%r379, %r398, 255;
	mov.b32 	%r395, 4;
	mov.b32 	%r396, 31;
	mov.b32 	%r397, -1;
	// begin inline asm
	shfl.sync.down.b32 %r378, %r379, %r395, %r396, %r397;
	// end inline asm
	// begin inline asm
	shfl.sync.down.b32 %r383, %r384, %r395, %r396, %r397;
	// end inline asm
	mov.b64 	{%r389, %r394}, %rd403;
	// begin inline asm
	shfl.sync.down.b32 %r388, %r389, %r395, %r396, %r397;
	// end inline asm
	// begin inline asm
	shfl.sync.down.b32 %r393, %r394, %r395, %r396, %r397;
	// end inline asm
	mov.b64 	%rd26, {%r388, %r393};
	cvt.u16.u32 	%rs21, %r378;
	setp.gt.s32 	%p294, %r335, 27;
	@%p294 bra 	$L__BB23_31;
	and.b16  	%rs325, %rs377, 255;
	setp.eq.s16 	%p295, %rs325, 0;
	and.b16  	%rs326, %rs21, 255;
	setp.eq.s16 	%p296, %rs326, 0;
	or.pred  	%p297, %p295, %p296;
	@%p297 bra 	$L__BB23_30;
	min.s64 	%rd403, %rd26, %rd403;
	mov.b16 	%rs377, 1;
	bra.uni 	$L__BB23_31;
$L__BB23_30:
	setp.eq.s16 	%p298, %rs325, 0;
	selp.b64 	%rd403, %rd26, %rd403, %p298;
	selp.b16 	%rs377, %rs21, %rs377, %p298;
$L__BB23_31:
	cvt.u32.u16 	%r419, %rs377;
	and.b32  	%r400, %r419, 255;
	mov.b32 	%r416, 8;
	mov.b32 	%r417, 31;
	mov.b32 	%r418, -1;
	// begin inline asm
	shfl.sync.down.b32 %r399, %r400, %r416, %r417, %r418;
	// end inline asm
	// begin inline asm
	shfl.sync.down.b32 %r404, %r405, %r416, %r417, %r418;
	// end inline asm
	mov.b64 	{%r410, %r415}, %rd403;
	// begin inline asm
	shfl.sync.down.b32 %r409, %r410, %r416, %r417, %r418;
	// end inline asm
	// begin inline asm
	shfl.sync.down.b32 %r414, %r415, %r416, %r417, %r418;
	// end inline asm
	mov.b64 	%rd30, {%r409, %r414};
	cvt.u16.u32 	%rs24, %r399;
	setp.gt.s32 	%p299, %r335, 23;
	@%p299 bra 	$L__BB23_35;
	and.b16  	%rs329, %rs377, 255;
	setp.eq.s16 	%p300, %rs329, 0;
	and.b16  	%rs330, %rs24, 255;
	setp.eq.s16 	%p301, %rs330, 0;
	or.pred  	%p302, %p300, %p301;
	@%p302 bra 	$L__BB23_34;
	min.s64 	%rd403, %rd30, %rd403;
	mov.b16 	%rs377, 1;
	bra.uni 	$L__BB23_35;
$L__BB23_34:
	setp.eq.s16 	%p303, %rs329, 0;
	selp.b64 	%rd403, %rd30, %rd403, %p303;
	selp.b16 	%rs377, %rs24, %rs377, %p303;
$L__BB23_35:
	cvt.u32.u16 	%r440, %rs377;
	and.b32  	%r421, %r440, 255;
	mov.b32 	%r437, 16;
	mov.b32 	%r438, 31;
	mov.b32 	%r439, -1;
	// begin inline asm
	shfl.sync.down.b32 %r420, %r421, %r437, %r438, %r439;
	// end inline asm
	// begin inline asm
	shfl.sync.down.b32 %r425, %r426, %r437, %r438, %r439;
	// end inline asm
	mov.b64 	{%r431, %r436}, %rd403;
	// begin inline asm
	shfl.sync.down.b32 %r430, %r431, %r437, %r438, %r439;
	// end inline asm
	// begin inline asm
	shfl.sync.down.b32 %r435, %r436, %r437, %r438, %r439;
	// end inline asm
	mov.b64 	%rd34, {%r430, %r435};
	cvt.u16.u32 	%rs27, %r420;
	setp.gt.s32 	%p304, %r335, 15;
	@%p304 bra 	$L__BB23_39;
	and.b16  	%rs333, %rs377, 255;
	setp.eq.s16 	%p305, %rs333, 0;
	and.b16  	%rs334, %rs27, 255;
	setp.eq.s16 	%p306, %rs334, 0;
	or.pred  	%p307, %p305, %p306;
	@%p307 bra 	$L__BB23_38;
	min.s64 	%rd403, %rd34, %rd403;
	mov.b16 	%rs377, 1;
	bra.uni 	$L__BB23_39;
$L__BB23_38:
	setp.eq.s16 	%p308, %rs333, 0;
	selp.b64 	%rd403, %rd34, %rd403, %p308;
	selp.b16 	%rs377, %rs27, %rs377, %p308;
$L__BB23_39:
	setp.ne.s32 	%p309, %r335, 0;
	@%p309 bra 	$L__BB23_41;
	shr.u32 	%r441, %r5, 1;
	and.b32  	%r442, %r441, 496;
	mov.u32 	%r443, _ZZN3cub18CUB_300001_SM_10006detail6reduce28DeviceReduceSingleTileKernelINS2_10policy_hubIN4cuda3std3__45tupleIJblEEEyN6thrust24THRUST_300001_SM_1000_NS8cuda_cub9__find_if7functorIS9_EEE10Policy1000ENSB_12zip_iteratorINS8_IJNSD_26transform_input_iterator_tIbNSB_6detail15normal_iteratorINSB_10device_ptrIiEEEENSK_10functional5actorINSP_9compositeIJNSP_16operator_adaptorINS7_8equal_toIvEEEENSQ_INSP_8argumentILj0EEEEENSQ_INSP_5valueIiEEEEEEEEEEENSB_17counting_iteratorIlNSB_11use_defaultES16_S16_EEEEEEEPS9_ySF_S9_S9_NS7_10__identityEEEvT0_T1_T2_T3_T4_T6_E12temp_storage;
	add.s32 	%r444, %r443, %r442;
	st.shared.u8 	[%r444+8], %rs377;
	st.shared.u64 	[%r444+16], %rd403;
$L__BB23_41:
	bar.sync 	0;
	setp.ne.s32 	%p310, %r5, 0;
	@%p310 bra 	$L__BB23_120;
	ld.shared.u8 	%rs337, [_ZZN3cub18CUB_300001_SM_10006detail6reduce28DeviceReduceSingleTileKernelINS2_10policy_hubIN4cuda3std3__45tupleIJblEEEyN6thrust24THRUST_300001_SM_1000_NS8cuda_cub9__find_if7functorIS9_EEE10Policy1000ENSB_12zip_iteratorINS8_IJNSD_26transform_input_iterator_tIbNSB_6detail15normal_iteratorINSB_10device_ptrIiEEEENSK_10functional5actorINSP_9compositeIJNSP_16operator_adaptorINS7_8equal_toIvEEEENSQ_INSP_8argumentILj0EEEEENSQ_INSP_5valueIiEEEEEEEEEEENSB_17counting_iteratorIlNSB_11use_defaultES16_S16_EEEEEEEPS9_ySF_S9_S9_NS7_10__identityEEEvT0_T1_T2_T3_T4_T6_E12temp_storage+24];
	ld.shared.u64 	%rd364, [_ZZN3cub18CUB_300001_SM_10006detail6reduce28DeviceReduceSingleTileKernelINS2_10policy_hubIN4cuda3std3__45tupleIJblEEEyN6thrust24THRUST_300001_SM_1000_NS8cuda_cub9__find_if7functorIS9_EEE10Policy1000ENSB_12zip_iteratorINS8_IJNSD_26transform_input_iterator_tIbNSB_6detail15normal_iteratorINSB_10device_ptrIiEEEENSK_10functional5actorINSP_9compositeIJNSP_16operator_adaptorINS7_8equal_toIvEEEENSQ_INSP_8argumentILj0EEEEENSQ_INSP_5valueIiEEEEEEEEEEENSB_17counting_iteratorIlNSB_11use_defaultES16_S16_EEEEEEEPS9_ySF_S9_S9_NS7_10__identityEEEvT0_T1_T2_T3_T4_T6_E12temp_storage+32];
	and.b16  	%rs338, %rs377, 255;
	setp.eq.s16 	%p311, %rs338, 0;
	setp.eq.s16 	%p312, %rs337, 0;
	min.s64 	%rd365, %rd364, %rd403;
	selp.b16 	%rs339, %rs377, 1, %p312;
	selp.b16 	%rs340, %rs337, %rs339, %p311;
	and.b16  	%rs341, %rs340, 255;
	selp.b64 	%rd366, %rd403, %rd365, %p312;
	selp.b64 	%rd367, %rd364, %rd366, %p311;
	ld.shared.u8 	%rs342, [_ZZN3cub18CUB_300001_SM_10006detail6reduce28DeviceReduceSingleTileKernelINS2_10policy_hubIN4cuda3std3__45tupleIJblEEEyN6thrust24THRUST_300001_SM_1000_NS8cuda_cub9__find_if7functorIS9_EEE10Policy1000ENSB_12zip_iteratorINS8_IJNSD_26transform_input_iterator_tIbNSB_6detail15normal_iteratorINSB_10device_ptrIiEEEENSK_10functional5actorINSP_9compositeIJNSP_16operator_adaptorINS7_8equal_toIvEEEENSQ_INSP_8argumentILj0EEEEENSQ_INSP_5valueIiEEEEEEEEEEENSB_17counting_iteratorIlNSB_11use_defaultES16_S16_EEEEEEEPS9_ySF_S9_S9_NS7_10__identityEEEvT0_T1_T2_T3_T4_T6_E12temp_storage+40];
	ld.shared.u64 	%rd368, [_ZZN3cub18CUB_300001_SM_10006detail6reduce28DeviceReduceSingleTileKernelINS2_10policy_hubIN4cuda3std3__45tupleIJblEEEyN6thrust24THRUST_300001_SM_1000_NS8cuda_cub9__find_if7functorIS9_EEE10Policy1000ENSB_12zip_iteratorINS8_IJNSD_26transform_input_iterator_tIbNSB_6detail15normal_iteratorINSB_10device_ptrIiEEEENSK_10functional5actorINSP_9compositeIJNSP_16operator_adaptorINS7_8equal_toIvEEEENSQ_INSP_8argumentILj0EEEEENSQ_INSP_5valueIiEEEEEEEEEEENSB_17counting_iteratorIlNSB_11use_defaultES16_S16_EEEEEEEPS9_ySF_S9_S9_NS7_10__identityEEEvT0_T1_T2_T3_T4_T6_E12temp_storage+48];
	setp.eq.s16 	%p313, %rs341, 0;
	setp.eq.s16 	%p314, %rs342, 0;
	min.s64 	%rd369, %rd368, %rd367;
	selp.b16 	%rs343, %rs340, 1, %p314;
	selp.b16 	%rs344, %rs342, %rs343, %p313;
	and.b16  	%rs345, %rs344, 255;
	selp.b64 	%rd370, %rd367, %rd369, %p314;
	selp.b64 	%rd371, %rd368, %rd370, %p313;
	ld.shared.u8 	%rs346, [_ZZN3cub18CUB_300001_SM_10006detail6reduce28DeviceReduceSingleTileKernelINS2_10policy_hubIN4cuda3std3__45tupleIJblEEEyN6thrust24THRUST_300001_SM_1000_NS8cuda_cub9__find_if7functorIS9_EEE10Policy1000ENSB_12zip_iteratorINS8_IJNSD_26transform_input_iterator_tIbNSB_6detail15normal_iteratorINSB_10device_ptrIiEEEENSK_10functional5actorINSP_9compositeIJNSP_16operator_adaptorINS7_8equal_toIvEEEENSQ_INSP_8argumentILj0EEEEENSQ_INSP_5valueIiEEEEEEEEEEENSB_17counting_iteratorIlNSB_11use_defaultES16_S16_EEEEEEEPS9_ySF_S9_S9_NS7_10__identityEEEvT0_T1_T2_T3_T4_T6_E12temp_storage+56];
	ld.shared.u64 	%rd372, [_ZZN3cub18CUB_300001_SM_10006detail6reduce28DeviceReduceSingleTileKernelINS2_10policy_hubIN4cuda3std3__45tupleIJblEEEyN6thrust24THRUST_300001_SM_1000_NS8cuda_cub9__find_if7functorIS9_EEE10Policy1000ENSB_12zip_iteratorINS8_IJNSD_26transform_input_iterator_tIbNSB_6detail15normal_iteratorINSB_10device_ptrIiEEEENSK_10functional5actorINSP_9compositeIJNSP_16operator_adaptorINS7_8equal_toIvEEEENSQ_INSP_8argumentILj0EEEEENSQ_INSP_5valueIiEEEEEEEEEEENSB_17counting_iteratorIlNSB_11use_defaultES16_S16_EEEEEEEPS9_ySF_S9_S9_NS7_10__identityEEEvT0_T1_T2_T3_T4_T6_E12temp_storage+64];
	setp.eq.s16 	%p315, %rs345, 0;
	setp.eq.s16 	%p316, %rs346, 0;
	min.s64 	%rd373, %rd372, %rd371;
	selp.b16 	%rs347, %rs344, 1, %p316;
	selp.b16 	%rs348, %rs346, %rs347, %p315;
	and.b16  	%rs349, %rs348, 255;
	selp.b64 	%rd374, %rd371, %rd373, %p316;
	selp.b64 	%rd375, %rd372, %rd374, %p315;
	ld.shared.u8 	%rs350, [_ZZN3cub18CUB_300001_SM_10006detail6reduce28DeviceReduceSingleTileKernelINS2_10policy_hubIN4cuda3std3__45tupleIJblEEEyN6thrust24THRUST_300001_SM_1000_NS8cuda_cub9__find_if7functorIS9_EEE10Policy1000ENSB_12zip_iteratorINS8_IJNSD_26transform_input_iterator_tIbNSB_6detail15normal_iteratorINSB_10device_ptrIiEEEENSK_10functional5actorINSP_9compositeIJNSP_16operator_adaptorINS7_8equal_toIvEEEENSQ_INSP_8argumentILj0EEEEENSQ_INSP_5valueIiEEEEEEEEEEENSB_17counting_iteratorIlNSB_11use_defaultES16_S16_EEEEEEEPS9_ySF_S9_S9_NS7_10__identityEEEvT0_T1_T2_T3_T4_T6_E12temp_storage+72];
	ld.shared.u64 	%rd376, [_ZZN3cub18CUB_300001_SM_10006detail6reduce28DeviceReduceSingleTileKernelINS2_10policy_hubIN4cuda3std3__45tupleIJblEEEyN6thrust24THRUST_300001_SM_1000_NS8cuda_cub9__find_if7functorIS9_EEE10Policy1000ENSB_12zip_iteratorINS8_IJNSD_26transform_input_iterator_tIbNSB_6detail15normal_iteratorINSB_10device_ptrIiEEEENSK_10functional5actorINSP_9compositeIJNSP_16operator_adaptorINS7_8equal_toIvEEEENSQ_INSP_8argumentILj0EEEEENSQ_INSP_5valueIiEEEEEEEEEEENSB_17counting_iteratorIlNSB_11use_defaultES16_S16_EEEEEEEPS9_ySF_S9_S9_NS7_10__identityEEEvT0_T1_T2_T3_T4_T6_E12temp_storage+80];
	setp.eq.s16 	%p317, %rs349, 0;
	setp.eq.s16 	%p318, %rs350, 0;
	min.s64 	%rd377, %rd376, %rd375;
	selp.b16 	%rs351, %rs348, 1, %p318;
	selp.b16 	%rs352, %rs350, %rs351, %p317;
	and.b16  	%rs353, %rs352, 255;
	selp.b64 	%rd378, %rd375, %rd377, %p318;
	selp.b64 	%rd379, %rd376, %rd378, %p317;
	ld.shared.u8 	%rs354, [_ZZN3cub18CUB_300001_SM_10006detail6reduce28DeviceReduceSingleTileKernelINS2_10policy_hubIN4cuda3std3__45tupleIJblEEEyN6thrust24THRUST_300001_SM_1000_NS8cuda_cub9__find_if7functorIS9_EEE10Policy1000ENSB_12zip_iteratorINS8_IJNSD_26transform_input_iterator_tIbNSB_6detail15normal_iteratorINSB_10device_ptrIiEEEENSK_10functional5actorINSP_9compositeIJNSP_16operator_adaptorINS7_8equal_toIvEEEENSQ_INSP_8argumentILj0EEEEENSQ_INSP_5valueIiEEEEEEEEEEENSB_17counting_iteratorIlNSB_11use_defaultES16_S16_EEEEEEEPS9_ySF_S9_S9_NS7_10__identityEEEvT0_T1_T2_T3_T4_T6_E12temp_storage+88];
	ld.shared.u64 	%rd380, [_ZZN3cub18CUB_300001_SM_10006detail6reduce28DeviceReduceSingleTileKernelINS2_10policy_hubIN4cuda3std3__45tupleIJblEEEyN6thrust24THRUST_300001_SM_1000_NS8cuda_cub9__find_if7functorIS9_EEE10Policy1000ENSB_12zip_iteratorINS8_IJNSD_26transform_input_iterator_tIbNSB_6detail15normal_iteratorINSB_10device_ptrIiEEEENSK_10functional5actorINSP_9compositeIJNSP_16operator_adaptorINS7_8equal_toIvEEEENSQ_INSP_8argumentILj0EEEEENSQ_INSP_5valueIiEEEEEEEEEEENSB_17counting_iteratorIlNSB_11use_defaultES16_S16_EEEEEEEPS9_ySF_S9_S9_NS7_10__identityEEEvT0_T1_T2_T3_T4_T6_E12temp_storage+96];
	setp.eq.s16 	%p319, %rs353, 0;
	setp.eq.s16 	%p320, %rs354, 0;
	min.s64 	%rd381, %rd380, %rd379;
	selp.b16 	%rs355, %rs352, 1, %p320;
	selp.b16 	%rs356, %rs354, %rs355, %p319;
	and.b16  	%rs357, %rs356, 255;
	selp.b64 	%rd382, %rd379, %rd381, %p320;
	selp.b64 	%rd383, %rd380, %rd382, %p319;
	ld.shared.u8 	%rs358, [_ZZN3cub18CUB_300001_SM_10006detail6reduce28DeviceReduceSingleTileKernelINS2_10policy_hubIN4cuda3std3__45tupleIJblEEEyN6thrust24THRUST_300001_SM_1000_NS8cuda_cub9__find_if7functorIS9_EEE10Policy1000ENSB_12zip_iteratorINS8_IJNSD_26transform_input_iterator_tIbNSB_6detail15normal_iteratorINSB_10device_ptrIiEEEENSK_10functional5actorINSP_9compositeIJNSP_16operator_adaptorINS7_8equal_toIvEEEENSQ_INSP_8argumentILj0EEEEENSQ_INSP_5valueIiEEEEEEEEEEENSB_17counting_iteratorIlNSB_11use_defaultES16_S16_EEEEEEEPS9_ySF_S9_S9_NS7_10__identityEEEvT0_T1_T2_T3_T4_T6_E12temp_storage+104];
	ld.shared.u64 	%rd384, [_ZZN3cub18CUB_300001_SM_10006detail6reduce28DeviceReduceSingleTileKernelINS2_10policy_hubIN4cuda3std3__45tupleIJblEEEyN6thrust24THRUST_300001_SM_1000_NS8cuda_cub9__find_if7functorIS9_EEE10Policy1000ENSB_12zip_iteratorINS8_IJNSD_26transform_input_iterator_tIbNSB_6detail15normal_iteratorINSB_10device_ptrIiEEEENSK_10functional5actorINSP_9compositeIJNSP_16operator_adaptorINS7_8equal_toIvEEEENSQ_INSP_8argumentILj0EEEEENSQ_INSP_5valueIiEEEEEEEEEEENSB_17counting_iteratorIlNSB_11use_defaultES16_S16_EEEEEEEPS9_ySF_S9_S9_NS7_10__identityEEEvT0_T1_T2_T3_T4_T6_E12temp_storage+112];
	setp.eq.s16 	%p321, %rs357, 0;
	setp.eq.s16 	%p322, %rs358, 0;
	min.s64 	%rd385, %rd384, %rd383;
	selp.b16 	%rs359, %rs356, 1, %p322;
	selp.b16 	%rs360, %rs358, %rs359, %p321;
	and.b16  	%rs361, %rs360, 255;
	selp.b64 	%rd386, %rd383, %rd385, %p322;
	selp.b64 	%rd387, %rd384, %rd386, %p321;
	ld.shared.u8 	%rs362, [_ZZN3cub18CUB_300001_SM_10006detail6reduce28DeviceReduceSingleTileKernelINS2_10policy_hubIN4cuda3std3__45tupleIJblEEEyN6thrust24THRUST_300001_SM_1000_NS8cuda_cub9__find_if7functorIS9_EEE10Policy1000ENSB_12zip_iteratorINS8_IJNSD_26transform_input_iterator_tIbNSB_6detail15normal_iteratorINSB_10device_ptrIiEEEENSK_10functional5actorINSP_9compositeIJNSP_16operator_adaptorINS7_8equal_toIvEEEENSQ_INSP_8argumentILj0EEEEENSQ_INSP_5valueIiEEEEEEEEEEENSB_17counting_iteratorIlNSB_11use_defaultES16_S16_EEEEEEEPS9_ySF_S9_S9_NS7_10__identityEEEvT0_T1_T2_T3_T4_T6_E12temp_storage+120];
	ld.shared.u64 	%rd388, [_ZZN3cub18CUB_300001_SM_10006detail6reduce28DeviceReduceSingleTileKernelINS2_10policy_hubIN4cuda3std3__45tupleIJblEEEyN6thrust24THRUST_300001_SM_1000_NS8cuda_cub9__find_if7functorIS9_EEE10Policy1000ENSB_12zip_iteratorINS8_IJNSD_26transform_input_iterator_tIbNSB_6detail15normal_iteratorINSB_10device_ptrIiEEEENSK_10functional5actorINSP_9compositeIJNSP_16operator_adaptorINS7_8equal_toIvEEEENSQ_INSP_8argumentILj0EEEEENSQ_INSP_5valueIiEEEEEEEEEEENSB_17counting_iteratorIlNSB_11use_defaultES16_S16_EEEEEEEPS9_ySF_S9_S9_NS7_10__identityEEEvT0_T1_T2_T3_T4_T6_E12temp_storage+128];
	setp.eq.s16 	%p323, %rs361, 0;
	setp.eq.s16 	%p324, %rs362, 0;
	min.s64 	%rd389, %rd388, %rd387;
	selp.b16 	%rs363, %rs360, 1, %p324;
	selp.b16 	%rs377, %rs362, %rs363, %p323;
	selp.b64 	%rd390, %rd387, %rd389, %p324;
	selp.b64 	%rd403, %rd388, %rd390, %p323;
	bra.uni 	$L__BB23_120;
$L__BB23_43:
	// begin inline asm
	mov.u32 %r217, %laneid;
	// end inline asm
	and.b32  	%r238, %r5, 992;
	add.s32 	%r239, %r238, 32;
	setp.gt.u32 	%p235, %r239, %r4;
	not.b32 	%r240, %r238;
	add.s32 	%r241, %r4, %r240;
	selp.b32 	%r236, %r241, 31, %p235;
	cvt.u32.u16 	%r242, %rs377;
	and.b32  	%r219, %r242, 255;
	mov.b32 	%r235, 1;
	mov.b32 	%r237, -1;
	// begin inline asm
	shfl.sync.down.b32 %r218, %r219, %r235, %r236, %r237;
	// end inline asm
	// begin inline asm
	shfl.sync.down.b32 %r223, %r224, %r235, %r236, %r237;
	// end inline asm
	mov.b64 	{%r229, %r234}, %rd403;
	// begin inline asm
	shfl.sync.down.b32 %r228, %r229, %r235, %r236, %r237;
	// end inline asm
	// begin inline asm
	shfl.sync.down.b32 %r233, %r234, %r235, %r236, %r237;
	// end inline asm
	mov.b64 	%rd39, {%r228, %r233};
	cvt.u16.u32 	%rs31, %r218;
	setp.ge.s32 	%p236, %r217, %r236;
	@%p236 bra 	$L__BB23_47;
	and.b16  	%rs276, %rs377, 255;
	setp.eq.s16 	%p237, %rs276, 0;
	and.b16  	%rs277, %rs31, 255;
	setp.eq.s16 	%p238, %rs277, 0;
	or.pred  	%p239, %p237, %p238;
	@%p239 bra 	$L__BB23_46;
	min.s64 	%rd403, %rd39, %rd403;
	mov.b16 	%rs377, 1;
	bra.uni 	$L__BB23_47;
$L__BB23_46:
	setp.eq.s16 	%p240, %rs276, 0;
	selp.b16 	%rs377, %rs31, %rs377, %p240;
	selp.b64 	%rd403, %rd39, %rd403, %p240;
$L__BB23_47:
	cvt.u32.u16 	%r263, %rs377;
	and.b32  	%r244, %r263, 255;
	mov.b32 	%r260, 2;
	mov.b32 	%r262, -1;
	// begin inline asm
	shfl.sync.down.b32 %r243, %r244, %r260, %r236, %r262;
	// end inline asm
	// begin inline asm
	shfl.sync.down.b32 %r248, %r249, %r260, %r236, %r262;
	// end inline asm
	mov.b64 	{%r254, %r259}, %rd403;
	// begin inline asm
	shfl.sync.down.b32 %r253, %r254, %r260, %r236, %r262;
	// end inline asm
	// begin inline asm
	shfl.sync.down.b32 %r258, %r259, %r260, %r236, %r262;
	// end inline asm
	mov.b64 	%rd43, {%r253, %r258};
	cvt.u16.u32 	%rs34, %r243;
	add.s32 	%r264, %r217, 2;
	setp.gt.s32 	%p241, %r264, %r236;
	@%p241 bra 	$L__BB23_51;
	and.b16  	%rs280, %rs377, 255;
	setp.eq.s16 	%p242, %rs280, 0;
	and.b16  	%rs281, %rs34, 255;
	setp.eq.s16 	%p243, %rs281, 0;
	or.pred  	%p244, %p242, %p243;
	@%p244 bra 	$L__BB23_50;
	min.s64 	%rd403, %rd43, %rd403;
	mov.b16 	%rs377, 1;
	bra.uni 	$L__BB23_51;
$L__BB23_50:
	setp.eq.s16 	%p245, %rs280, 0;
	selp.b16 	%rs377, %rs34, %rs377, %p245;
	selp.b64 	%rd403, %rd43, %rd403, %p245;
$L__BB23_51:
	cvt.u32.u16 	%r285, %rs377;
	and.b32  	%r266, %r285, 255;
	mov.b32 	%r282, 4;
	mov.b32 	%r284, -1;
	// begin inline asm
	shfl.sync.down.b32 %r265, %r266, %r282, %r236, %r284;
	// end inline asm
	// begin inline asm
	shfl.sync.down.b32 %r270, %r271, %r282, %r236, %r284;
	// end inline asm
	mov.b64 	{%r276, %r281}, %rd403;
	// begin inline asm
	shfl.sync.down.b32 %r275, %r276, %r282, %r236, %r284;
	// end inline asm
	// begin inline asm
	shfl.sync.down.b32 %r280, %r281, %r282, %r236, %r284;
	// end inline asm
	mov.b64 	%rd47, {%r275, %r280};
	cvt.u16.u32 	%rs37, %r265;
	add.s32 	%r286, %r217, 4;
	setp.gt.s32 	%p246, %r286, %r236;
	@%p246 bra 	$L__BB23_55;
	and.b16  	%rs284, %rs377, 255;
	setp.eq.s16 	%p247, %rs284, 0;
	and.b16  	%rs285, %rs37, 255;
	setp.eq.s16 	%p248, %rs285, 0;
	or.pred  	%p249, %p247, %p248;
	@%p249 bra 	$L__BB23_54;
	min.s64 	%rd403, %rd47, %rd403;
	mov.b16 	%rs377, 1;
	bra.uni 	$L__BB23_55;
$L__BB23_54:
	setp.eq.s16 	%p250, %rs284, 0;
	selp.b16 	%rs377, %rs37, %rs377, %p250;
	selp.b64 	%rd403, %rd47, %rd403, %p250;
$L__BB23_55:
	cvt.u32.u16 	%r307, %rs377;
	and.b32  	%r288, %r307, 255;
	mov.b32 	%r304, 8;
	mov.b32 	%r306, -1;
	// begin inline asm
	shfl.sync.down.b32 %r287, %r288, %r304, %r236, %r306;
	// end inline asm
	// begin inline asm
	shfl.sync.down.b32 %r292, %r293, %r304, %r236, %r306;
	// end inline asm
	mov.b64 	{%r298, %r303}, %rd403;
	// begin inline asm
	shfl.sync.down.b32 %r297, %r298, %r304, %r236, %r306;
	// end inline asm
	// begin inline asm
	shfl.sync.down.b32 %r302, %r303, %r304, %r236, %r306;
	// end inline asm
	mov.b64 	%rd51, {%r297, %r302};
	cvt.u16.u32 	%rs40, %r287;
	add.s32 	%r308, %r217, 8;
	setp.gt.s32 	%p251, %r308, %r236;
	@%p251 bra 	$L__BB23_59;
	and.b16  	%rs288, %rs377, 255;
	setp.eq.s16 	%p252, %rs288, 0;
	and.b16  	%rs289, %rs40, 255;
	setp.eq.s16 	%p253, %rs289, 0;
	or.pred  	%p254, %p252, %p253;
	@%p254 bra 	$L__BB23_58;
	min.s64 	%rd403, %rd51, %rd403;
	mov.b16 	%rs377, 1;
	bra.uni 	$L__BB23_59;
$L__BB23_58:
	setp.eq.s16 	%p255, %rs288, 0;
	selp.b16 	%rs377, %rs40, %rs377, %p255;
	selp.b64 	%rd403, %rd51, %rd403, %p255;
$L__BB23_59:
	cvt.u32.u16 	%r329, %rs377;
	and.b32  	%r310, %r329, 255;
	mov.b32 	%r326, 16;
	mov.b32 	%r328, -1;
	// begin inline asm
	shfl.sync.down.b32 %r309, %r310, %r326, %r236, %r328;
	// end inline asm
	// begin inline asm
	shfl.sync.down.b32 %r314, %r315, %r326, %r236, %r328;
	// end inline asm
	mov.b64 	{%r320, %r325}, %rd403;
	// begin inline asm
	shfl.sync.down.b32 %r319, %r320, %r326, %r236, %r328;
	// end inline asm
	// begin inline asm
	shfl.sync.down.b32 %r324, %r325, %r326, %r236, %r328;
	// end inline asm
	mov.b64 	%rd55, {%r319, %r324};
	cvt.u16.u32 	%rs43, %r309;
	add.s32 	%r330, %r217, 16;
	setp.gt.s32 	%p256, %r330, %r236;
	@%p256 bra 	$L__BB23_63;
	and.b16  	%rs292, %rs377, 255;
	setp.eq.s16 	%p257, %rs292, 0;
	and.b16  	%rs293, %rs43, 255;
	setp.eq.s16 	%p258, %rs293, 0;
	or.pred  	%p259, %p257, %p258;
	@%p259 bra 	$L__BB23_62;
	min.s64 	%rd403, %rd55, %rd403;
	mov.b16 	%rs377, 1;
	bra.uni 	$L__BB23_63;
$L__BB23_62:
	setp.eq.s16 	%p260, %rs292, 0;
	selp.b16 	%rs377, %rs43, %rs377, %p260;
	selp.b64 	%rd403, %rd55, %rd403, %p260;
$L__BB23_63:
	setp.ne.s32 	%p261, %r217, 0;
	@%p261 bra 	$L__BB23_65;
	shr.u32 	%r331, %r5, 1;
	and.b32  	%r332, %r331, 496;
	mov.u32 	%r333, _ZZN3cub18CUB_300001_SM_10006detail6reduce28DeviceReduceSingleTileKernelINS2_10policy_hubIN4cuda3std3__45tupleIJblEEEyN6thrust24THRUST_300001_SM_1000_NS8cuda_cub9__find_if7functorIS9_EEE10Policy1000ENSB_12zip_iteratorINS8_IJNSD_26transform_input_iterator_tIbNSB_6detail15normal_iteratorINSB_10device_ptrIiEEEENSK_10functional5actorINSP_9compositeIJNSP_16operator_adaptorINS7_8equal_toIvEEEENSQ_INSP_8argumentILj0EEEEENSQ_INSP_5valueIiEEEEEEEEEEENSB_17counting_iteratorIlNSB_11use_defaultES16_S16_EEEEEEEPS9_ySF_S9_S9_NS7_10__identityEEEvT0_T1_T2_T3_T4_T6_E12temp_storage;
	add.s32 	%r334, %r333, %r332;
	st.shared.u8 	[%r334+8], %rs377;
	st.shared.u64 	[%r334+16], %rd403;
$L__BB23_65:
	bar.sync 	0;
	setp.ne.s32 	%p262, %r5, 0;
	@%p262 bra 	$L__BB23_120;
	setp.lt.u64 	%p263, %rd118, 33;
	@%p263 bra 	$L__BB23_68;
	ld.shared.u8 	%rs296, [_ZZN3cub18CUB_300001_SM_10006detail6reduce28DeviceReduceSingleTileKernelINS2_10policy_hubIN4cuda3std3__45tupleIJblEEEyN6thrust24THRUST_300001_SM_1000_NS8cuda_cub9__find_if7functorIS9_EEE10Policy1000ENSB_12zip_iteratorINS8_IJNSD_26transform_input_iterator_tIbNSB_6detail15normal_iteratorINSB_10device_ptrIiEEEENSK_10functional5actorINSP_9compositeIJNSP_16operator_adaptorINS7_8equal_toIvEEEENSQ_INSP_8argumentILj0EEEEENSQ_INSP_5valueIiEEEEEEEEEEENSB_17counting_iteratorIlNSB_11use_defaultES16_S16_EEEEEEEPS9_ySF_S9_S9_NS7_10__identityEEEvT0_T1_T2_T3_T4_T6_E12temp_storage+24];
	ld.shared.u64 	%rd343, [_ZZN3cub18CUB_300001_SM_10006detail6reduce28DeviceReduceSingleTileKernelINS2_10policy_hubIN4cuda3std3__45tupleIJblEEEyN6thrust24THRUST_300001_SM_1000_NS8cuda_cub9__find_if7functorIS9_EEE10Policy1000ENSB_12zip_iteratorINS8_IJNSD_26transform_input_iterator_tIbNSB_6detail15normal_iteratorINSB_10device_ptrIiEEEENSK_10functional5actorINSP_9compositeIJNSP_16operator_adaptorINS7_8equal_toIvEEEENSQ_INSP_8argumentILj0EEEEENSQ_INSP_5valueIiEEEEEEEEEEENSB_17counting_iteratorIlNSB_11use_defaultES16_S16_EEEEEEEPS9_ySF_S9_S9_NS7_10__identityEEEvT0_T1_T2_T3_T4_T6_E12temp_storage+32];
	and.b16  	%rs297, %rs377, 255;
	setp.eq.s16 	%p264, %rs297, 0;
	setp.eq.s16 	%p265, %rs296, 0;
	min.s64 	%rd344, %rd343, %rd403;
	selp.b16 	%rs298, %rs377, 1, %p265;
	selp.b16 	%rs377, %rs296, %rs298, %p264;
	selp.b64 	%rd345, %rd403, %rd344, %p265;
	selp.b64 	%rd403, %rd343, %rd345, %p264;
$L__BB23_68:
	setp.lt.u64 	%p266, %rd118, 65;
	@%p266 bra 	$L__BB23_70;
	ld.shared.u8 	%rs299, [_ZZN3cub18CUB_300001_SM_10006detail6reduce28DeviceReduceSingleTileKernelINS2_10policy_hubIN4cuda3std3__45tupleIJblEEEyN6thrust24THRUST_300001_SM_1000_NS8cuda_cub9__find_if7functorIS9_EEE10Policy1000ENSB_12zip_iteratorINS8_IJNSD_26transform_input_iterator_tIbNSB_6detail15normal_iteratorINSB_10device_ptrIiEEEENSK_10functional5actorINSP_9compositeIJNSP_16operator_adaptorINS7_8equal_toIvEEEENSQ_INSP_8argumentILj0EEEEENSQ_INSP_5valueIiEEEEEEEEEEENSB_17counting_iteratorIlNSB_11use_defaultES16_S16_EEEEEEEPS9_ySF_S9_S9_NS7_10__identityEEEvT0_T1_T2_T3_T4_T6_E12temp_storage+40];
	ld.shared.u64 	%rd346, [_ZZN3cub18CUB_300001_SM_10006detail6reduce28DeviceReduceSingleTileKernelINS2_10policy_hubIN4cuda3std3__45tupleIJblEEEyN6thrust24THRUST_300001_SM_1000_NS8cuda_cub9__find_if7functorIS9_EEE10Policy1000ENSB_12zip_iteratorINS8_IJNSD_26transform_input_iterator_tIbNSB_6detail15normal_iteratorINSB_10device_ptrIiEEEENSK_10functional5actorINSP_9compositeIJNSP_16operator_adaptorINS7_8equal_toIvEEEENSQ_INSP_8argumentILj0EEEEENSQ_INSP_5valueIiEEEEEEEEEEENSB_17counting_iteratorIlNSB_11use_defaultES16_S16_EEEEEEEPS9_ySF_S9_S9_NS7_10__identityEEEvT0_T1_T2_T3_T4_T6_E12temp_storage+48];
	and.b16  	%rs300, %rs377, 255;
	setp.eq.s16 	%p267, %rs300, 0;
	setp.eq.s16 	%p268, %rs299, 0;
	min.s64 	%rd347, %rd346, %rd403;
	selp.b16 	%rs301, %rs377, 1, %p268;
	selp.b16 	%rs377, %rs299, %rs301, %p267;
	selp.b64 	%rd348, %rd403, %rd347, %p268;
	selp.b64 	%rd403, %rd346, %rd348, %p267;
$L__BB23_70:
	setp.lt.u64 	%p269, %rd118, 97;
	@%p269 bra 	$L__BB23_72;
	ld.shared.u8 	%rs302, [_ZZN3cub18CUB_300001_SM_10006detail6reduce28DeviceReduceSingleTileKernelINS2_10policy_hubIN4cuda3std3__45tupleIJblEEEyN6thrust24THRUST_300001_SM_1000_NS8cuda_cub9__find_if7functorIS9_EEE10Policy1000ENSB_12zip_iteratorINS8_IJNSD_26transform_input_iterator_tIbNSB_6detail15normal_iteratorINSB_10device_ptrIiEEEENSK_10functional5actorINSP_9compositeIJNSP_16operator_adaptorINS7_8equal_toIvEEEENSQ_INSP_8argumentILj0EEEEENSQ_INSP_5valueIiEEEEEEEEEEENSB_17counting_iteratorIlNSB_11use_defaultES16_S16_EEEEEEEPS9_ySF_S9_S9_NS7_10__identityEEEvT0_T1_T2_T3_T4_T6_E12temp_storage+56];
	ld.shared.u64 	%rd349, [_ZZN3cub18CUB_300001_SM_10006detail6reduce28DeviceReduceSingleTileKernelINS2_10policy_hubIN4cuda3std3__45tupleIJblEEEyN6thrust24THRUST_300001_SM_1000_NS8cuda_cub9__find_if7functorIS9_EEE10Policy1000ENSB_12zip_iteratorINS8_IJNSD_26transform_input_iterator_tIbNSB_6detail15normal_iteratorINSB_10device_ptrIiEEEENSK_10functional5actorINSP_9compositeIJNSP_16operator_adaptorINS7_8equal_toIvEEEENSQ_INSP_8argumentILj0EEEEENSQ_INSP_5valueIiEEEEEEEEEEENSB_17counting_iteratorIlNSB_11use_defaultES16_S16_EEEEEEEPS9_ySF_S9_S9_NS7_10__identityEEEvT0_T1_T2_T3_T4_T6_E12temp_storage+64];
	and.b16  	%rs303, %rs377, 255;
	setp.eq.s16 	%p270, %rs303, 0;
	setp.eq.s16 	%p271, %rs302, 0;
	min.s64 	%rd350, %rd349, %rd403;
	selp.b16 	%rs304, %rs377, 1, %p271;
	selp.b16 	%rs377, %rs302, %rs304, %p270;
	selp.b64 	%rd351, %rd403, %rd350, %p271;
	selp.b64 	%rd403, %rd349, %rd351, %p270;
$L__BB23_72:
	setp.lt.u64 	%p272, %rd118, 129;
	@%p272 bra 	$L__BB23_74;
	ld.shared.u8 	%rs305, [_ZZN3cub18CUB_300001_SM_10006detail6reduce28DeviceReduceSingleTileKernelINS2_10policy_hubIN4cuda3std3__45tupleIJblEEEyN6thrust24THRUST_300001_SM_1000_NS8cuda_cub9__find_if7functorIS9_EEE10Policy1000ENSB_12zip_iteratorINS8_IJNSD_26transform_input_iterator_tIbNSB_6detail15normal_iteratorINSB_10device_ptrIiEEEENSK_10functional5actorINSP_9compositeIJNSP_16operator_adaptorINS7_8equal_toIvEEEENSQ_INSP_8argumentILj0EEEEENSQ_INSP_5valueIiEEEEEEEEEEENSB_17counting_iteratorIlNSB_11use_defaultES16_S16_EEEEEEEPS9_ySF_S9_S9_NS7_10__identityEEEvT0_T1_T2_T3_T4_T6_E12temp_storage+72];
	ld.shared.u64 	%rd352, [_ZZN3cub18CUB_300001_SM_10006detail6reduce28DeviceReduceSingleTileKernelINS2_10policy_hubIN4cuda3std3__45tupleIJblEEEyN6thrust24THRUST_300001_SM_1000_NS8cuda_cub9__find_if7functorIS9_EEE10Policy1000ENSB_12zip_iteratorINS8_IJNSD_26transform_input_iterator_tIbNSB_6detail15normal_iteratorINSB_10device_ptrIiEEEENSK_10functional5actorINSP_9compositeIJNSP_16operator_adaptorINS7_8equal_toIvEEEENSQ_INSP_8argumentILj0EEEEENSQ_INSP_5valueIiEEEEEEEEEEENSB_17counting_iteratorIlNSB_11use_defaultES16_S16_EEEEEEEPS9_ySF_S9_S9_NS7_10__identityEEEvT0_T1_T2_T3_T4_T6_E12temp_storage+80];
	and.b16  	%rs306, %rs377, 255;
	setp.eq.s16 	%p273, %rs306, 0;
	setp.eq.s16 	%p274, %rs305, 0;
	min.s64 	%rd353, %rd352, %rd403;
	selp.b16 	%rs307, %rs377, 1, %p274;
	selp.b16 	%rs377, %rs305, %rs307, %p273;
	selp.b64 	%rd354, %rd403, %rd353, %p274;
	selp.b64 	%rd403, %rd352, %rd354, %p273;
$L__BB23_74:
	setp.lt.u64 	%p275, %rd118, 161;
	@%p275 bra 	$L__BB23_76;
	ld.shared.u8 	%rs308, [_ZZN3cub18CUB_300001_SM_10006detail6reduce28DeviceReduceSingleTileKernelINS2_10policy_hubIN4cuda3std3__45tupleIJblEEEyN6thrust24THRUST_300001_SM_1000_NS8cuda_cub9__find_if7functorIS9_EEE10Policy1000ENSB_12zip_iteratorINS8_IJNSD_26transform_input_iterator_tIbNSB_6detail15normal_iteratorINSB_10device_ptrIiEEEENSK_10functional5actorINSP_9compositeIJNSP_16operator_adaptorINS7_8equal_toIvEEEENSQ_INSP_8argumentILj0EEEEENSQ_INSP_5valueIiEEEEEEEEEEENSB_17counting_iteratorIlNSB_11use_defaultES16_S16_EEEEEEEPS9_ySF_S9_S9_NS7_10__identityEEEvT0_T1_T2_T3_T4_T6_E12temp_storage+88];
	ld.shared.u64 	%rd355, [_ZZN3cub18CUB_300001_SM_10006detail6reduce28DeviceReduceSingleTileKernelINS2_10policy_hubIN4cuda3std3__45tupleIJblEEEyN6thrust24THRUST_300001_SM_1000_NS8cuda_cub9__find_if7functorIS9_EEE10Policy1000ENSB_12zip_iteratorINS8_IJNSD_26transform_input_iterator_tIbNSB_6detail15normal_iteratorINSB_10device_ptrIiEEEENSK_10functional5actorINSP_9compositeIJNSP_16operator_adaptorINS7_8equal_toIvEEEENSQ_INSP_8argumentILj0EEEEENSQ_INSP_5valueIiEEEEEEEEEEENSB_17counting_iteratorIlNSB_11use_defaultES16_S16_EEEEEEEPS9_ySF_S9_S9_NS7_10__identityEEEvT0_T1_T2_T3_T4_T6_E12temp_storage+96];
	and.b16  	%rs309, %rs377, 255;
	setp.eq.s16 	%p276, %rs309, 0;
	setp.eq.s16 	%p277, %rs308, 0;
	min.s64 	%rd356, %rd355, %rd403;
	selp.b16 	%rs310, %rs377, 1, %p277;
	selp.b16 	%rs377, %rs308, %rs310, %p276;
	selp.b64 	%rd357, %rd403, %rd356, %p277;
	selp.b64 	%rd403, %rd355, %rd357, %p276;
$L__BB23_76:
	setp.lt.u64 	%p278, %rd118, 193;
	@%p278 bra 	$L__BB23_78;
	ld.shared.u8 	%rs311, [_ZZN3cub18CUB_300001_SM_10006detail6reduce28DeviceReduceSingleTileKernelINS2_10policy_hubIN4cuda3std3__45tupleIJblEEEyN6thrust24THRUST_300001_SM_1000_NS8cuda_cub9__find_if7functorIS9_EEE10Policy1000ENSB_12zip_iteratorINS8_IJNSD_26transform_input_iterator_tIbNSB_6detail15normal_iteratorINSB_10device_ptrIiEEEENSK_10functional5actorINSP_9compositeIJNSP_16operator_adaptorINS7_8equal_toIvEEEENSQ_INSP_8argumentILj0EEEEENSQ_INSP_5valueIiEEEEEEEEEEENSB_17counting_iteratorIlNSB_11use_defaultES16_S16_EEEEEEEPS9_ySF_S9_S9_NS7_10__identityEEEvT0_T1_T2_T3_T4_T6_E12temp_storage+104];
	ld.shared.u64 	%rd358, [_ZZN3cub18CUB_300001_SM_10006detail6reduce28DeviceReduceSingleTileKernelINS2_10policy_hubIN4cuda3std3__45tupleIJblEEEyN6thrust24THRUST_300001_SM_1000_NS8cuda_cub9__find_if7functorIS9_EEE10Policy1000ENSB_12zip_iteratorINS8_IJNSD_26transform_input_iterator_tIbNSB_6detail15normal_iteratorINSB_10device_ptrIiEEEENSK_10functional5actorINSP_9compositeIJNSP_16operator_adaptorINS7_8equal_toIvEEEENSQ_INSP_8argumentILj0EEEEENSQ_INSP_5valueIiEEEEEEEEEEENSB_17counting_iteratorIlNSB_11use_defaultES16_S16_EEEEEEEPS9_ySF_S9_S9_NS7_10__identityEEEvT0_T1_T2_T3_T4_T6_E12temp_storage+112];
	and.b16  	%rs312, %rs377, 255;
	setp.eq.s16 	%p279, %rs312, 0;
	setp.eq.s16 	%p280, %rs311, 0;
	min.s64 	%rd359, %rd358, %rd403;
	selp.b16 	%rs313, %rs377, 1, %p280;
	selp.b16 	%rs377, %rs311, %rs313, %p279;
	selp.b64 	%rd360, %rd403, %rd359, %p280;
	selp.b64 	%rd403, %rd358, %rd360, %p279;
$L__BB23_78:
	setp.lt.u64 	%p281, %rd118, 225;
	@%p281 bra 	$L__BB23_120;
	ld.shared.u8 	%rs314, [_ZZN3cub18CUB_300001_SM_10006detail6reduce28DeviceReduceSingleTileKernelINS2_10policy_hubIN4cuda3std3__45tupleIJblEEEyN6thrust24THRUST_300001_SM_1000_NS8cuda_cub9__find_if7functorIS9_EEE10Policy1000ENSB_12zip_iteratorINS8_IJNSD_26transform_input_iterator_tIbNSB_6detail15normal_iteratorINSB_10device_ptrIiEEEENSK_10functional5actorINSP_9compositeIJNSP_16operator_adaptorINS7_8equal_toIvEEEENSQ_INSP_8argumentILj0EEEEENSQ_INSP_5valueIiEEEEEEEEEEENSB_17counting_iteratorIlNSB_11use_defaultES16_S16_EEEEEEEPS9_ySF_S9_S9_NS7_10__identityEEEvT0_T1_T2_T3_T4_T6_E12temp_storage+120];
	ld.shared.u64 	%rd361, [_ZZN3cub18CUB_300001_SM_10006detail6reduce28DeviceReduceSingleTileKernelINS2_10policy_hubIN4cuda3std3__45tupleIJblEEEyN6thrust24THRUST_300001_SM_1000_NS8cuda_cub9__find_if7functorIS9_EEE10Policy1000ENSB_12zip_iteratorINS8_IJNSD_26transform_input_iterator_tIbNSB_6detail15normal_iteratorINSB_10device_ptrIiEEEENSK_10functional5actorINSP_9compositeIJNSP_16operator_adaptorINS7_8equal_toIvEEEENSQ_INSP_8argumentILj0EEEEENSQ_INSP_5valueIiEEEEEEEEEEENSB_17counting_iteratorIlNSB_11use_defaultES16_S16_EEEEEEEPS9_ySF_S9_S9_NS7_10__identityEEEvT0_T1_T2_T3_T4_T6_E12temp_storage+128];
	and.b16  	%rs315, %rs377, 255;
	setp.eq.s16 	%p282, %rs315, 0;
	setp.eq.s16 	%p283, %rs314, 0;
	min.s64 	%rd362, %rd361, %rd403;
	selp.b16 	%rs316, %rs377, 1, %p283;
	selp.b16 	%rs377, %rs314, %rs316, %p282;
	selp.b64 	%rd363, %rd403, %rd362, %p283;
	selp.b64 	%rd403, %rd361, %rd363, %p282;
	bra.uni 	$L__BB23_120;
$L__BB23_80:
	mov.u32 	%r24, %tid.x;
	cvt.u64.u32 	%rd72, %r24;
	mul.wide.u32 	%rd122, %r24, 4;
	add.s64 	%rd73, %rd2, %rd122;
	ld.global.u32 	%r40, [%rd73];
	setp.eq.s32 	%p3, %r40, %r39;
	add.s32 	%r41, %r24, 256;
	cvt.u64.u32 	%rd123, %r41;
	ld.global.u32 	%r42, [%rd73+1024];
	setp.eq.s32 	%p4, %r42, %r39;
	add.s32 	%r44, %r24, 512;
	cvt.u64.u32 	%rd124, %r44;
	add.s64 	%rd125, %rd117, %rd124;
	ld.global.u32 	%r45, [%rd73+2048];
	setp.eq.s32 	%p5, %r45, %r39;
	add.s64 	%rd126, %rd125, 256;
	ld.global.u32 	%r46, [%rd73+3072];
	setp.eq.s32 	%p7, %r46, %r39;
	or.pred  	%p9, %p3, %p4;
	selp.b64 	%rd127, %rd72, %rd123, %p3;
	add.s64 	%rd128, %rd117, %rd127;
	min.s64 	%rd129, %rd125, %rd128;
	selp.b64 	%rd130, %rd129, %rd128, %p5;
	or.pred  	%p10, %p9, %p5;
	selp.b64 	%rd131, %rd130, %rd125, %p9;
	min.s64 	%rd132, %rd126, %rd131;
	selp.b64 	%rd133, %rd132, %rd131, %p7;
	or.pred  	%p11, %p10, %p7;
	selp.u16 	%rs377, 1, 0, %p11;
	selp.b64 	%rd403, %rd133, %rd126, %p10;
	add.s64 	%rd75, %rd118, -1024;
	setp.lt.u64 	%p12, %rd75, 1024;
	mov.b64 	%rd422, 1024;
	@%p12 bra 	$L__BB23_84;
	mov.b64 	%rd422, 1024;
$L__BB23_82:
	add.s64 	%rd135, %rd422, %rd72;
	shl.b64 	%rd136, %rd422, 2;
	add.s64 	%rd137, %rd73, %rd136;
	add.s64 	%rd138, %rd135, %rd117;
	ld.global.u32 	%r47, [%rd137];
	setp.eq.s32 	%p13, %r47, %r39;
	add.s64 	%rd139, %rd138, 256;
	ld.global.u32 	%r48, [%rd137+1024];
	setp.eq.s32 	%p14, %r48, %r39;
	selp.u16 	%rs95, 1, 0, %p14;
	add.s64 	%rd140, %rd138, 512;
	ld.global.u32 	%r49, [%rd137+2048];
	setp.eq.s32 	%p15, %r49, %r39;
	selp.u16 	%rs96, 1, 0, %p15;
	add.s64 	%rd141, %rd138, 768;
	ld.global.u32 	%r50, [%rd137+3072];
	setp.eq.s32 	%p16, %r50, %r39;
	selp.u16 	%rs97, 1, 0, %p16;
	and.b16  	%rs98, %rs377, 255;
	setp.eq.s16 	%p17, %rs98, 0;
	selp.u16 	%rs99, 1, 0, %p13;
	min.s64 	%rd142, %rd138, %rd403;
	selp.b16 	%rs100, 1, %rs377, %p13;
	selp.b64 	%rd143, %rd142, %rd403, %p13;
	selp.b16 	%rs101, %rs99, %rs100, %p17;
	and.b16  	%rs102, %rs101, 255;
	selp.b64 	%rd144, %rd138, %rd143, %p17;
	setp.eq.s16 	%p18, %rs102, 0;
	min.s64 	%rd145, %rd139, %rd144;
	selp.b16 	%rs103, 1, %rs101, %p14;
	selp.b64 	%rd146, %rd145, %rd144, %p14;
	selp.b16 	%rs104, %rs95, %rs103, %p18;
	and.b16  	%rs105, %rs104, 255;
	selp.b64 	%rd147, %rd139, %rd146, %p18;
	setp.eq.s16 	%p19, %rs105, 0;
	min.s64 	%rd148, %rd140, %rd147;
	selp.b16 	%rs106, 1, %rs104, %p15;
	selp.b64 	%rd149, %rd148, %rd147, %p15;
	selp.b16 	%rs107, %rs96, %rs106, %p19;
	and.b16  	%rs108, %rs107, 255;
	selp.b64 	%rd150, %rd140, %rd149, %p19;
	setp.eq.s16 	%p20, %rs108, 0;
	min.s64 	%rd151, %rd141, %rd150;
	selp.b16 	%rs109, 1, %rs107, %p16;
	selp.b64 	%rd152, %rd151, %rd150, %p16;
	selp.b16 	%rs377, %rs97, %rs109, %p20;
	selp.b64 	%rd403, %rd141, %rd152, %p20;
	sub.s64 	%rd153, %rd118, %rd422;
	setp.lt.u64 	%p21, %rd153, 1024;
	@%p21 bra 	$L__BB23_96;
	add.s64 	%rd422, %rd422, 1024;
	setp.le.u64 	%p22, %rd422, %rd75;
	@%p22 bra 	$L__BB23_82;
$L__BB23_84:
	setp.le.u64 	%p23, %rd118, %rd422;
	cvt.u32.u64 	%r51, %rd422;
	cvt.u32.u64 	%r52, %rd118;
	sub.s32 	%r53, %r52, %r51;
	setp.ge.s32 	%p24, %r24, %r53;
	or.pred  	%p25, %p23, %p24;
	@%p25 bra 	$L__BB23_96;
	not.b32 	%r56, %r24;
	add.s32 	%r57, %r56, %r52;
	sub.s32 	%r25, %r57, %r51;
	shr.u32 	%r59, %r25, 8;
	add.s32 	%r26, %r59, 1;
	and.b32  	%r27, %r26, 7;
	setp.lt.u32 	%p26, %r25, 1792;
	mov.u32 	%r455, %r24;
	@%p26 bra 	$L__BB23_88;
	and.b32  	%r60, %r26, 33554424;
	neg.s32 	%r453, %r60;
	mov.u32 	%r455, %r24;
$L__BB23_87:
	.pragma "nounroll";
	cvt.u64.u32 	%rd155, %r455;
	add.s64 	%rd156, %rd422, %rd155;
	shl.b64 	%rd157, %rd156, 2;
	add.s64 	%rd158, %rd2, %rd157;
	add.s64 	%rd159, %rd156, %rd117;
	ld.global.u32 	%r61, [%rd158];
	setp.eq.s32 	%p27, %r61, %r39;
	selp.u16 	%rs111, 1, 0, %p27;
	and.b16  	%rs112, %rs377, 255;
	setp.ne.s16 	%p29, %rs112, 0;
	and.pred  	%p30, %p29, %p27;
	min.s64 	%rd160, %rd159, %rd403;
	setp.eq.s16 	%p31, %rs112, 0;
	selp.b16 	%rs113, %rs111, %rs377, %p31;
	selp.b64 	%rd161, %rd159, %rd403, %p31;
	selp.b16 	%rs114, 1, %rs113, %p30;
	and.b16  	%rs115, %rs114, 255;
	selp.b64 	%rd162, %rd160, %rd161, %p30;
	add.s64 	%rd163, %rd159, 256;
	ld.global.u32 	%r62, [%rd158+1024];
	setp.eq.s32 	%p32, %r62, %r39;
	selp.u16 	%rs116, 1, 0, %p32;
	setp.ne.s16 	%p34, %rs115, 0;
	and.pred  	%p35, %p34, %p32;
	min.s64 	%rd164, %rd163, %rd162;
	setp.eq.s16 	%p36, %rs115, 0;
	selp.b16 	%rs117, %rs116, %rs114, %p36;
	selp.b64 	%rd165, %rd163, %rd162, %p36;
	selp.b16 	%rs118, 1, %rs117, %p35;
	and.b16  	%rs119, %rs118, 255;
	selp.b64 	%rd166, %rd164, %rd165, %p35;
	add.s64 	%rd167, %rd159, 512;
	ld.global.u32 	%r63, [%rd158+2048];
	setp.eq.s32 	%p37, %r63, %r39;
	selp.u16 	%rs120, 1, 0, %p37;
	setp.ne.s16 	%p39, %rs119, 0;
	and.pred  	%p40, %p39, %p37;
	min.s64 	%rd168, %rd167, %rd166;
	setp.eq.s16 	%p41, %rs119, 0;
	selp.b16 	%rs121, %rs120, %rs118, %p41;
	selp.b64 	%rd169, %rd167, %rd166, %p41;
	selp.b16 	%rs122, 1, %rs121, %p40;
	and.b16  	%rs123, %rs122, 255;
	selp.b64 	%rd170, %rd168, %rd169, %p40;
	add.s64 	%rd171, %rd159, 768;
	ld.global.u32 	%r64, [%rd158+3072];
	setp.eq.s32 	%p42, %r64, %r39;
	selp.u16 	%rs124, 1, 0, %p42;
	setp.ne.s16 	%p44, %rs123, 0;
	and.pred  	%p45, %p44, %p42;
	min.s64 	%rd172, %rd171, %rd170;
	setp.eq.s16 	%p46, %rs123, 0;
	selp.b16 	%rs125, %rs124, %rs122, %p46;
	selp.b64 	%rd173, %rd171, %rd170, %p46;
	selp.b16 	%rs126, 1, %rs125, %p45;
	and.b16  	%rs127, %rs126, 255;
	selp.b64 	%rd174, %rd172, %rd173, %p45;
	add.s64 	%rd175, %rd159, 1024;
	ld.global.u32 	%r65, [%rd158+4096];
	setp.eq.s32 	%p47, %r65, %r39;
	selp.u16 	%rs128, 1, 0, %p47;
	setp.ne.s16 	%p49, %rs127, 0;
	and.pred  	%p50, %p49, %p47;
	min.s64 	%rd176, %rd175, %rd174;
	setp.eq.s16 	%p51, %rs127, 0;
	selp.b16 	%rs129, %rs128, %rs126, %p51;
	selp.b64 	%rd177, %rd175, %rd174, %p51;
	selp.b16 	%rs130, 1, %rs129, %p50;
	and.b16  	%rs131, %rs130, 255;
	selp.b64 	%rd178, %rd176, %rd177, %p50;
	add.s64 	%rd179, %rd159, 1280;
	ld.global.u32 	%r66, [%rd158+5120];
	setp.eq.s32 	%p52, %r66, %r39;
	selp.u16 	%rs132, 1, 0, %p52;
	setp.ne.s16 	%p54, %rs131, 0;
	and.pred  	%p55, %p54, %p52;
	min.s64 	%rd180, %rd179, %rd178;
	setp.eq.s16 	%p56, %rs131, 0;
	selp.b16 	%rs133, %rs132, %rs130, %p56;
	selp.b64 	%rd181, %rd179, %rd178, %p56;
	selp.b16 	%rs134, 1, %rs133, %p55;
	and.b16  	%rs135, %rs134, 255;
	selp.b64 	%rd182, %rd180, %rd181, %p55;
	add.s64 	%rd183, %rd159, 1536;
	ld.global.u32 	%r67, [%rd158+6144];
	setp.eq.s32 	%p57, %r67, %r39;
	selp.u16 	%rs136, 1, 0, %p57;
	setp.ne.s16 	%p59, %rs135, 0;
	and.pred  	%p60, %p59, %p57;
	min.s64 	%rd184, %rd183, %rd182;
	setp.eq.s16 	%p61, %rs135, 0;
	selp.b16 	%rs137, %rs136, %rs134, %p61;
	selp.b64 	%rd185, %rd183, %rd182, %p61;
	selp.b16 	%rs138, 1, %rs137, %p60;
	and.b16  	%rs139, %rs138, 255;
	selp.b64 	%rd186, %rd184, %rd185, %p60;
	add.s64 	%rd187, %rd159, 1792;
	ld.global.u32 	%r68, [%rd158+7168];
	setp.eq.s32 	%p62, %r68, %r39;
	selp.u16 	%rs140, 1, 0, %p62;
	setp.ne.s16 	%p64, %rs139, 0;
	and.pred  	%p65, %p64, %p62;
	min.s64 	%rd188, %rd187, %rd186;
	setp.eq.s16 	%p66, %rs139, 0;
	selp.b16 	%rs141, %rs140, %rs138, %p66;
	selp.b64 	%rd189, %rd187, %rd186, %p66;
	selp.b16 	%rs377, 1, %rs141, %p65;
	selp.b64 	%rd403, %rd188, %rd189, %p65;
	add.s32 	%r455, %r455, 2048;
	add.s32 	%r453, %r453, 8;
	setp.ne.s32 	%p67, %r453, 0;
	@%p67 bra 	$L__BB23_87;
$L__BB23_88:
	setp.eq.s32 	%p68, %r27, 0;
	@%p68 bra 	$L__BB23_96;
	setp.lt.u32 	%p69, %r27, 4;
	@%p69 bra 	$L__BB23_91;
	cvt.u64.u32 	%rd191, %r455;
	add.s64 	%rd192, %rd422, %rd191;
	shl.b64 	%rd193, %rd192, 2;
	add.s64 	%rd194, %rd2, %rd193;
	add.s64 	%rd195, %rd192, %rd117;
	ld.global.u32 	%r69, [%rd194];
	setp.eq.s32 	%p70, %r69, %r39;
	selp.u16 	%rs143, 1, 0, %p70;
	and.b16  	%rs144, %rs377, 255;
	setp.ne.s16 	%p72, %rs144, 0;
	and.pred  	%p73, %p72, %p70;
	min.s64 	%rd196, %rd195, %rd403;
	setp.eq.s16 	%p74, %rs144, 0;
	selp.b16 	%rs145, %rs143, %rs377, %p74;
	selp.b64 	%rd197, %rd195, %rd403, %p74;
	selp.b16 	%rs146, 1, %rs145, %p73;
	and.b16  	%rs147, %rs146, 255;
	selp.b64 	%rd198, %rd196, %rd197, %p73;
	add.s32 	%r70, %r455, 256;
	cvt.u64.u32 	%rd199, %r70;
	add.s64 	%rd200, %rd422, %rd199;
	add.s64 	%rd201, %rd200, %rd117;
	ld.global.u32 	%r71, [%rd194+1024];
	setp.eq.s32 	%p75, %r71, %r39;
	selp.u16 	%rs148, 1, 0, %p75;
	setp.ne.s16 	%p77, %rs147, 0;
	and.pred  	%p78, %p77, %p75;
	min.s64 	%rd202, %rd201, %rd198;
	setp.eq.s16 	%p79, %rs147, 0;
	selp.b16 	%rs149, %rs148, %rs146, %p79;
	selp.b64 	%rd203, %rd201, %rd198, %p79;
	selp.b16 	%rs150, 1, %rs149, %p78;
	and.b16  	%rs151, %rs150, 255;
	selp.b64 	%rd204, %rd202, %rd203, %p78;
	add.s32 	%r72, %r455, 512;
	cvt.u64.u32 	%rd205, %r72;
	add.s64 	%rd206, %rd422, %rd205;
	add.s64 	%rd207, %rd206, %rd117;
	ld.global.u32 	%r73, [%rd194+2048];
	setp.eq.s32 	%p80, %r73, %r39;
	selp.u16 	%rs152, 1, 0, %p80;
	setp.ne.s16 	%p82, %rs151, 0;
	and.pred  	%p83, %p82, %p80;
	min.s64 	%rd208, %rd207, %rd204;
	setp.eq.s16 	%p84, %rs151, 0;
	selp.b16 	%rs153, %rs152, %rs150, %p84;
	selp.b64 	%rd209, %rd207, %rd204, %p84;
	selp.b16 	%rs154, 1, %rs153, %p83;
	and.b16  	%rs155, %rs154, 255;
	selp.b64 	%rd210, %rd208, %rd209, %p83;
	add.s32 	%r74, %r455, 768;
	cvt.u64.u32 	%rd211, %r74;
	add.s64 	%rd212, %rd422, %rd211;
	add.s64 	%rd213, %rd212, %rd117;
	ld.global.u32 	%r75, [%rd194+3072];
	setp.eq.s32 	%p85, %r75, %r39;
	selp.u16 	%rs156, 1, 0, %p85;
	setp.ne.s16 	%p87, %rs155, 0;
	and.pred  	%p88, %p87, %p85;
	min.s64 	%rd214, %rd213, %rd210;
	setp.eq.s16 	%p89, %rs155, 0;
	selp.b16 	%rs157, %rs156, %rs154, %p89;
	selp.b64 	%rd215, %rd213, %rd210, %p89;
	selp.b16 	%rs377, 1, %rs157, %p88;
	selp.b64 	%rd403, %rd214, %rd215, %p88;
	add.s32 	%r455, %r455, 1024;
$L__BB23_91:
	and.b32  	%r76, %r26, 3;
	setp.eq.s32 	%p90, %r76, 0;
	@%p90 bra 	$L__BB23_96;
	setp.eq.s32 	%p91, %r76, 1;
	@%p91 bra 	$L__BB23_94;
	cvt.u64.u32 	%rd217, %r455;
	add.s64 	%rd218, %rd422, %rd217;
	shl.b64 	%rd219, %rd218, 2;
	add.s64 	%rd220, %rd2, %rd219;
	add.s64 	%rd221, %rd218, %rd117;
	ld.global.u32 	%r77, [%rd220];
	setp.eq.s32 	%p92, %r77, %r39;
	selp.u16 	%rs159, 1, 0, %p92;
	and.b16  	%rs160, %rs377, 255;
	setp.ne.s16 	%p94, %rs160, 0;
	and.pred  	%p95, %p94, %p92;
	min.s64 	%rd222, %rd221, %rd403;
	setp.eq.s16 	%p96, %rs160, 0;
	selp.b16 	%rs161, %rs159, %rs377, %p96;
	selp.b64 	%rd223, %rd221, %rd403, %p96;
	selp.b16 	%rs162, 1, %rs161, %p95;
	and.b16  	%rs163, %rs162, 255;
	selp.b64 	%rd224, %rd222, %rd223, %p95;
	add.s32 	%r78, %r455, 256;
	cvt.u64.u32 	%rd225, %r78;
	add.s64 	%rd226, %rd422, %rd225;
	add.s64 	%rd227, %rd226, %rd117;
	ld.global.u32 	%r79, [%rd220+1024];
	setp.eq.s32 	%p97, %r79, %r39;
	selp.u16 	%rs164, 1, 0, %p97;
	setp.ne.s16 	%p99, %rs163, 0;
	and.pred  	%p100, %p99, %p97;
	min.s64 	%rd228, %rd227, %rd224;
	setp.eq.s16 	%p101, %rs163, 0;
	selp.b16 	%rs165, %rs164, %rs162, %p101;
	selp.b64 	%rd229, %rd227, %rd224, %p101;
	selp.b16 	%rs377, 1, %rs165, %p100;
	selp.b64 	%rd403, %rd228, %rd229, %p100;
	add.s32 	%r455, %r455, 512;
$L__BB23_94:
	and.b32  	%r80, %r25, 256;
	setp.ne.s32 	%p102, %r80, 0;
	@%p102 bra 	$L__BB23_96;
	cvt.u64.u32 	%rd230, %r455;
	add.s64 	%rd231, %rd422, %rd230;
	shl.b64 	%rd232, %rd231, 2;
	add.s64 	%rd233, %rd2, %rd232;
	add.s64 	%rd234, %rd231, %rd117;
	ld.global.u32 	%r81, [%rd233];
	setp.eq.s32 	%p103, %r81, %r39;
	selp.u16 	%rs166, 1, 0, %p103;
	and.b16  	%rs167, %rs377, 255;
	setp.ne.s16 	%p105, %rs167, 0;
	and.pred  	%p106, %p105, %p103;
	min.s64 	%rd235, %rd234, %rd403;
	setp.eq.s16 	%p107, %rs167, 0;
	selp.b16 	%rs168, %rs166, %rs377, %p107;
	selp.b64 	%rd236, %rd234, %rd403, %p107;
	selp.b16 	%rs377, 1, %rs168, %p106;
	selp.b64 	%rd403, %rd235, %rd236, %p106;
$L__BB23_96:
	// begin inline asm
	mov.u32 %r82, %laneid;
	// end inline asm
	cvt.u32.u16 	%r103, %rs377;
	and.b32  	%r84, %r103, 255;
	mov.b32 	%r100, 1;
	mov.b32 	%r101, 31;
	mov.b32 	%r102, -1;
	// begin inline asm
	shfl.sync.down.b32 %r83, %r84, %r100, %r101, %r102;
	// end inline asm
	// begin inline asm
	shfl.sync.down.b32 %r88, %r89, %r100, %r101, %r102;
	// end inline asm
	mov.b64 	{%r94, %r99}, %rd403;
	// begin inline asm
	shfl.sync.down.b32 %r93, %r94, %r100, %r101, %r102;
	// end inline asm
	// begin inline asm
	shfl.sync.down.b32 %r98, %r99, %r100, %r101, %r102;
	// end inline asm
	mov.b64 	%rd94, {%r93, %r98};
	cvt.u16.u32 	%rs75, %r83;
	setp.gt.s32 	%p108, %r82, 30;
	@%p108 bra 	$L__BB23_100;
	and.b16  	%rs169, %rs377, 255;
	setp.eq.s16 	%p109, %rs169, 0;
	and.b16  	%rs170, %rs75, 255;
	setp.eq.s16 	%p110, %rs170, 0;
	or.pred  	%p111, %p109, %p110;
	@%p111 bra 	$L__BB23_99;
	min.s64 	%rd403, %rd94, %rd403;
	mov.b16 	%rs377, 1;
	bra.uni 	$L__BB23_100;
$L__BB23_99:
	setp.eq.s16 	%p112, %rs169, 0;
	selp.b16 	%rs377, %rs75, %rs377, %p112;
	selp.b64 	%rd403, %rd94, %rd403, %p112;
$L__BB23_100:
	cvt.u32.u16 	%r124, %rs377;
	and.b32  	%r105, %r124, 255;
	mov.b32 	%r121, 2;
	mov.b32 	%r122, 31;
	mov.b32 	%r123, -1;
	// begin inline asm
	shfl.sync.down.b32 %r104, %r105, %r121, %r122, %r123;
	// end inline asm
	// begin inline asm
	shfl.sync.down.b32 %r109, %r110, %r121, %r122, %r123;
	// end inline asm
	mov.b64 	{%r115, %r120}, %rd403;
	// begin inline asm
	shfl.sync.down.b32 %r114, %r115, %r121, %r122, %r123;
	// end inline asm
	// begin inline asm
	shfl.sync.down.b32 %r119, %r120, %r121, %r122, %r123;
	// end inline asm
	mov.b64 	%rd98, {%r114, %r119};
	cvt.u16.u32 	%rs78, %r104;
	setp.gt.s32 	%p113, %r82, 29;
	@%p113 bra 	$L__BB23_104;
	and.b16  	%rs173, %rs377, 255;
	setp.eq.s16 	%p114, %rs173, 0;
	and.b16  	%rs174, %rs78, 255;
	setp.eq.s16 	%p115, %rs174, 0;
	or.pred  	%p116, %p114, %p115;
	@%p116 bra 	$L__BB23_103;
	min.s64 	%rd403, %rd98, %rd403;
	mov.b16 	%rs377, 1;
	bra.uni 	$L__BB23_104;
$L__BB23_103:
	setp.eq.s16 	%p117, %rs173, 0;
	selp.b16 	%rs377, %rs78, %rs377, %p117;
	selp.b64 	%rd403, %rd98, %rd403, %p117;
$L__BB23_104:
	cvt.u32.u16 	%r145, %rs377;
	and.b32  	%r126, %r145, 255;
	mov.b32 	%r142, 4;
	mov.b32 	%r143, 31;
	mov.b32 	%r144, -1;
	// begin inline asm
	shfl.sync.down.b32 %r125, %r126, %r142, %r143, %r144;
	// end inline asm
	// begin inline asm
	shfl.sync.down.b32 %r130, %r131, %r142, %r143, %r144;
	// end inline asm
	mov.b64 	{%r136, %r141}, %rd403;
	// begin inline asm
	shfl.sync.down.b32 %r135, %r136, %r142, %r143, %r144;
	// end inline asm
	// begin inline asm
	shfl.sync.down.b32 %r140, %r141, %r142, %r143, %r144;
	// end inline asm
	mov.b64 	%rd102, {%r135, %r140};
	cvt.u16.u32 	%rs81, %r125;
	setp.gt.s32 	%p118, %r82, 27;
	@%p118 bra 	$L__BB23_108;
	and.b16  	%rs177, %rs377, 255;
	setp.eq.s16 	%p119, %rs177, 0;
	and.b16  	%rs178, %rs81, 255;
	setp.eq.s16 	%p120, %rs178, 0;
	or.pred  	%p121, %p119, %p120;
	@%p121 bra 	$L__BB23_107;
	min.s64 	%rd403, %rd102, %rd403;
	mov.b16 	%rs377, 1;
	bra.uni 	$L__BB23_108;
$L__BB23_107:
	setp.eq.s16 	%p122, %rs177, 0;
	selp.b16 	%rs377, %rs81, %rs377, %p122;
	selp.b64 	%rd403, %rd102, %rd403, %p122;
$L__BB23_108:
	cvt.u32.u16 	%r166, %rs377;
	and.b32  	%r147, %r166, 255;
	mov.b32 	%r163, 8;
	mov.b32 	%r164, 31;
	mov.b32 	%r165, -1;
	// begin inline asm
	shfl.sync.down.b32 %r146, %r147, %r163, %r164, %r165;
	// end inline asm
	// begin inline asm
	shfl.sync.down.b32 %r151, %r152, %r163, %r164, %r165;
	// end inline asm
	mov.b64 	{%r157, %r162}, %rd403;
	// begin inline asm
	shfl.sync.down.b32 %r156, %r157, %r163, %r164, %r165;
	// end inline asm
	// begin inline asm
	shfl.sync.down.b32 %r161, %r162, %r163, %r164, %r165;
	// end inline asm
	mov.b64 	%rd106, {%r156, %r161};
	cvt.u16.u32 	%rs84, %r146;
	setp.gt.s32 	%p123, %r82, 23;
	@%p123 bra 	$L__BB23_112;
	and.b16  	%rs181, %rs377, 255;
	setp.eq.s16 	%p124, %rs181, 0;
	and.b16  	%rs182, %rs84, 255;
	setp.eq.s16 	%p125, %rs182, 0;
	or.pred  	%p126, %p124, %p125;
	@%p126 bra 	$L__BB23_111;
	min.s64 	%rd403, %rd106, %rd403;
	mov.b16 	%rs377, 1;
	bra.uni 	$L__BB23_112;
$L__BB23_111:
	setp.eq.s16 	%p127, %rs181, 0;
	selp.b16 	%rs377, %rs84, %rs377, %p127;
	selp.b64 	%rd403, %rd106, %rd403, %p127;
$L__BB23_112:
	cvt.u32.u16 	%r187, %rs377;
	and.b32  	%r168, %r187, 255;
	mov.b32 	%r184, 16;
	mov.b32 	%r185, 31;
	mov.b32 	%r186, -1;
	// begin inline asm
	shfl.sync.down.b32 %r167, %r168, %r184, %r185, %r186;
	// end inline asm
	// begin inline asm
	shfl.sync.down.b32 %r172, %r173, %r184, %r185, %r186;
	// end inline asm
	mov.b64 	{%r178, %r183}, %rd403;
	// begin inline asm
	shfl.sync.down.b32 %r177, %r178, %r184, %r185, %r186;
	// end inline asm
	// begin inline asm
	shfl.sync.down.b32 %r182, %r183, %r184, %r185, %r186;
	// end inline asm
	mov.b64 	%rd110, {%r177, %r182};
	cvt.u16.u32 	%rs87, %r167;
	setp.gt.s32 	%p128, %r82, 15;
	@%p128 bra 	$L__BB23_116;
	and.b16  	%rs185, %rs377, 255;
	setp.eq.s16 	%p129, %rs185, 0;
	and.b16  	%rs186, %rs87, 255;
	setp.eq.s16 	%p130, %rs186, 0;
	or.pred  	%p131, %p129, %p130;
	@%p131 bra 	$L__BB23_115;
	min.s64 	%rd403, %rd110, %rd403;
	mov.b16 	%rs377, 1;
	bra.uni 	$L__BB23_116;
$L__BB23_115:
	setp.eq.s16 	%p132, %rs185, 0;
	selp.b16 	%rs377, %rs87, %rs377, %p132;
	selp.b64 	%rd403, %rd110, %rd403, %p132;
$L__BB23_116:
	setp.ne.s32 	%p133, %r82, 0;
	@%p133 bra 	$L__BB23_118;
	shr.u32 	%r188, %r24, 1;
	and.b32  	%r189, %r188, 496;
	mov.u32 	%r190, _ZZN3cub18CUB_300001_SM_10006detail6reduce28DeviceReduceSingleTileKernelINS2_10policy_hubIN4cuda3std3__45tupleIJblEEEyN6thrust24THRUST_300001_SM_1000_NS8cuda_cub9__find_if7functorIS9_EEE10Policy1000ENSB_12zip_iteratorINS8_IJNSD_26transform_input_iterator_tIbNSB_6detail15normal_iteratorINSB_10device_ptrIiEEEENSK_10functional5actorINSP_9compositeIJNSP_16operator_adaptorINS7_8equal_toIvEEEENSQ_INSP_8argumentILj0EEEEENSQ_INSP_5valueIiEEEEEEEEEEENSB_17counting_iteratorIlNSB_11use_defaultES16_S16_EEEEEEEPS9_ySF_S9_S9_NS7_10__identityEEEvT0_T1_T2_T3_T4_T6_E12temp_storage;
	add.s32 	%r191, %r190, %r189;
	st.shared.u8 	[%r191+8], %rs377;
	st.shared.u64 	[%r191+16], %rd403;
$L__BB23_118:
	bar.sync 	0;
	setp.ne.s32 	%p134, %r24, 0;
	@%p134 bra 	$L__BB23_120;
	ld.shared.u8 	%rs189, [_ZZN3cub18CUB_300001_SM_10006detail6reduce28DeviceReduceSingleTileKernelINS2_10policy_hubIN4cuda3std3__45tupleIJblEEEyN6thrust24THRUST_300001_SM_1000_NS8cuda_cub9__find_if7functorIS9_EEE10Policy1000ENSB_12zip_iteratorINS8_IJNSD_26transform_input_iterator_tIbNSB_6detail15normal_iteratorINSB_10device_ptrIiEEEENSK_10functional5actorINSP_9compositeIJNSP_16operator_adaptorINS7_8equal_toIvEEEENSQ_INSP_8argumentILj0EEEEENSQ_INSP_5valueIiEEEEEEEEEEENSB_17counting_iteratorIlNSB_11use_defaultES16_S16_EEEEEEEPS9_ySF_S9_S9_NS7_10__identityEEEvT0_T1_T2_T3_T4_T6_E12temp_storage+24];
	ld.shared.u64 	%rd237, [_ZZN3cub18CUB_300001_SM_10006detail6reduce28DeviceReduceSingleTileKernelINS2_10policy_hubIN4cuda3std3__45tupleIJblEEEyN6thrust24THRUST_300001_SM_1000_NS8cuda_cub9__find_if7functorIS9_EEE10Policy1000ENSB_12zip_iteratorINS8_IJNSD_26transform_input_iterator_tIbNSB_6detail15normal_iteratorINSB_10device_ptrIiEEEENSK_10functional5actorINSP_9compositeIJNSP_16operator_adaptorINS7_8equal_toIvEEEENSQ_INSP_8argumentILj0EEEEENSQ_INSP_5valueIiEEEEEEEEEEENSB_17counting_iteratorIlNSB_11use_defaultES16_S16_EEEEEEEPS9_ySF_S9_S9_NS7_10__identityEEEvT0_T1_T2_T3_T4_T6_E12temp_storage+32];
	and.b16  	%rs190, %rs377, 255;
	setp.eq.s16 	%p135, %rs190, 0;
	setp.eq.s16 	%p136, %rs189, 0;
	min.s64 	%rd238, %rd237, %rd403;
	selp.b16 	%rs191, %rs377, 1, %p136;
	selp.b16 	%rs192, %rs189, %rs191, %p135;
	and.b16  	%rs193, %rs192, 255;
	selp.b64 	%rd239, %rd403, %rd238, %p136;
	selp.b64 	%rd240, %rd237, %rd239, %p135;
	ld.shared.u8 	%rs194, [_ZZN3cub18CUB_300001_SM_10006detail6reduce28DeviceReduceSingleTileKernelINS2_10policy_hubIN4cuda3std3__45tupleIJblEEEyN6thrust24THRUST_300001_SM_1000_NS8cuda_cub9__find_if7functorIS9_EEE10Policy1000ENSB_12zip_iteratorINS8_IJNSD_26transform_input_iterator_tIbNSB_6detail15normal_iteratorINSB_10device_ptrIiEEEENSK_10functional5actorINSP_9compositeIJNSP_16operator_adaptorINS7_8equal_toIvEEEENSQ_INSP_8argumentILj0EEEEENSQ_INSP_5valueIiEEEEEEEEEEENSB_17counting_iteratorIlNSB_11use_defaultES16_S16_EEEEEEEPS9_ySF_S9_S9_NS7_10__identityEEEvT0_T1_T2_T3_T4_T6_E12temp_storage+40];
	ld.shared.u64 	%rd241, [_ZZN3cub18CUB_300001_SM_10006detail6reduce28DeviceReduceSingleTileKernelINS2_10policy_hubIN4cuda3std3__45tupleIJblEEEyN6thrust24THRUST_300001_SM_1000_NS8cuda_cub9__find_if7functorIS9_EEE10Policy1000ENSB_12zip_iteratorINS8_IJNSD_26transform_input_iterator_tIbNSB_6detail15normal_iteratorINSB_10device_ptrIiEEEENSK_10functional5actorINSP_9compositeIJNSP_16operator_adaptorINS7_8equal_toIvEEEENSQ_INSP_8argumentILj0EEEEENSQ_INSP_5valueIiEEEEEEEEEEENSB_17counting_iteratorIlNSB_11use_defaultES16_S16_EEEEEEEPS9_ySF_S9_S9_NS7_10__identityEEEvT0_T1_T2_T3_T4_T6_E12temp_storage+48];
	setp.eq.s16 	%p137, %rs193, 0;
	setp.eq.s16 	%p138, %rs194, 0;
	min.s64 	%rd242, %rd241, %rd240;
	selp.b16 	%rs195, %rs192, 1, %p138;
	selp.b16 	%rs196, %rs194, %rs195, %p137;
	and.b16  	%rs197, %rs196, 255;
	selp.b64 	%rd243, %rd240, %rd242, %p138;
	selp.b64 	%rd244, %rd241, %rd243, %p137;
	ld.shared.u8 	%rs198, [_ZZN3cub18CUB_300001_SM_10006detail6reduce28DeviceReduceSingleTileKernelINS2_10policy_hubIN4cuda3std3__45tupleIJblEEEyN6thrust24THRUST_300001_SM_1000_NS8cuda_cub9__find_if7functorIS9_EEE10Policy1000ENSB_12zip_iteratorINS8_IJNSD_26transform_input_iterator_tIbNSB_6detail15normal_iteratorINSB_10device_ptrIiEEEENSK_10functional5actorINSP_9compositeIJNSP_16operator_adaptorINS7_8equal_toIvEEEENSQ_INSP_8argumentILj0EEEEENSQ_INSP_5valueIiEEEEEEEEEEENSB_17counting_iteratorIlNSB_11use_defaultES16_S16_EEEEEEEPS9_ySF_S9_S9_NS7_10__identityEEEvT0_T1_T2_T3_T4_T6_E12temp_storage+56];
	ld.shared.u64 	%rd245, [_ZZN3cub18CUB_300001_SM_10006detail6reduce28DeviceReduceSingleTileKernelINS2_10policy_hubIN4cuda3std3__45tupleIJblEEEyN6thrust24THRUST_300001_SM_1000_NS8cuda_cub9__find_if7functorIS9_EEE10Policy1000ENSB_12zip_iteratorINS8_IJNSD_26transform_input_iterator_tIbNSB_6detail15normal_iteratorINSB_10device_ptrIiEEEENSK_10functional5actorINSP_9compositeIJNSP_16operator_adaptorINS7_8equal_toIvEEEENSQ_INSP_8argumentILj0EEEEENSQ_INSP_5valueIiEEEEEEEEEEENSB_17counting_iteratorIlNSB_11use_defaultES16_S16_EEEEEEEPS9_ySF_S9_S9_NS7_10__identityEEEvT0_T1_T2_T3_T4_T6_E12temp_storage+64];
	setp.eq.s16 	%p139, %rs197, 0;
	setp.eq.s16 	%p140, %rs198, 0;
	min.s64 	%rd246, %rd245, %rd244;
	selp.b16 	%rs199, %rs196, 1, %p140;
	selp.b16 	%rs200, %rs198, %rs199, %p139;
	and.b16  	%rs201, %rs200, 255;
	selp.b64 	%rd247, %rd244, %rd246, %p140;
	selp.b64 	%rd248, %rd245, %rd247, %p139;
	ld.shared.u8 	%rs202, [_ZZN3cub18CUB_300001_SM_10006detail6reduce28DeviceReduceSingleTileKernelINS2_10policy_hubIN4cuda3std3__45tupleIJblEEEyN6thrust24THRUST_300001_SM_1000_NS8cuda_cub9__find_if7functorIS9_EEE10Policy1000ENSB_12zip_iteratorINS8_IJNSD_26transform_input_iterator_tIbNSB_6detail15normal_iteratorINSB_10device_ptrIiEEEENSK_10functional5actorINSP_9compositeIJNSP_16operator_adaptorINS7_8equal_toIvEEEENSQ_INSP_8argumentILj0EEEEENSQ_INSP_5valueIiEEEEEEEEEEENSB_17counting_iteratorIlNSB_11use_defaultES16_S16_EEEEEEEPS9_ySF_S9_S9_NS7_10__identityEEEvT0_T1_T2_T3_T4_T6_E12temp_storage+72];
	ld.shared.u64 	%rd249, [_ZZN3cub18CUB_300001_SM_10006detail6reduce28DeviceReduceSingleTileKernelINS2_10policy_hubIN4cuda3std3__45tupleIJblEEEyN6thrust24THRUST_300001_SM_1000_NS8cuda_cub9__find_if7functorIS9_EEE10Policy1000ENSB_12zip_iteratorINS8_IJNSD_26transform_input_iterator_tIbNSB_6detail15normal_iteratorINSB_10device_ptrIiEEEENSK_10functional5actorINSP_9compositeIJNSP_16operator_adaptorINS7_8equal_toIvEEEENSQ_INSP_8argumentILj0EEEEENSQ_INSP_5valueIiEEEEEEEEEEENSB_17counting_iteratorIlNSB_11use_defaultES16_S16_EEEEEEEPS9_ySF_S9_S9_NS7_10__identityEEEvT0_T1_T2_T3_T4_T6_E12temp_storage+80];
	setp.eq.s16 	%p141, %rs201, 0;
	setp.eq.s16 	%p142, %rs202, 0;
	min.s64 	%rd250, %rd249, %rd248;
	selp.b16 	%rs203, %rs200, 1, %p142;
	selp.b16 	%rs204, %rs202, %rs203, %p141;
	and.b16  	%rs205, %rs204, 255;
	selp.b64 	%rd251, %rd248, %rd250, %p142;
	selp.b64 	%rd252, %rd249, %rd251, %p141;
	ld.shared.u8 	%rs206, [_ZZN3cub18CUB_300001_SM_10006detail6reduce28DeviceReduceSingleTileKernelINS2_10policy_hubIN4cuda3std3__45tupleIJblEEEyN6thrust24THRUST_300001_SM_1000_NS8cuda_cub9__find_if7functorIS9_EEE10Policy1000ENSB_12zip_iteratorINS8_IJNSD_26transform_input_iterator_tIbNSB_6detail15normal_iteratorINSB_10device_ptrIiEEEENSK_10functional5actorINSP_9compositeIJNSP_16operator_adaptorINS7_8equal_toIvEEEENSQ_INSP_8argumentILj0EEEEENSQ_INSP_5valueIiEEEEEEEEEEENSB_17counting_iteratorIlNSB_11use_defaultES16_S16_EEEEEEEPS9_ySF_S9_S9_NS7_10__identityEEEvT0_T1_T2_T3_T4_T6_E12temp_storage+88];
	ld.shared.u64 	%rd253, [_ZZN3cub18CUB_300001_SM_10006detail6reduce28DeviceReduceSingleTileKernelINS2_10policy_hubIN4cuda3std3__45tupleIJblEEEyN6thrust24THRUST_300001_SM_1000_NS8cuda_cub9__find_if7functorIS9_EEE10Policy1000ENSB_12zip_iteratorINS8_IJNSD_26transform_input_iterator_tIbNSB_6detail15normal_iteratorINSB_10device_ptrIiEEEENSK_10functional5actorINSP_9compositeIJNSP_16operator_adaptorINS7_8equal_toIvEEEENSQ_INSP_8argumentILj0EEEEENSQ_INSP_5valueIiEEEEEEEEEEENSB_17counting_iteratorIlNSB_11use_defaultES16_S16_EEEEEEEPS9_ySF_S9_S9_NS7_10__identityEEEvT0_T1_T2_T3_T4_T6_E12temp_storage+96];
	setp.eq.s16 	%p143, %rs205, 0;
	setp.eq.s16 	%p144, %rs206, 0;
	min.s64 	%rd254, %rd253, %rd252;
	selp.b16 	%rs207, %rs204, 1, %p144;
	selp.b16 	%rs208, %rs206, %rs207, %p143;
	and.b16  	%rs209, %rs208, 255;
	selp.b64 	%rd255, %rd252, %rd254, %p144;
	selp.b64 	%rd256, %rd253, %rd255, %p143;
	ld.shared.u8 	%rs210, [_ZZN3cub18CUB_300001_SM_10006detail6reduce28DeviceReduceSingleTileKernelINS2_10policy_hubIN4cuda3std3__45tupleIJblEEEyN6thrust24THRUST_300001_SM_1000_NS8cuda_cub9__find_if7functorIS9_EEE10Policy1000ENSB_12zip_iteratorINS8_IJNSD_26transform_input_iterator_tIbNSB_6detail15normal_iteratorINSB_10device_ptrIiEEEENSK_10functional5actorINSP_9compositeIJNSP_16operator_adaptorINS7_8equal_toIvEEEENSQ_INSP_8argumentILj0EEEEENSQ_INSP_5valueIiEEEEEEEEEEENSB_17counting_iteratorIlNSB_11use_defaultES16_S16_EEEEEEEPS9_ySF_S9_S9_NS7_10__identityEEEvT0_T1_T2_T3_T4_T6_E12temp_storage+104];
	ld.shared.u64 	%rd257, [_ZZN3cub18CUB_300001_SM_10006detail6reduce28DeviceReduceSingleTileKernelINS2_10policy_hubIN4cuda3std3__45tupleIJblEEEyN6thrust24THRUST_300001_SM_1000_NS8cuda_cub9__find_if7functorIS9_EEE10Policy1000ENSB_12zip_iteratorINS8_IJNSD_26transform_input_iterator_tIbNSB_6detail15normal_iteratorINSB_10device_ptrIiEEEENSK_10functional5actorINSP_9compositeIJNSP_16operator_adaptorINS7_8equal_toIvEEEENSQ_INSP_8argumentILj0EEEEENSQ_INSP_5valueIiEEEEEEEEEEENSB_17counting_iteratorIlNSB_11use_defaultES16_S16_EEEEEEEPS9_ySF_S9_S9_NS7_10__identityEEEvT0_T1_T2_T3_T4_T6_E12temp_storage+112];
	setp.eq.s16 	%p145, %rs209, 0;
	setp.eq.s16 	%p146, %rs210, 0;
	min.s64 	%rd258, %rd257, %rd256;
	selp.b16 	%rs211, %rs208, 1, %p146;
	selp.b16 	%rs212, %rs210, %rs211, %p145;
	and.b16  	%rs213, %rs212, 255;
	selp.b64 	%rd259, %rd256, %rd258, %p146;
	selp.b64 	%rd260, %rd257, %rd259, %p145;
	ld.shared.u8 	%rs214, [_ZZN3cub18CUB_300001_SM_10006detail6reduce28DeviceReduceSingleTileKernelINS2_10policy_hubIN4cuda3std3__45tupleIJblEEEyN6thrust24THRUST_300001_SM_1000_NS8cuda_cub9__find_if7functorIS9_EEE10Policy1000ENSB_12zip_iteratorINS8_IJNSD_26transform_input_iterator_tIbNSB_6detail15normal_iteratorINSB_10device_ptrIiEEEENSK_10functional5actorINSP_9compositeIJNSP_16operator_adaptorINS7_8equal_toIvEEEENSQ_INSP_8argumentILj0EEEEENSQ_INSP_5valueIiEEEEEEEEEEENSB_17counting_iteratorIlNSB_11use_defaultES16_S16_EEEEEEEPS9_ySF_S9_S9_NS7_10__identityEEEvT0_T1_T2_T3_T4_T6_E12temp_storage+120];
	ld.shared.u64 	%rd261, [_ZZN3cub18CUB_300001_SM_10006detail6reduce28DeviceReduceSingleTileKernelINS2_10policy_hubIN4cuda3std3__45tupleIJblEEEyN6thrust24THRUST_300001_SM_1000_NS8cuda_cub9__find_if7functorIS9_EEE10Policy1000ENSB_12zip_iteratorINS8_IJNSD_26transform_input_iterator_tIbNSB_6detail15normal_iteratorINSB_10device_ptrIiEEEENSK_10functional5actorINSP_9compositeIJNSP_16operator_adaptorINS7_8equal_toIvEEEENSQ_INSP_8argumentILj0EEEEENSQ_INSP_5valueIiEEEEEEEEEEENSB_17counting_iteratorIlNSB_11use_defaultES16_S16_EEEEEEEPS9_ySF_S9_S9_NS7_10__identityEEEvT0_T1_T2_T3_T4_T6_E12temp_storage+128];
	setp.eq.s16 	%p147, %rs213, 0;
	setp.eq.s16 	%p148, %rs214, 0;
	min.s64 	%rd262, %rd261, %rd260;
	selp.b16 	%rs215, %rs212, 1, %p148;
	selp.b16 	%rs377, %rs214, %rs215, %p147;
	selp.b64 	%rd263, %rd260, %rd262, %p148;
	selp.b64 	%rd403, %rd261, %rd263, %p147;
$L__BB23_120:
	mov.u32 	%r445, %tid.x;
	setp.ne.s32 	%p325, %r445, 0;
	@%p325 bra 	$L__BB23_122;
	setp.eq.s16 	%p326, %rs94, 0;
	and.b16  	%rs365, %rs377, 255;
	setp.eq.s16 	%p327, %rs365, 0;
	min.s64 	%rd391, %rd403, %rd119;
	selp.b16 	%rs366, %rs94, 1, %p327;
	selp.b16 	%rs367, %rs377, %rs366, %p326;
	selp.b64 	%rd392, %rd119, %rd391, %p327;
	selp.b64 	%rd393, %rd403, %rd392, %p326;
	st.global.u8 	[%rd1], %rs367;
	st.global.u64 	[%rd1+8], %rd393;
$L__BB23_122:
	ret;

}
	// .globl	_ZN3cub18CUB_300001_SM_10006detail6reduce18DeviceReduceKernelINS2_10policy_hubIN4cuda3std3__45tupleIJblEEEyN6thrust24THRUST_300001_SM_1000_NS8cuda_cub9__find_if7functorIS9_EEE10Policy1000ENSB_12zip_iteratorINS8_IJNSD_26transform_input_iterator_tIbNSB_6detail15normal_iteratorINSB_10device_ptrIiEEEENSK_10functional5actorINSP_9compositeIJNSP_16operator_adaptorINS7_8equal_toIvEEEENSQ_INSP_8argumentILj0EEEEENSQ_INSP_5valueIiEEEEEEEEEEENSB_17counting_iteratorIlNSB_11use_defaultES16_S16_EEEEEEEySF_S9_NS7_10__identityEEEvT0_PT3_T1_NS0_13GridEvenShareIS1E_EET2_T4_
.visible .entry _ZN3cub18CUB_300001_SM_10006detail6reduce18DeviceReduceKernelINS2_10policy_hubIN4cuda3std3__45tupleIJblEEEyN6thrust24THRUST_300001_SM_1000_NS8cuda_cub9__find_if7functorIS9_EEE10Policy1000ENSB_12zip_iteratorINS8_IJNSD_26transform_input_iterator_tIbNSB_6detail15normal_iteratorINSB_10device_ptrIiEEEENSK_10functional5actorINSP_9compositeIJNSP_16operator_adaptorINS7_8equal_toIvEEEENSQ_INSP_8argumentILj0EEEEENSQ_INSP_5valueIiEEEEEEEEEEENSB_17counting_iteratorIlNSB_11use_defaultES16_S16_EEEEEEEySF_S9_NS7_10__identityEEEvT0_PT3_T1_NS0_13GridEvenShareIS1E_EET2_T4_(
	.param .align 8 .b8 _ZN3cub18CUB_300001_SM_10006detail6reduce18DeviceReduceKernelINS2_10policy_hubIN4cuda3std3__45tupleIJblEEEyN6thrust24THRUST_300001_SM_1000_NS8cuda_cub9__find_if7functorIS9_EEE10Policy1000ENSB_12zip_iteratorINS8_IJNSD_26transform_input_iterator_tIbNSB_6detail15normal_iteratorINSB_10device_ptrIiEEEENSK_10functional5actorINSP_9compositeIJNSP_16operator_adaptorINS7_8equal_toIvEEEENSQ_INSP_8argumentILj0EEEEENSQ_INSP_5valueIiEEEEEEEEEEENSB_17counting_iteratorIlNSB_11use_defaultES16_S16_EEEEEEEySF_S9_NS7_10__identityEEEvT0_PT3_T1_NS0_13GridEvenShareIS1E_EET2_T4__param_0[24],
	.param .u64 .ptr .align 1 _ZN3cub18CUB_300001_SM_10006detail6reduce18DeviceReduceKernelINS2_10policy_hubIN4cuda3std3__45tupleIJblEEEyN6thrust24THRUST_300001_SM_1000_NS8cuda_cub9__find_if7functorIS9_EEE10Policy1000ENSB_12zip_iteratorINS8_IJNSD_26transform_input_iterator_tIbNSB_6detail15normal_iteratorINSB_10device_ptrIiEEEENSK_10functional5actorINSP_9compositeIJNSP_16operator_adaptorINS7_8equal_toIvEEEENSQ_INSP_8argumentILj0EEEEENSQ_INSP_5valueIiEEEEEEEEEEENSB_17counting_iteratorIlNSB_11use_defaultES16_S16_EEEEEEEySF_S9_NS7_10__identityEEEvT0_PT3_T1_NS0_13GridEvenShareIS1E_EET2_T4__param_1,
	.param .u64 _ZN3cub18CUB_300001_SM_10006detail6reduce18DeviceReduceKernelINS2_10policy_hubIN4cuda3std3__45tupleIJblEEEyN6thrust24THRUST_300001_SM_1000_NS8cuda_cub9__find_if7functorIS9_EEE10Policy1000ENSB_12zip_iteratorINS8_IJNSD_26transform_input_iterator_tIbNSB_6detail15normal_iteratorINSB_10device_ptrIiEEEENSK_10functional5actorINSP_9compositeIJNSP_16operator_adaptorINS7_8equal_toIvEEEENSQ_INSP_8argumentILj0EEEEENSQ_INSP_5valueIiEEEEEEEEEEENSB_17counting_iteratorIlNSB_11use_defaultES16_S16_EEEEEEEySF_S9_NS7_10__identityEEEvT0_PT3_T1_NS0_13GridEvenShareIS1E_EET2_T4__param_2,
	.param .align 8 .b8 _ZN3cub18CUB_300001_SM_10006detail6reduce18DeviceReduceKernelINS2_10policy_hubIN4cuda3std3__45tupleIJblEEEyN6thrust24THRUST_300001_SM_1000_NS8cuda_cub9__find_if7functorIS9_EEE10Policy1000ENSB_12zip_iteratorINS8_IJNSD_26transform_input_iterator_tIbNSB_6detail15normal_iteratorINSB_10device_ptrIiEEEENSK_10functional5actorINSP_9compositeIJNSP_16operator_adaptorINS7_8equal_toIvEEEENSQ_INSP_8argumentILj0EEEEENSQ_INSP_5valueIiEEEEEEEEEEENSB_17counting_iteratorIlNSB_11use_defaultES16_S16_EEEEEEEySF_S9_NS7_10__identityEEEvT0_PT3_T1_NS0_13GridEvenShareIS1E_EET2_T4__param_3[72],
	.param .align 1 .b8 _ZN3cub18CUB_300001_SM_10006detail6reduce18DeviceReduceKernelINS2_10policy_hubIN4cuda3std3__45tupleIJblEEEyN6thrust24THRUST_300001_SM_1000_NS8cuda_cub9__find_if7functorIS9_EEE10Policy1000ENSB_12zip_iteratorINS8_IJNSD_26transform_input_iterator_tIbNSB_6detail15normal_iteratorINSB_10device_ptrIiEEEENSK_10functional5actorINSP_9compositeIJNSP_16operator_adaptorINS7_8equal_toIvEEEENSQ_INSP_8argumentILj0EEEEENSQ_INSP_5valueIiEEEEEEEEEEENSB_17counting_iteratorIlNSB_11use_defaultES16_S16_EEEEEEEySF_S9_NS7_10__identityEEEvT0_PT3_T1_NS0_13GridEvenShareIS1E_EET2_T4__param_4[1],
	.param .align 1 .b8 _ZN3cub18CUB_300001_SM_10006detail6reduce18DeviceReduceKernelINS2_10policy_hubIN4cuda3std3__45tupleIJblEEEyN6thrust24THRUST_300001_SM_1000_NS8cuda_cub9__find_if7functorIS9_EEE10Policy1000ENSB_12zip_iteratorINS8_IJNSD_26transform_input_iterator_tIbNSB_6detail15normal_iteratorINSB_10device_ptrIiEEEENSK_10functional5actorINSP_9compositeIJNSP_16operator_adaptorINS7_8equal_toIvEEEENSQ_INSP_8argumentILj0EEEEENSQ_INSP_5valueIiEEEEEEEEEEENSB_17counting_iteratorIlNSB_11use_defaultES16_S16_EEEEEEEySF_S9_NS7_10__identityEEEvT0_PT3_T1_NS0_13GridEvenShareIS1E_EET2_T4__param_5[1]
)
.maxntid 256
{
	.reg .pred 	%p<325>;
	.reg .b16 	%rs<402>;
	.reg .b32 	%r<498>;
	.reg .b64 	%rd<457>;
	// demoted variable
	.shared .align 8 .b8 _ZZN3cub18CUB_300001_SM_10006detail6reduce18DeviceReduceKernelINS2_10policy_hubIN4cuda3std3__45tupleIJblEEEyN6thrust24THRUST_300001_SM_1000_NS8cuda_cub9__find_if7functorIS9_EEE10Policy1000ENSB_12zip_iteratorINS8_IJNSD_26transform_input_iterator_tIbNSB_6detail15normal_iteratorINSB_10device_ptrIiEEEENSK_10functional5actorINSP_9compositeIJNSP_16operator_adaptorINS7_8equal_toIvEEEENSQ_INSP_8argumentILj0EEEEENSQ_INSP_5valueIiEEEEEEEEEEENSB_17counting_iteratorIlNSB_11use_defaultES16_S16_EEEEEEEySF_S9_NS7_10__identityEEEvT0_PT3_T1_NS0_13GridEvenShareIS1E_EET2_T4_E12temp_storage[152];
	ld.param.u64 	%rd116, [_ZN3cub18CUB_300001_SM_10006detail6reduce18DeviceReduceKernelINS2_10policy_hubIN4cuda3std3__45tupleIJblEEEyN6thrust24THRUST_300001_SM_1000_NS8cuda_cub9__find_if7functorIS9_EEE10Policy1000ENSB_12zip_iteratorINS8_IJNSD_26transform_input_iterator_tIbNSB_6detail15normal_iteratorINSB_10device_ptrIiEEEENSK_10functional5actorINSP_9compositeIJNSP_16operator_adaptorINS7_8equal_toIvEEEENSQ_INSP_8argumentILj0EEEEENSQ_INSP_5valueIiEEEEEEEEEEENSB_17counting_iteratorIlNSB_11use_defaultES16_S16_EEEEEEEySF_S9_NS7_10__identityEEEvT0_PT3_T1_NS0_13GridEvenShareIS1E_EET2_T4__param_0+16];
	ld.param.u32 	%r51, [_ZN3cub18CUB_300001_SM_10006detail6reduce18DeviceReduceKernelINS2_10policy_hubIN4cuda3std3__45tupleIJblEEEyN6thrust24THRUST_300001_SM_1000_NS8cuda_cub9__find_if7functorIS9_EEE10Policy1000ENSB_12zip_iteratorINS8_IJNSD_26transform_input_iterator_tIbNSB_6detail15normal_iteratorINSB_10device_ptrIiEEEENSK_10functional5actorINSP_9compositeIJNSP_16operator_adaptorINS7_8equal_toIvEEEENSQ_INSP_8argumentILj0EEEEENSQ_INSP_5valueIiEEEEEEEEEEENSB_17counting_iteratorIlNSB_11use_defaultES16_S16_EEEEEEEySF_S9_NS7_10__identityEEEvT0_PT3_T1_NS0_13GridEvenShareIS1E_EET2_T4__param_0+12];
	ld.param.u64 	%rd1, [_ZN3cub18CUB_300001_SM_10006detail6reduce18DeviceReduceKernelINS2_10policy_hubIN4cuda3std3__45tupleIJblEEEyN6thrust24THRUST_300001_SM_1000_NS8cuda_cub9__find_if7functorIS9_EEE10Policy1000ENSB_12zip_iteratorINS8_IJNSD_26transform_input_iterator_tIbNSB_6detail15normal_iteratorINSB_10device_ptrIiEEEENSK_10functional5actorINSP_9compositeIJNSP_16operator_adaptorINS7_8equal_toIvEEEENSQ_INSP_8argumentILj0EEEEENSQ_INSP_5valueIiEEEEEEEEEEENSB_17counting_iteratorIlNSB_11use_defaultES16_S16_EEEEEEEySF_S9_NS7_10__identityEEEvT0_PT3_T1_NS0_13GridEvenShareIS1E_EET2_T4__param_3+32];
	ld.param.u32 	%r1, [_ZN3cub18CUB_300001_SM_10006detail6reduce18DeviceReduceKernelINS2_10policy_hubIN4cuda3std3__45tupleIJblEEEyN6thrust24THRUST_300001_SM_1000_NS8cuda_cub9__find_if7functorIS9_EEE10Policy1000ENSB_12zip_iteratorINS8_IJNSD_26transform_input_iterator_tIbNSB_6detail15normal_iteratorINSB_10device_ptrIiEEEENSK_10functional5actorINSP_9compositeIJNSP_16operator_adaptorINS7_8equal_toIvEEEENSQ_INSP_8argumentILj0EEEEENSQ_INSP_5valueIiEEEEEEEEEEENSB_17counting_iteratorIlNSB_11use_defaultES16_S16_EEEEEEEySF_S9_NS7_10__identityEEEvT0_PT3_T1_NS0_13GridEvenShareIS1E_EET2_T4__param_3+40];
	ld.param.u64 	%rd115, [_ZN3cub18CUB_300001_SM_10006detail6reduce18DeviceReduceKernelINS2_10policy_hubIN4cuda3std3__45tupleIJblEEEyN6thrust24THRUST_300001_SM_1000_NS8cuda_cub9__find_if7functorIS9_EEE10Policy1000ENSB_12zip_iteratorINS8_IJNSD_26transform_input_iterator_tIbNSB_6detail15normal_iteratorINSB_10device_ptrIiEEEENSK_10functional5actorINSP_9compositeIJNSP_16operator_adaptorINS7_8equal_toIvEEEENSQ_INSP_8argumentILj0EEEEENSQ_INSP_5valueIiEEEEEEEEEEENSB_17counting_iteratorIlNSB_11use_defaultES16_S16_EEEEEEEySF_S9_NS7_10__identityEEEvT0_PT3_T1_NS0_13GridEvenShareIS1E_EET2_T4__param_0];
	cvta.to.global.u64 	%rd2, %rd115;
	mov.u32 	%r5, %ctaid.x;
	shl.b32 	%r52, %r1, 10;
	cvt.s64.s32 	%rd4, %r52;
	shl.b32 	%r53, %r5, 10;
	cvt.u64.u32 	%rd5, %r53;
	sub.s64 	%rd6, %rd1, %rd5;
	setp.gt.u64 	%p1, %rd6, 1023;
	@%p1 bra 	$L__BB24_78;
	cvt.u32.u64 	%r219, %rd5;
	cvt.u32.u64 	%r6, %rd1;
	sub.s32 	%r7, %r6, %r219;
	mov.u32 	%r8, %tid.x;
	setp.ge.s32 	%p148, %r8, %r7;
	mov.b16 	%rs371, 0;
	mov.b64 	%rd425, 0;
	mov.u32 	%r488, %r8;
	@%p148 bra 	$L__BB24_3;
	add.s32 	%r221, %r219, %r8;
	cvt.u64.u32 	%rd264, %r221;
	mul.wide.u32 	%rd265, %r221, 4;
	add.s64 	%rd266, %rd2, %rd265;
	add.s64 	%rd425, %rd116, %rd264;
	ld.global.u32 	%r222, [%rd266];
	setp.eq.s32 	%p149, %r222, %r51;
	selp.u16 	%rs371, 1, 0, %p149;
	add.s32 	%r488, %r8, 256;
$L__BB24_3:
	setp.ge.s32 	%p150, %r488, %r7;
	@%p150 bra 	$L__BB24_16;
	not.b32 	%r224, %r488;
	add.s32 	%r11, %r224, %r6;
	sub.s32 	%r225, %r11, %r219;
	shr.u32 	%r226, %r225, 8;
	add.s32 	%r12, %r226, 1;
	and.b32  	%r13, %r12, 7;
	setp.lt.u32 	%p151, %r225, 1792;
	@%p151 bra 	$L__BB24_8;
	add.s32 	%r487, %r488, 1024;
	and.b32  	%r227, %r12, 33554424;
	neg.s32 	%r486, %r227;
$L__BB24_6:
	.pragma "nounroll";
	add.s32 	%r228, %r487, -1024;
	cvt.s64.s32 	%rd268, %r228;
	add.s64 	%rd269, %rd268, %rd5;
	shl.b64 	%rd270, %rd269, 2;
	add.s64 	%rd271, %rd2, %rd270;
	add.s64 	%rd272, %rd269, %rd116;
	ld.global.u32 	%r229, [%rd271];
	setp.eq.s32 	%p152, %r229, %r51;
	selp.u16 	%rs216, 1, 0, %p152;
	and.b16  	%rs217, %rs371, 255;
	setp.ne.s16 	%p154, %rs217, 0;
	and.pred  	%p155, %p154, %p152;
	min.s64 	%rd273, %rd272, %rd425;
	setp.eq.s16 	%p156, %rs217, 0;
	selp.b64 	%rd274, %rd272, %rd425, %p156;
	selp.b16 	%rs218, %rs216, %rs371, %p156;
	selp.b64 	%rd275, %rd273, %rd274, %p155;
	selp.b16 	%rs219, 1, %rs218, %p155;
	and.b16  	%rs220, %rs219, 255;
	add.s32 	%r230, %r487, -768;
	cvt.s64.s32 	%rd276, %r230;
	add.s64 	%rd277, %rd276, %rd5;
	add.s64 	%rd278, %rd277, %rd116;
	ld.global.u32 	%r231, [%rd271+1024];
	setp.eq.s32 	%p157, %r231, %r51;
	selp.u16 	%rs221, 1, 0, %p157;
	setp.ne.s16 	%p159, %rs220, 0;
	and.pred  	%p160, %p159, %p157;
	min.s64 	%rd279, %rd278, %rd275;
	setp.eq.s16 	%p161, %rs220, 0;
	selp.b64 	%rd280, %rd278, %rd275, %p161;
	selp.b16 	%rs222, %rs221, %rs219, %p161;
	selp.b64 	%rd281, %rd279, %rd280, %p160;
	selp.b16 	%rs223, 1, %rs222, %p160;
	and.b16  	%rs224, %rs223, 255;
	add.s32 	%r232, %r487, -512;
	cvt.s64.s32 	%rd282, %r232;
	add.s64 	%rd283, %rd282, %rd5;
	add.s64 	%rd284, %rd283, %rd116;
	ld.global.u32 	%r233, [%rd271+2048];
	setp.eq.s32 	%p162, %r233, %r51;
	selp.u16 	%rs225, 1, 0, %p162;
	setp.ne.s16 	%p164, %rs224, 0;
	and.pred  	%p165, %p164, %p162;
	min.s64 	%rd285, %rd284, %rd281;
	setp.eq.s16 	%p166, %rs224, 0;
	selp.b64 	%rd286, %rd284, %rd281, %p166;
	selp.b16 	%rs226, %rs225, %rs223, %p166;
	selp.b64 	%rd287, %rd285, %rd286, %p165;
	selp.b16 	%rs227, 1, %rs226, %p165;
	and.b16  	%rs228, %rs227, 255;
	add.s32 	%r234, %r487, -256;
	cvt.s64.s32 	%rd288, %r234;
	add.s64 	%rd289, %rd288, %rd5;
	add.s64 	%rd290, %rd289, %rd116;
	ld.global.u32 	%r235, [%rd271+3072];
	setp.eq.s32 	%p167, %r235, %r51;
	selp.u16 	%rs229, 1, 0, %p167;
	setp.ne.s16 	%p169, %rs228, 0;
	and.pred  	%p170, %p169, %p167;
	min.s64 	%rd291, %rd290, %rd287;
	setp.eq.s16 	%p171, %rs228, 0;
	selp.b64 	%rd292, %rd290, %rd287, %p171;
	selp.b16 	%rs230, %rs229, %rs227, %p171;
	selp.b64 	%rd293, %rd291, %rd292, %p170;
	selp.b16 	%rs231, 1, %rs230, %p170;
	and.b16  	%rs232, %rs231, 255;
	add.s32 	%r236, %r487, 768;
	cvt.s64.s32 	%rd294, %r487;
	add.s64 	%rd295, %rd294, %rd5;
	add.s64 	%rd296, %rd295, %rd116;
	ld.global.u32 	%r237, [%rd271+4096];
	setp.eq.s32 	%p172, %r237, %r51;
	selp.u16 	%rs233, 1, 0, %p172;
	setp.ne.s16 	%p174, %rs232, 0;
	and.pred  	%p175, %p174, %p172;
	min.s64 	%rd297, %rd296, %rd293;
	setp.eq.s16 	%p176, %rs232, 0;
	selp.b64 	%rd298, %rd296, %rd293, %p176;
	selp.b16 	%rs234, %rs233, %rs231, %p176;
	selp.b64 	%rd299, %rd297, %rd298, %p175;
	selp.b16 	%rs235, 1, %rs234, %p175;
	and.b16  	%rs236, %rs235, 255;
	add.s32 	%r238, %r487, 256;
	cvt.s64.s32 	%rd300, %r238;
	add.s64 	%rd301, %rd300, %rd5;
	add.s64 	%rd302, %rd301, %rd116;
	ld.global.u32 	%r239, [%rd271+5120];
	setp.eq.s32 	%p177, %r239, %r51;
	selp.u16 	%rs237, 1, 0, %p177;
	setp.ne.s16 	%p179, %rs236, 0;
	and.pred  	%p180, %p179, %p177;
	min.s64 	%rd303, %rd302, %rd299;
	setp.eq.s16 	%p181, %rs236, 0;
	selp.b64 	%rd304, %rd302, %rd299, %p181;
	selp.b16 	%rs238, %rs237, %rs235, %p181;
	selp.b64 	%rd305, %rd303, %rd304, %p180;
	selp.b16 	%rs239, 1, %rs238, %p180;
	and.b16  	%rs240, %rs239, 255;
	add.s32 	%r240, %r487, 512;
	cvt.s64.s32 	%rd306, %r240;
	add.s64 	%rd307, %rd306, %rd5;
	add.s64 	%rd308, %rd307, %rd116;
	ld.global.u32 	%r241, [%rd271+6144];
	setp.eq.s32 	%p182, %r241, %r51;
	selp.u16 	%rs241, 1, 0, %p182;
	setp.ne.s16 	%p184, %rs240, 0;
	and.pred  	%p185, %p184, %p182;
	min.s64 	%rd309, %rd308, %rd305;
	setp.eq.s16 	%p186, %rs240, 0;
	selp.b64 	%rd310, %rd308, %rd305, %p186;
	selp.b16 	%rs242, %rs241, %rs239, %p186;
	selp.b64 	%rd311, %rd309, %rd310, %p185;
	selp.b16 	%rs243, 1, %rs242, %p185;
	and.b16  	%rs244, %rs243, 255;
	cvt.s64.s32 	%rd312, %r236;
	add.s64 	%rd313, %rd312, %rd5;
	add.s64 	%rd314, %rd313, %rd116;
	ld.global.u32 	%r242, [%rd271+7168];
	setp.eq.s32 	%p187, %r242, %r51;
	selp.u16 	%rs245, 1, 0, %p187;
	setp.ne.s16 	%p189, %rs244, 0;
	and.pred  	%p190, %p189, %p187;
	min.s64 	%rd315, %rd314, %rd311;
	setp.eq.s16 	%p191, %rs244, 0;
	selp.b64 	%rd316, %rd314, %rd311, %p191;
	selp.b16 	%rs246, %rs245, %rs243, %p191;
	selp.b64 	%rd425, %rd315, %rd316, %p190;
	selp.b16 	%rs371, 1, %rs246, %p190;
	add.s32 	%r487, %r487, 2048;
	add.s32 	%r486, %r486, 8;
	setp.ne.s32 	%p192, %r486, 0;
	@%p192 bra 	$L__BB24_6;
	add.s32 	%r488, %r487, -1024;
$L__BB24_8:
	setp.eq.s32 	%p193, %r13, 0;
	@%p193 bra 	$L__BB24_16;
	setp.lt.u32 	%p194, %r13, 4;
	@%p194 bra 	$L__BB24_11;
	cvt.s64.s32 	%rd318, %r488;
	add.s64 	%rd319, %rd318, %rd5;
	shl.b64 	%rd320, %rd319, 2;
	add.s64 	%rd321, %rd2, %rd320;
	add.s64 	%rd322, %rd319, %rd116;
	ld.global.u32 	%r243, [%rd321];
	setp.eq.s32 	%p195, %r243, %r51;
	selp.u16 	%rs248, 1, 0, %p195;
	and.b16  	%rs249, %rs371, 255;
	setp.ne.s16 	%p197, %rs249, 0;
	and.pred  	%p198, %p197, %p195;
	min.s64 	%rd323, %rd322, %rd425;
	setp.eq.s16 	%p199, %rs249, 0;
	selp.b64 	%rd324, %rd322, %rd425, %p199;
	selp.b16 	%rs250, %rs248, %rs371, %p199;
	selp.b64 	%rd325, %rd323, %rd324, %p198;
	selp.b16 	%rs251, 1, %rs250, %p198;
	and.b16  	%rs252, %rs251, 255;
	add.s32 	%r244, %r488, 256;
	cvt.s64.s32 	%rd326, %r244;
	add.s64 	%rd327, %rd326, %rd5;
	add.s64 	%rd328, %rd327, %rd116;
	ld.global.u32 	%r245, [%rd321+1024];
	setp.eq.s32 	%p200, %r245, %r51;
	selp.u16 	%rs253, 1, 0, %p200;
	setp.ne.s16 	%p202, %rs252, 0;
	and.pred  	%p203, %p202, %p200;
	min.s64 	%rd329, %rd328, %rd325;
	setp.eq.s16 	%p204, %rs252, 0;
	selp.b64 	%rd330, %rd328, %rd325, %p204;
	selp.b16 	%rs254, %rs253, %rs251, %p204;
	selp.b64 	%rd331, %rd329, %rd330, %p203;
	selp.b16 	%rs255, 1, %rs254, %p203;
	and.b16  	%rs256, %rs255, 255;
	add.s32 	%r246, %r488, 512;
	cvt.s64.s32 	%rd332, %r246;
	add.s64 	%rd333, %rd332, %rd5;
	add.s64 	%rd334, %rd333, %rd116;
	ld.global.u32 	%r247, [%rd321+2048];
	setp.eq.s32 	%p205, %r247, %r51;
	selp.u16 	%rs257, 1, 0, %p205;
	setp.ne.s16 	%p207, %rs256, 0;
	and.pred  	%p208, %p207, %p205;
	min.s64 	%rd335, %rd334, %rd331;
	setp.eq.s16 	%p209, %rs256, 0;
	selp.b64 	%rd336, %rd334, %rd331, %p209;
	selp.b16 	%rs258, %rs257, %rs255, %p209;
	selp.b64 	%rd337, %rd335, %rd336, %p208;
	selp.b16 	%rs259, 1, %rs258, %p208;
	and.b16  	%rs260, %rs259, 255;
	add.s32 	%r248, %r488, 768;
	cvt.s64.s32 	%rd338, %r248;
	add.s64 	%rd339, %rd338, %rd5;
	add.s64 	%rd340, %rd339, %rd116;
	ld.global.u32 	%r249, [%rd321+3072];
	setp.eq.s32 	%p210, %r249, %r51;
	selp.u16 	%rs261, 1, 0, %p210;
	setp.ne.s16 	%p212, %rs260, 0;
	and.pred  	%p213, %p212, %p210;
	min.s64 	%rd341, %rd340, %rd337;
	setp.eq.s16 	%p214, %rs260, 0;
	selp.b64 	%rd342, %rd340, %rd337, %p214;
	selp.b16 	%rs262, %rs261, %rs259, %p214;
	selp.b64 	%rd425, %rd341, %rd342, %p213;
	selp.b16 	%rs371, 1, %rs262, %p213;
	add.s32 	%r488, %r488, 1024;
$L__BB24_11:
	and.b32  	%r250, %r12, 3;
	setp.eq.s32 	%p215, %r250, 0;
	@%p215 bra 	$L__BB24_16;
	setp.eq.s32 	%p216, %r250, 1;
	@%p216 bra 	$L__BB24_14;
	cvt.s64.s32 	%rd344, %r488;
	add.s64 	%rd345, %rd344, %rd5;
	shl.b64 	%rd346, %rd345, 2;
	add.s64 	%rd347, %rd2, %rd346;
	add.s64 	%rd348, %rd345, %rd116;
	ld.global.u32 	%r251, [%rd347];
	setp.eq.s32 	%p217, %r251, %r51;
	selp.u16 	%rs264, 1, 0, %p217;
	and.b16  	%rs265, %rs371, 255;
	setp.ne.s16 	%p219, %rs265, 0;
	and.pred  	%p220, %p219, %p217;
	min.s64 	%rd349, %rd348, %rd425;
	setp.eq.s16 	%p221, %rs265, 0;
	selp.b64 	%rd350, %rd348, %rd425, %p221;
	selp.b16 	%rs266, %rs264, %rs371, %p221;
	selp.b64 	%rd351, %rd349, %rd350, %p220;
	selp.b16 	%rs267, 1, %rs266, %p220;
	and.b16  	%rs268, %rs267, 255;
	add.s32 	%r252, %r488, 256;
	cvt.s64.s32 	%rd352, %r252;
	add.s64 	%rd353, %rd352, %rd5;
	add.s64 	%rd354, %rd353, %rd116;
	ld.global.u32 	%r253, [%rd347+1024];
	setp.eq.s32 	%p222, %r253, %r51;
	selp.u16 	%rs269, 1, 0, %p222;
	setp.ne.s16 	%p224, %rs268, 0;
	and.pred  	%p225, %p224, %p222;
	min.s64 	%rd355, %rd354, %rd351;
	setp.eq.s16 	%p226, %rs268, 0;
	selp.b64 	%rd356, %rd354, %rd351, %p226;
	selp.b16 	%rs270, %rs269, %rs267, %p226;
	selp.b64 	%rd425, %rd355, %rd356, %p225;
	selp.b16 	%rs371, 1, %rs270, %p225;
	add.s32 	%r488, %r488, 512;
$L__BB24_14:
	and.b32  	%r254, %r11, 256;
	setp.ne.s32 	%p227, %r254, 0;
	@%p227 bra 	$L__BB24_16;
	cvt.s64.s32 	%rd357, %r488;
	add.s64 	%rd358, %rd357, %rd5;
	shl.b64 	%rd359, %rd358, 2;
	add.s64 	%rd360, %rd2, %rd359;
	add.s64 	%rd361, %rd358, %rd116;
	ld.global.u32 	%r255, [%rd360];
	setp.eq.s32 	%p228, %r255, %r51;
	selp.u16 	%rs271, 1, 0, %p228;
	and.b16  	%rs272, %rs371, 255;
	setp.ne.s16 	%p230, %rs272, 0;
	and.pred  	%p231, %p230, %p228;
	min.s64 	%rd362, %rd361, %rd425;
	setp.eq.s16 	%p232, %rs272, 0;
	selp.b64 	%rd363, %rd361, %rd425, %p232;
	selp.b16 	%rs273, %rs271, %rs371, %p232;
	selp.b64 	%rd425, %rd362, %rd363, %p231;
	selp.b16 	%rs371, 1, %rs273, %p231;
$L__BB24_16:
	setp.lt.s32 	%p233, %r7, 256;
	@%p233 bra 	$L__BB24_41;
	// begin inline asm
	mov.u32 %r374, %laneid;
	// end inline asm
	cvt.u32.u16 	%r395, %rs371;
	and.b32  	%r376, %r395, 255;
	mov.b32 	%r392, 1;
	mov.b32 	%r393, 31;
	mov.b32 	%r394, -1;
	// begin inline asm
	shfl.sync.down.b32 %r375, %r376, %r392, %r393, %r394;
	// end inline asm
	// begin inline asm
	shfl.sync.down.b32 %r380, %r381, %r392, %r393, %r394;
	// end inline asm
	mov.b64 	{%r386, %r391}, %rd425;
	// begin inline asm
	shfl.sync.down.b32 %r385, %r386, %r392, %r393, %r394;
	// end inline asm
	// begin inline asm
	shfl.sync.down.b32 %r390, %r391, %r392, %r393, %r394;
	// end inline asm
	mov.b64 	%rd21, {%r385, %r390};
	cvt.u16.u32 	%rs15, %r375;
	setp.gt.s32 	%p283, %r374, 30;
	@%p283 bra 	$L__BB24_21;
	and.b16  	%rs315, %rs371, 255;
	setp.eq.s16 	%p284, %rs315, 0;
	and.b16  	%rs316, %rs15, 255;
	setp.eq.s16 	%p285, %rs316, 0;
	or.pred  	%p286, %p284, %p285;
	@%p286 bra 	$L__BB24_20;
	min.s64 	%rd425, %rd21, %rd425;
	mov.b16 	%rs371, 1;
	bra.uni 	$L__BB24_21;
$L__BB24_20:
	setp.eq.s16 	%p287, %rs315, 0;
	selp.b64 	%rd425, %rd21, %rd425, %p287;
	selp.b16 	%rs371, %rs15, %rs371, %p287;
$L__BB24_21:
	cvt.u32.u16 	%r416, %rs371;
	and.b32  	%r397, %r416, 255;
	mov.b32 	%r413, 2;
	mov.b32 	%r414, 31;
	mov.b32 	%r415, -1;
	// begin inline asm
	shfl.sync.down.b32 %r396, %r397, %r413, %r414, %r415;
	// end inline asm
	// begin inline asm
	shfl.sync.down.b32 %r401, %r402, %r413, %r414, %r415;
	// end inline asm
	mov.b64 	{%r407, %r412}, %rd425;
	// begin inline asm
	shfl.sync.down.b32 %r406, %r407, %r413, %r414, %r415;
	// end inline asm
	// begin inline asm
	shfl.sync.down.b32 %r411, %r412, %r413, %r414, %r415;
	// end inline asm
	mov.b64 	%rd25, {%r406, %r411};
	cvt.u16.u32 	%rs18, %r396;
	setp.gt.s32 	%p288, %r374, 29;
	@%p288 bra 	$L__BB24_25;
	and.b16  	%rs319, %rs371, 255;
	setp.eq.s16 	%p289, %rs319, 0;
	and.b16  	%rs320, %rs18, 255;
	setp.eq.s16 	%p290, %rs320, 0;
	or.pred  	%p291, %p289, %p290;
	@%p291 bra 	$L__BB24_24;
	min.s64 	%rd425, %rd25, %rd425;
	mov.b16 	%rs371, 1;
	bra.uni 	$L__BB24_25;
$L__BB24_24:
	setp.eq.s16 	%p292, %rs319, 0;
	selp.b64 	%rd425, %rd25, %rd425, %p292;
	selp.b16 	%rs371, %rs18, %rs371, %p292;
$L__BB24_25:
	cvt.u32.u16 	%r437, %rs371;
	and.b32  	%r418, %r437, 255;
	mov.b32 	%r434, 4;
	mov.b32 	%r435, 31;
	mov.b32 	%r436, -1;
	// begin inline asm
	shfl.sync.down.b32 %r417, %r418, %r434, %r435, %r436;
	// end inline asm
	// begin inline asm
	shfl.sync.down.b32 %r422, %r423, %r434, %r435, %r436;
	// end inline asm
	mov.b64 	{%r428, %r433}, %rd425;
	// begin inline asm
	shfl.sync.down.b32 %r427, %r428, %r434, %r435, %r436;
	// end inline asm
	// begin inline asm
	shfl.sync.down.b32 %r432, %r433, %r434, %r435, %r436;
	// end inline asm
	mov.b64 	%rd29, {%r427, %r432};
	cvt.u16.u32 	%rs21, %r417;
	setp.gt.s32 	%p293, %r374, 27;
	@%p293 bra 	$L__BB24_29;
	and.b16  	%rs323, %rs371, 255;
	setp.eq.s16 	%p294, %rs323, 0;
	and.b16  	%rs324, %rs21, 255;
	setp.eq.s16 	%p295, %rs324, 0;
	or.pred  	%p296, %p294, %p295;
	@%p296 bra 	$L__BB24_28;
	min.s64 	%rd425, %rd29, %rd425;
	mov.b16 	%rs371, 1;
	bra.uni 	$L__BB24_29;
$L__BB24_28:
	setp.eq.s16 	%p297, %rs323, 0;
	selp.b64 	%rd425, %rd29, %rd425, %p297;
	selp.b16 	%rs371, %rs21, %rs371, %p297;
$L__BB24_29:
	cvt.u32.u16 	%r458, %rs371;
	and.b32  	%r439, %r458, 255;
	mov.b32 	%r455, 8;
	mov.b32 	%r456, 31;
	mov.b32 	%r457, -1;
	// begin inline asm
	shfl.sync.down.b32 %r438, %r439, %r455, %r456, %r457;
	// end inline asm
	// begin inline asm
	shfl.sync.down.b32 %r443, %r444, %r455, %r456, %r457;
	// end inline asm
	mov.b64 	{%r449, %r454}, %rd425;
	// begin inline asm
	shfl.sync.down.b32 %r448, %r449, %r455, %r456, %r457;
	// end inline asm
	// begin inline asm
	shfl.sync.down.b32 %r453, %r454, %r455, %r456, %r457;
	// end inline asm
	mov.b64 	%rd33, {%r448, %r453};
	cvt.u16.u32 	%rs24, %r438;
	setp.gt.s32 	%p298, %r374, 23;
	@%p298 bra 	$L__BB24_33;
	and.b16  	%rs327, %rs371, 255;
	setp.eq.s16 	%p299, %rs327, 0;
	and.b16  	%rs328, %rs24, 255;
	setp.eq.s16 	%p300, %rs328, 0;
	or.pred  	%p301, %p299, %p300;
	@%p301 bra 	$L__BB24_32;
	min.s64 	%rd425, %rd33, %rd425;
	mov.b16 	%rs371, 1;
	bra.uni 	$L__BB24_33;
$L__BB24_32:
	setp.eq.s16 	%p302, %rs327, 0;
	selp.b64 	%rd425, %rd33, %rd425, %p302;
	selp.b16 	%rs371, %rs24, %rs371, %p302;
$L__BB24_33:
	cvt.u32.u16 	%r479, %rs371;
	and.b32  	%r460, %r479, 255;
	mov.b32 	%r476, 16;
	mov.b32 	%r477, 31;
	mov.b32 	%r478, -1;
	// begin inline asm
	shfl.sync.down.b32 %r459, %r460, %r476, %r477, %r478;
	// end inline asm
	// begin inline asm
	shfl.sync.down.b32 %r464, %r465, %r476, %r477, %r478;
	// end inline asm
	mov.b64 	{%r470, %r475}, %rd425;
	// begin inline asm
	shfl.sync.down.b32 %r469, %r470, %r476, %r477, %r478;
	// end inline asm
	// begin inline asm
	shfl.sync.down.b32 %r474, %r475, %r476, %r477, %r478;
	// end inline asm
	mov.b64 	%rd37, {%r469, %r474};
	cvt.u16.u32 	%rs27, %r459;
	setp.gt.s32 	%p303, %r374, 15;
	@%p303 bra 	$L__BB24_37;
	and.b16  	%rs331, %rs371, 255;
	setp.eq.s16 	%p304, %rs331, 0;
	and.b16  	%rs332, %rs27, 255;
	setp.eq.s16 	%p305, %rs332, 0;
	or.pred  	%p306, %p304, %p305;
	@%p306 bra 	$L__BB24_36;
	min.s64 	%rd425, %rd37, %rd425;
	mov.b16 	%rs371, 1;
	bra.uni 	$L__BB24_37;
$L__BB24_36:
	setp.eq.s16 	%p307, %rs331, 0;
	selp.b64 	%rd425, %rd37, %rd425, %p307;
	selp.b16 	%rs371, %rs27, %rs371, %p307;
$L__BB24_37:
	setp.ne.s32 	%p308, %r374, 0;
	@%p308 bra 	$L__BB24_39;
	shr.u32 	%r480, %r8, 1;
	and.b32  	%r481, %r480, 496;
	mov.u32 	%r482, _ZZN3cub18CUB_300001_SM_10006detail6reduce18DeviceReduceKernelINS2_10policy_hubIN4cuda3std3__45tupleIJblEEEyN6thrust24THRUST_300001_SM_1000_NS8cuda_cub9__find_if7functorIS9_EEE10Policy1000ENSB_12zip_iteratorINS8_IJNSD_26transform_input_iterator_tIbNSB_6detail15normal_iteratorINSB_10device_ptrIiEEEENSK_10functional5actorINSP_9compositeIJNSP_16operator_adaptorINS7_8equal_toIvEEEENSQ_INSP_8argumentILj0EEEEENSQ_INSP_5valueIiEEEEEEEEEEENSB_17counting_iteratorIlNSB_11use_defaultES16_S16_EEEEEEEySF_S9_NS7_10__identityEEEvT0_PT3_T1_NS0_13GridEvenShareIS1E_EET2_T4_E12temp_storage;
	add.s32 	%r483, %r482, %r481;
	st.shared.u8 	[%r483+8], %rs371;
	st.shared.u64 	[%r483+16], %rd425;
$L__BB24_39:
	bar.sync 	0;
	setp.ne.s32 	%p309, %r8, 0;
	@%p309 bra 	$L__BB24_118;
	ld.shared.u8 	%rs335, [_ZZN3cub18CUB_300001_SM_10006detail6reduce18DeviceReduceKernelINS2_10policy_hubIN4cuda3std3__45tupleIJblEEEyN6thrust24THRUST_300001_SM_1000_NS8cuda_cub9__find_if7functorIS9_EEE10Policy1000ENSB_12zip_iteratorINS8_IJNSD_26transform_input_iterator_tIbNSB_6detail15normal_iteratorINSB_10device_ptrIiEEEENSK_10functional5actorINSP_9compositeIJNSP_16operator_adaptorINS7_8equal_toIvEEEENSQ_INSP_8argumentILj0EEEEENSQ_INSP_5valueIiEEEEEEEEEEENSB_17counting_iteratorIlNSB_11use_defaultES16_S16_EEEEEEEySF_S9_NS7_10__identityEEEvT0_PT3_T1_NS0_13GridEvenShareIS1E_EET2_T4_E12temp_storage+24];
	ld.shared.u64 	%rd385, [_ZZN3cub18CUB_300001_SM_10006detail6reduce18DeviceReduceKernelINS2_10policy_hubIN4cuda3std3__45tupleIJblEEEyN6thrust24THRUST_300001_SM_1000_NS8cuda_cub9__find_if7functorIS9_EEE10Policy1000ENSB_12zip_iteratorINS8_IJNSD_26transform_input_iterator_tIbNSB_6detail15normal_iteratorINSB_10device_ptrIiEEEENSK_10functional5actorINSP_9compositeIJNSP_16operator_adaptorINS7_8equal_toIvEEEENSQ_INSP_8argumentILj0EEEEENSQ_INSP_5valueIiEEEEEEEEEEENSB_17counting_iteratorIlNSB_11use_defaultES16_S16_EEEEEEEySF_S9_NS7_10__identityEEEvT0_PT3_T1_NS0_13GridEvenShareIS1E_EET2_T4_E12temp_storage+32];
	and.b16  	%rs336, %rs371, 255;
	setp.eq.s16 	%p310, %rs336, 0;
	setp.eq.s16 	%p311, %rs335, 0;
	min.s64 	%rd386, %rd385, %rd425;
	selp.b16 	%rs337, %rs371, 1, %p311;
	selp.b16 	%rs338, %rs335, %rs337, %p310;
	and.b16  	%rs339, %rs338, 255;
	selp.b64 	%rd387, %rd425, %rd386, %p311;
	selp.b64 	%rd388, %rd385, %rd387, %p310;
	ld.shared.u8 	%rs340, [_ZZN3cub18CUB_300001_SM_10006detail6reduce18DeviceReduceKernelINS2_10policy_hubIN4cuda3std3__45tupleIJblEEEyN6thrust24THRUST_300001_SM_1000_NS8cuda_cub9__find_if7functorIS9_EEE10Policy1000ENSB_12zip_iteratorINS8_IJNSD_26transform_input_iterator_tIbNSB_6detail15normal_iteratorINSB_10device_ptrIiEEEENSK_10functional5actorINSP_9compositeIJNSP_16operator_adaptorINS7_8equal_toIvEEEENSQ_INSP_8argumentILj0EEEEENSQ_INSP_5valueIiEEEEEEEEEEENSB_17counting_iteratorIlNSB_11use_defaultES16_S16_EEEEEEEySF_S9_NS7_10__identityEEEvT0_PT3_T1_NS0_13GridEvenShareIS1E_EET2_T4_E12temp_storage+40];
	ld.shared.u64 	%rd389, [_ZZN3cub18CUB_300001_SM_10006detail6reduce18DeviceReduceKernelINS2_10policy_hubIN4cuda3std3__45tupleIJblEEEyN6thrust24THRUST_300001_SM_1000_NS8cuda_cub9__find_if7functorIS9_EEE10Policy1000ENSB_12zip_iteratorINS8_IJNSD_26transform_input_iterator_tIbNSB_6detail15normal_iteratorINSB_10device_ptrIiEEEENSK_10functional5actorINSP_9compositeIJNSP_16operator_adaptorINS7_8equal_toIvEEEENSQ_INSP_8argumentILj0EEEEENSQ_INSP_5valueIiEEEEEEEEEEENSB_17counting_iteratorIlNSB_11use_defaultES16_S16_EEEEEEEySF_S9_NS7_10__identityEEEvT0_PT3_T1_NS0_13GridEvenShareIS1E_EET2_T4_E12temp_storage+48];
	setp.eq.s16 	%p312, %rs339, 0;
	setp.eq.s16 	%p313, %rs340, 0;
	min.s64 	%rd390, %rd389, %rd388;
	selp.b16 	%rs341, %rs338, 1, %p313;
	selp.b16 	%rs342, %rs340, %rs341, %p312;
	and.b16  	%rs343, %rs342, 255;
	selp.b64 	%rd391, %rd388, %rd390, %p313;
	selp.b64 	%rd392, %rd389, %rd391, %p312;
	ld.shared.u8 	%rs344, [_ZZN3cub18CUB_300001_SM_10006detail6reduce18DeviceReduceKernelINS2_10policy_hubIN4cuda3std3__45tupleIJblEEEyN6thrust24THRUST_300001_SM_1000_NS8cuda_cub9__find_if7functorIS9_EEE10Policy1000ENSB_12zip_iteratorINS8_IJNSD_26transform_input_iterator_tIbNSB_6detail15normal_iteratorINSB_10device_ptrIiEEEENSK_10functional5actorINSP_9compositeIJNSP_16operator_adaptorINS7_8equal_toIvEEEENSQ_INSP_8argumentILj0EEEEENSQ_INSP_5valueIiEEEEEEEEEEENSB_17counting_iteratorIlNSB_11use_defaultES16_S16_EEEEEEEySF_S9_NS7_10__identityEEEvT0_PT3_T1_NS0_13GridEvenShareIS1E_EET2_T4_E12temp_storage+56];
	ld.shared.u64 	%rd393, [_ZZN3cub18CUB_300001_SM_10006detail6reduce18DeviceReduceKernelINS2_10policy_hubIN4cuda3std3__45tupleIJblEEEyN6thrust24THRUST_300001_SM_1000_NS8cuda_cub9__find_if7functorIS9_EEE10Policy1000ENSB_12zip_iteratorINS8_IJNSD_26transform_input_iterator_tIbNSB_6detail15normal_iteratorINSB_10device_ptrIiEEEENSK_10functional5actorINSP_9compositeIJNSP_16operator_adaptorINS7_8equal_toIvEEEENSQ_INSP_8argumentILj0EEEEENSQ_INSP_5valueIiEEEEEEEEEEENSB_17counting_iteratorIlNSB_11use_defaultES16_S16_EEEEEEEySF_S9_NS7_10__identityEEEvT0_PT3_T1_NS0_13GridEvenShareIS1E_EET2_T4_E12temp_storage+64];
	setp.eq.s16 	%p314, %rs343, 0;
	setp.eq.s16 	%p315, %rs344, 0;
	min.s64 	%rd394, %rd393, %rd392;
	selp.b16 	%rs345, %rs342, 1, %p315;
	selp.b16 	%rs346, %rs344, %rs345, %p314;
	and.b16  	%rs347, %rs346, 255;
	selp.b64 	%rd395, %rd392, %rd394, %p315;
	selp.b64 	%rd396, %rd393, %rd395, %p314;
	ld.shared.u8 	%rs348, [_ZZN3cub18CUB_300001_SM_10006detail6reduce18DeviceReduceKernelINS2_10policy_hubIN4cuda3std3__45tupleIJblEEEyN6thrust24THRUST_300001_SM_1000_NS8cuda_cub9__find_if7functorIS9_EEE10Policy1000ENSB_12zip_iteratorINS8_IJNSD_26transform_input_iterator_tIbNSB_6detail15normal_iteratorINSB_10device_ptrIiEEEENSK_10functional5actorINSP_9compositeIJNSP_16operator_adaptorINS7_8equal_toIvEEEENSQ_INSP_8argumentILj0EEEEENSQ_INSP_5valueIiEEEEEEEEEEENSB_17counting_iteratorIlNSB_11use_defaultES16_S16_EEEEEEEySF_S9_NS7_10__identityEEEvT0_PT3_T1_NS0_13GridEvenShareIS1E_EET2_T4_E12temp_storage+72];
	ld.shared.u64 	%rd397, [_ZZN3cub18CUB_300001_SM_10006detail6reduce18DeviceReduceKernelINS2_10policy_hubIN4cuda3std3__45tupleIJblEEEyN6thrust24THRUST_300001_SM_1000_NS8cuda_cub9__find_if7functorIS9_EEE10Policy1000ENSB_12zip_iteratorINS8_IJNSD_26transform_input_iterator_tIbNSB_6detail15normal_iteratorINSB_10device_ptrIiEEEENSK_10functional5actorINSP_9compositeIJNSP_16operator_adaptorINS7_8equal_toIvEEEENSQ_INSP_8argumentILj0EEEEENSQ_INSP_5valueIiEEEEEEEEEEENSB_17counting_iteratorIlNSB_11use_defaultES16_S16_EEEEEEEySF_S9_NS7_10__identityEEEvT0_PT3_T1_NS0_13GridEvenShareIS1E_EET2_T4_E12temp_storage+80];
	setp.eq.s16 	%p316, %rs347, 0;
	setp.eq.s16 	%p317, %rs348, 0;
	min.s64 	%rd398, %rd397, %rd396;
	selp.b16 	%rs349, %rs346, 1, %p317;
	selp.b16 	%rs350, %rs348, %rs349, %p316;
	and.b16  	%rs351, %rs350, 255;
	selp.b64 	%rd399, %rd396, %rd398, %p317;
	selp.b64 	%rd400, %rd397, %rd399, %p316;
	ld.shared.u8 	%rs352, [_ZZN3cub18CUB_300001_SM_10006detail6reduce18DeviceReduceKernelINS2_10policy_hubIN4cuda3std3__45tupleIJblEEEyN6thrust24THRUST_300001_SM_1000_NS8cuda_cub9__find_if7functorIS9_EEE10Policy1000ENSB_12zip_iteratorINS8_IJNSD_26transform_input_iterator_tIbNSB_6detail15normal_iteratorINSB_10device_ptrIiEEEENSK_10functional5actorINSP_9compositeIJNSP_16operator_adaptorINS7_8equal_toIvEEEENSQ_INSP_8argumentILj0EEEEENSQ_INSP_5valueIiEEEEEEEEEEENSB_17counting_iteratorIlNSB_11use_defaultES16_S16_EEEEEEEySF_S9_NS7_10__identityEEEvT0_PT3_T1_NS0_13GridEvenShareIS1E_EET2_T4_E12temp_storage+88];
	ld.shared.u64 	%rd401, [_ZZN3cub18CUB_300001_SM_10006detail6reduce18DeviceReduceKernelINS2_10policy_hubIN4cuda3std3__45tupleIJblEEEyN6thrust24THRUST_300001_SM_1000_NS8cuda_cub9__find_if7functorIS9_EEE10Policy1000ENSB_12zip_iteratorINS8_IJNSD_26transform_input_iterator_tIbNSB_6detail15normal_iteratorINSB_10device_ptrIiEEEENSK_10functional5actorINSP_9compositeIJNSP_16operator_adaptorINS7_8equal_toIvEEEENSQ_INSP_8argumentILj0EEEEENSQ_INSP_5valueIiEEEEEEEEEEENSB_17counting_iteratorIlNSB_11use_defaultES16_S16_EEEEEEEySF_S9_NS7_10__identityEEEvT0_PT3_T1_NS0_13GridEvenShareIS1E_EET2_T4_E12temp_storage+96];
	setp.eq.s16 	%p318, %rs351, 0;
	setp.eq.s16 	%p319, %rs352, 0;
	min.s64 	%rd402, %rd401, %rd400;
	selp.b16 	%rs353, %rs350, 1, %p319;
	selp.b16 	%rs354, %rs352, %rs353, %p318;
	and.b16  	%rs355, %rs354, 255;
	selp.b64 	%rd403, %rd400, %rd402, %p319;
	selp.b64 	%rd404, %rd401, %rd403, %p318;
	ld.shared.u8 	%rs356, [_ZZN3cub18CUB_300001_SM_10006detail6reduce18DeviceReduceKernelINS2_10policy_hubIN4cuda3std3__45tupleIJblEEEyN6thrust24THRUST_300001_SM_1000_NS8cuda_cub9__find_if7functorIS9_EEE10Policy1000ENSB_12zip_iteratorINS8_IJNSD_26transform_input_iterator_tIbNSB_6detail15normal_iteratorINSB_10device_ptrIiEEEENSK_10functional5actorINSP_9compositeIJNSP_16operator_adaptorINS7_8equal_toIvEEEENSQ_INSP_8argumentILj0EEEEENSQ_INSP_5valueIiEEEEEEEEEEENSB_17counting_iteratorIlNSB_11use_defaultES16_S16_EEEEEEEySF_S9_NS7_10__identityEEEvT0_PT3_T1_NS0_13GridEvenShareIS1E_EET2_T4_E12temp_storage+104];
	ld.shared.u64 	%rd405, [_ZZN3cub18CUB_300001_SM_10006detail6reduce18DeviceReduceKernelINS2_10policy_hubIN4cuda3std3__45tupleIJblEEEyN6thrust24THRUST_300001_SM_1000_NS8cuda_cub9__find_if7functorIS9_EEE10Policy1000ENSB_12zip_iteratorINS8_IJNSD_26transform_input_iterator_tIbNSB_6detail15normal_iteratorINSB_10device_ptrIiEEEENSK_10functional5actorINSP_9compositeIJNSP_16operator_adaptorINS7_8equal_toIvEEEENSQ_INSP_8argumentILj0EEEEENSQ_INSP_5valueIiEEEEEEEEEEENSB_17counting_iteratorIlNSB_11use_defaultES16_S16_EEEEEEEySF_S9_NS7_10__identityEEEvT0_PT3_T1_NS0_13GridEvenShareIS1E_EET2_T4_E12temp_storage+112];
	setp.eq.s16 	%p320, %rs355, 0;
	setp.eq.s16 	%p321, %rs356, 0;
	min.s64 	%rd406, %rd405, %rd404;
	selp.b16 	%rs357, %rs354, 1, %p321;
	selp.b16 	%rs358, %rs356, %rs357, %p320;
	and.b16  	%rs359, %rs358, 255;
	selp.b64 	%rd407, %rd404, %rd406, %p321;
	selp.b64 	%rd408, %rd405, %rd407, %p320;
	ld.shared.u8 	%rs360, [_ZZN3cub18CUB_300001_SM_10006detail6reduce18DeviceReduceKernelINS2_10policy_hubIN4cuda3std3__45tupleIJblEEEyN6thrust24THRUST_300001_SM_1000_NS8cuda_cub9__find_if7functorIS9_EEE10Policy1000ENSB_12zip_iteratorINS8_IJNSD_26transform_input_iterator_tIbNSB_6detail15normal_iteratorINSB_10device_ptrIiEEEENSK_10functional5actorINSP_9compositeIJNSP_16operator_adaptorINS7_8equal_toIvEEEENSQ_INSP_8argumentILj0EEEEENSQ_INSP_5valueIiEEEEEEEEEEENSB_17counting_iteratorIlNSB_11use_defaultES16_S16_EEEEEEEySF_S9_NS7_10__identityEEEvT0_PT3_T1_NS0_13GridEvenShareIS1E_EET2_T4_E12temp_storage+120];
	ld.shared.u64 	%rd409, [_ZZN3cub18CUB_300001_SM_10006detail6reduce18DeviceReduceKernelINS2_10policy_hubIN4cuda3std3__45tupleIJblEEEyN6thrust24THRUST_300001_SM_1000_NS8cuda_cub9__find_if7functorIS9_EEE10Policy1000ENSB_12zip_iteratorINS8_IJNSD_26transform_input_iterator_tIbNSB_6detail15normal_iteratorINSB_10device_ptrIiEEEENSK_10functional5actorINSP_9compositeIJNSP_16operator_adaptorINS7_8equal_toIvEEEENSQ_INSP_8argumentILj0EEEEENSQ_INSP_5valueIiEEEEEEEEEEENSB_17counting_iteratorIlNSB_11use_defaultES16_S16_EEEEEEEySF_S9_NS7_10__identityEEEvT0_PT3_T1_NS0_13GridEvenShareIS1E_EET2_T4_E12temp_storage+128];
	setp.eq.s16 	%p322, %rs359, 0;
	setp.eq.s16 	%p323, %rs360, 0;
	min.s64 	%rd410, %rd409, %rd408;
	selp.b16 	%rs361, %rs358, 1, %p323;
	selp.b16 	%rs371, %rs360, %rs361, %p322;
	selp.b64 	%rd411, %rd408, %rd410, %p323;
	selp.b64 	%rd425, %rd409, %rd411, %p322;
	bra.uni 	$L__BB24_118;
$L__BB24_41:
	// begin inline asm
	mov.u32 %r256, %laneid;
	// end inline asm
	and.b32  	%r277, %r8, 992;
	add.s32 	%r278, %r277, 32;
	setp.gt.s32 	%p234, %r278, %r7;
	not.b32 	%r279, %r277;
	add.s32 	%r280, %r7, %r279;
	selp.b32 	%r275, %r280, 31, %p234;
	cvt.u32.u16 	%r281, %rs371;
	and.b32  	%r258, %r281, 255;
	mov.b32 	%r274, 1;
	mov.b32 	%r276, -1;
	// begin inline asm
	shfl.sync.down.b32 %r257, %r258, %r274, %r275, %r276;
	// end inline asm
	// begin inline asm
	shfl.sync.down.b32 %r262, %r263, %r274, %r275, %r276;
	// end inline asm
	mov.b64 	{%r268, %r273}, %rd425;
	// begin inline asm
	shfl.sync.down.b32 %r267, %r268, %r274, %r275, %r276;
	// end inline asm
	// begin inline asm
	shfl.sync.down.b32 %r272, %r273, %r274, %r275, %r276;
	// end inline asm
	mov.b64 	%rd42, {%r267, %r272};
	cvt.u16.u32 	%rs31, %r257;
	setp.ge.s32 	%p235, %r256, %r275;
	@%p235 bra 	$L__BB24_45;
	and.b16  	%rs274, %rs371, 255;
	setp.eq.s16 	%p236, %rs274, 0;
	and.b16  	%rs275, %rs31, 255;
	setp.eq.s16 	%p237, %rs275, 0;
	or.pred  	%p238, %p236, %p237;
	@%p238 bra 	$L__BB24_44;
	min.s64 	%rd425, %rd42, %rd425;
	mov.b16 	%rs371, 1;
	bra.uni 	$L__BB24_45;
$L__BB24_44:
	setp.eq.s16 	%p239, %rs274, 0;
	selp.b16 	%rs371, %rs31, %rs371, %p239;
	selp.b64 	%rd425, %rd42, %rd425, %p239;
$L__BB24_45:
	cvt.u32.u16 	%r302, %rs371;
	and.b32  	%r283, %r302, 255;
	mov.b32 	%r299, 2;
	mov.b32 	%r301, -1;
	// begin inline asm
	shfl.sync.down.b32 %r282, %r283, %r299, %r275, %r301;
	// end inline asm
	// begin inline asm
	shfl.sync.down.b32 %r287, %r288, %r299, %r275, %r301;
	// end inline asm
	mov.b64 	{%r293, %r298}, %rd425;
	// begin inline asm
	shfl.sync.down.b32 %r292, %r293, %r299, %r275, %r301;
	// end inline asm
	// begin inline asm
	shfl.sync.down.b32 %r297, %r298, %r299, %r275, %r301;
	// end inline asm
	mov.b64 	%rd46, {%r292, %r297};
	cvt.u16.u32 	%rs34, %r282;
	add.s32 	%r303, %r256, 2;
	setp.gt.s32 	%p240, %r303, %r275;
	@%p240 bra 	$L__BB24_49;
	and.b16  	%rs278, %rs371, 255;
	setp.eq.s16 	%p241, %rs278, 0;
	and.b16  	%rs279, %rs34, 255;
	setp.eq.s16 	%p242, %rs279, 0;
	or.pred  	%p243, %p241, %p242;
	@%p243 bra 	$L__BB24_48;
	min.s64 	%rd425, %rd46, %rd425;
	mov.b16 	%rs371, 1;
	bra.uni 	$L__BB24_49;
$L__BB24_48:
	setp.eq.s16 	%p244, %rs278, 0;
	selp.b16 	%rs371, %rs34, %rs371, %p244;
	selp.b64 	%rd425, %rd46, %rd425, %p244;
$L__BB24_49:
	cvt.u32.u16 	%r324, %rs371;
	and.b32  	%r305, %r324, 255;
	mov.b32 	%r321, 4;
	mov.b32 	%r323, -1;
	// begin inline asm
	shfl.sync.down.b32 %r304, %r305, %r321, %r275, %r323;
	// end inline asm
	// begin inline asm
	shfl.sync.down.b32 %r309, %r310, %r321, %r275, %r323;
	// end inline asm
	mov.b64 	{%r315, %r320}, %rd425;
	// begin inline asm
	shfl.sync.down.b32 %r314, %r315, %r321, %r275, %r323;
	// end inline asm
	// begin inline asm
	shfl.sync.down.b32 %r319, %r320, %r321, %r275, %r323;
	// end inline asm
	mov.b64 	%rd50, {%r314, %r319};
	cvt.u16.u32 	%rs37, %r304;
	add.s32 	%r325, %r256, 4;
	setp.gt.s32 	%p245, %r325, %r275;
	@%p245 bra 	$L__BB24_53;
	and.b16  	%rs282, %rs371, 255;
	setp.eq.s16 	%p246, %rs282, 0;
	and.b16  	%rs283, %rs37, 255;
	setp.eq.s16 	%p247, %rs283, 0;
	or.pred  	%p248, %p246, %p247;
	@%p248 bra 	$L__BB24_52;
	min.s64 	%rd425, %rd50, %rd425;
	mov.b16 	%rs371, 1;
	bra.uni 	$L__BB24_53;
$L__BB24_52:
	setp.eq.s16 	%p249, %rs282, 0;
	selp.b16 	%rs371, %rs37, %rs371, %p249;
	selp.b64 	%rd425, %rd50, %rd425, %p249;
$L__BB24_53:
	cvt.u32.u16 	%r346, %rs371;
	and.b32  	%r327, %r346, 255;
	mov.b32 	%r343, 8;
	mov.b32 	%r345, -1;
	// begin inline asm
	shfl.sync.down.b32 %r326, %r327, %r343, %r275, %r345;
	// end inline asm
	// begin inline asm
	shfl.sync.down.b32 %r331, %r332, %r343, %r275, %r345;
	// end inline asm
	mov.b64 	{%r337, %r342}, %rd425;
	// begin inline asm
	shfl.sync.down.b32 %r336, %r337, %r343, %r275, %r345;
	// end inline asm
	// begin inline asm
	shfl.sync.down.b32 %r341, %r342, %r343, %r275, %r345;
	// end inline asm
	mov.b64 	%rd54, {%r336, %r341};
	cvt.u16.u32 	%rs40, %r326;
	add.s32 	%r347, %r256, 8;
	setp.gt.s32 	%p250, %r347, %r275;
	@%p250 bra 	$L__BB24_57;
	and.b16  	%rs286, %rs371, 255;
	setp.eq.s16 	%p251, %rs286, 0;
	and.b16  	%rs287, %rs40, 255;
	setp.eq.s16 	%p252, %rs287, 0;
	or.pred  	%p253, %p251, %p252;
	@%p253 bra 	$L__BB24_56;
	min.s64 	%rd425, %rd54, %rd425;
	mov.b16 	%rs371, 1;
	bra.uni 	$L__BB24_57;
$L__BB24_56:
	setp.eq.s16 	%p254, %rs286, 0;
	selp.b16 	%rs371, %rs40, %rs371, %p254;
	selp.b64 	%rd425, %rd54, %rd425, %p254;
$L__BB24_57:
	cvt.u32.u16 	%r368, %rs371;
	and.b32  	%r349, %r368, 255;
	mov.b32 	%r365, 16;
	mov.b32 	%r367, -1;
	// begin inline asm
	shfl.sync.down.b32 %r348, %r349, %r365, %r275, %r367;
	// end inline asm
	// begin inline asm
	shfl.sync.down.b32 %r353, %r354, %r365, %r275, %r367;
	// end inline asm
	mov.b64 	{%r359, %r364}, %rd425;
	// begin inline asm
	shfl.sync.down.b32 %r358, %r359, %r365, %r275, %r367;
	// end inline asm
	// begin inline asm
	shfl.sync.down.b32 %r363, %r364, %r365, %r275, %r367;
	// end inline asm
	mov.b64 	%rd58, {%r358, %r363};
	cvt.u16.u32 	%rs43, %r348;
	add.s32 	%r369, %r256, 16;
	setp.gt.s32 	%p255, %r369, %r275;
	@%p255 bra 	$L__BB24_61;
	and.b16  	%rs290, %rs371, 255;
	setp.eq.s16 	%p256, %rs290, 0;
	and.b16  	%rs291, %rs43, 255;
	setp.eq.s16 	%p257, %rs291, 0;
	or.pred  	%p258, %p256, %p257;
	@%p258 bra 	$L__BB24_60;
	min.s64 	%rd425, %rd58, %rd425;
	mov.b16 	%rs371, 1;
	bra.uni 	$L__BB24_61;
$L__BB24_60:
	setp.eq.s16 	%p259, %rs290, 0;
	selp.b16 	%rs371, %rs43, %rs371, %p259;
	selp.b64 	%rd425, %rd58, %rd425, %p259;
$L__BB24_61:
	setp.ne.s32 	%p260, %r256, 0;
	@%p260 bra 	$L__BB24_63;
	shr.u32 	%r370, %r8, 1;
	and.b32  	%r371, %r370, 496;
	mov.u32 	%r372, _ZZN3cub18CUB_300001_SM_10006detail6reduce18DeviceReduceKernelINS2_10policy_hubIN4cuda3std3__45tupleIJblEEEyN6thrust24THRUST_300001_SM_1000_NS8cuda_cub9__find_if7functorIS9_EEE10Policy1000ENSB_12zip_iteratorINS8_IJNSD_26transform_input_iterator_tIbNSB_6detail15normal_iteratorINSB_10device_ptrIiEEEENSK_10functional5actorINSP_9compositeIJNSP_16operator_adaptorINS7_8equal_toIvEEEENSQ_INSP_8argumentILj0EEEEENSQ_INSP_5valueIiEEEEEEEEEEENSB_17counting_iteratorIlNSB_11use_defaultES16_S16_EEEEEEEySF_S9_NS7_10__identityEEEvT0_PT3_T1_NS0_13GridEvenShareIS1E_EET2_T4_E12temp_storage;
	add.s32 	%r373, %r372, %r371;
	st.shared.u8 	[%r373+8], %rs371;
	st.shared.u64 	[%r373+16], %rd425;
$L__BB24_63:
	bar.sync 	0;
	setp.ne.s32 	%p261, %r8, 0;
	@%p261 bra 	$L__BB24_118;
	setp.lt.s32 	%p262, %r7, 33;
	@%p262 bra 	$L__BB24_66;
	ld.shared.u8 	%rs294, [_ZZN3cub18CUB_300001_SM_10006detail6reduce18DeviceReduceKernelINS2_10policy_hubIN4cuda3std3__45tupleIJblEEEyN6thrust24THRUST_300001_SM_1000_NS8cuda_cub9__find_if7functorIS9_EEE10Policy1000ENSB_12zip_iteratorINS8_IJNSD_26transform_input_iterator_tIbNSB_6detail15normal_iteratorINSB_10device_ptrIiEEEENSK_10functional5actorINSP_9compositeIJNSP_16operator_adaptorINS7_8equal_toIvEEEENSQ_INSP_8argumentILj0EEEEENSQ_INSP_5valueIiEEEEEEEEEEENSB_17counting_iteratorIlNSB_11use_defaultES16_S16_EEEEEEEySF_S9_NS7_10__identityEEEvT0_PT3_T1_NS0_13GridEvenShareIS1E_EET2_T4_E12temp_storage+24];
	ld.shared.u64 	%rd364, [_ZZN3cub18CUB_300001_SM_10006detail6reduce18DeviceReduceKernelINS2_10policy_hubIN4cuda3std3__45tupleIJblEEEyN6thrust24THRUST_300001_SM_1000_NS8cuda_cub9__find_if7functorIS9_EEE10Policy1000ENSB_12zip_iteratorINS8_IJNSD_26transform_input_iterator_tIbNSB_6detail15normal_iteratorINSB_10device_ptrIiEEEENSK_10functional5actorINSP_9compositeIJNSP_16operator_adaptorINS7_8equal_toIvEEEENSQ_INSP_8argumentILj0EEEEENSQ_INSP_5valueIiEEEEEEEEEEENSB_17counting_iteratorIlNSB_11use_defaultES16_S16_EEEEEEEySF_S9_NS7_10__identityEEEvT0_PT3_T1_NS0_13GridEvenShareIS1E_EET2_T4_E12temp_storage+32];
	and.b16  	%rs295, %rs371, 255;
	setp.eq.s16 	%p263, %rs295, 0;
	setp.eq.s16 	%p264, %rs294, 0;
	min.s64 	%rd365, %rd364, %rd425;
	selp.b16 	%rs296, %rs371, 1, %p264;
	selp.b16 	%rs371, %rs294, %rs296, %p263;
	selp.b64 	%rd366, %rd425, %rd365, %p264;
	selp.b64 	%rd425, %rd364, %rd366, %p263;
$L__BB24_66:
	setp.lt.s32 	%p265, %r7, 65;
	@%p265 bra 	$L__BB24_68;
	ld.shared.u8 	%rs297, [_ZZN3cub18CUB_300001_SM_10006detail6reduce18DeviceReduceKernelINS2_10policy_hubIN4cuda3std3__45tupleIJblEEEyN6thrust24THRUST_300001_SM_1000_NS8cuda_cub9__find_if7functorIS9_EEE10Policy1000ENSB_12zip_iteratorINS8_IJNSD_26transform_input_iterator_tIbNSB_6detail15normal_iteratorINSB_10device_ptrIiEEEENSK_10functional5actorINSP_9compositeIJNSP_16operator_adaptorINS7_8equal_toIvEEEENSQ_INSP_8argumentILj0EEEEENSQ_INSP_5valueIiEEEEEEEEEEENSB_17counting_iteratorIlNSB_11use_defaultES16_S16_EEEEEEEySF_S9_NS7_10__identityEEEvT0_PT3_T1_NS0_13GridEvenShareIS1E_EET2_T4_E12temp_storage+40];
	ld.shared.u64 	%rd367, [_ZZN3cub18CUB_300001_SM_10006detail6reduce18DeviceReduceKernelINS2_10policy_hubIN4cuda3std3__45tupleIJblEEEyN6thrust24THRUST_300001_SM_1000_NS8cuda_cub9__find_if7functorIS9_EEE10Policy1000ENSB_12zip_iteratorINS8_IJNSD_26transform_input_iterator_tIbNSB_6detail15normal_iteratorINSB_10device_ptrIiEEEENSK_10functional5actorINSP_9compositeIJNSP_16operator_adaptorINS7_8equal_toIvEEEENSQ_INSP_8argumentILj0EEEEENSQ_INSP_5valueIiEEEEEEEEEEENSB_17counting_iteratorIlNSB_11use_defaultES16_S16_EEEEEEEySF_S9_NS7_10__identityEEEvT0_PT3_T1_NS0_13GridEvenShareIS1E_EET2_T4_E12temp_storage+48];
	and.b16  	%rs298, %rs371, 255;
	setp.eq.s16 	%p266, %rs298, 0;
	setp.eq.s16 	%p267, %rs297, 0;
	min.s64 	%rd368, %rd367, %rd425;
	selp.b16 	%rs299, %rs371, 1, %p267;
	selp.b16 	%rs371, %rs297, %rs299, %p266;
	selp.b64 	%rd369, %rd425, %rd368, %p267;
	selp.b64 	%rd425, %rd367, %rd369, %p266;
$L__BB24_68:
	setp.lt.s32 	%p268, %r7, 97;
	@%p268 bra 	$L__BB24_70;
	ld.shared.u8 	%rs300, [_ZZN3cub18CUB_300001_SM_10006detail6reduce18DeviceReduceKernelINS2_10policy_hubIN4cuda3std3__45tupleIJblEEEyN6thrust24THRUST_300001_SM_1000_NS8cuda_cub9__find_if7functorIS9_EEE10Policy1000ENSB_12zip_iteratorINS8_IJNSD_26transform_input_iterator_tIbNSB_6detail15normal_iteratorINSB_10device_ptrIiEEEENSK_10functional5actorINSP_9compositeIJNSP_16operator_adaptorINS7_8equal_toIvEEEENSQ_INSP_8argumentILj0EEEEENSQ_INSP_5valueIiEEEEEEEEEEENSB_17counting_iteratorIlNSB_11use_defaultES16_S16_EEEEEEEySF_S9_NS7_10__identityEEEvT0_PT3_T1_NS0_13GridEvenShareIS1E_EET2_T4_E12temp_storage+56];
	ld.shared.u64 	%rd370, [_ZZN3cub18CUB_300001_SM_10006detail6reduce18DeviceReduceKernelINS2_10policy_hubIN4cuda3std3__45tupleIJblEEEyN6thrust24THRUST_300001_SM_1000_NS8cuda_cub9__find_if7functorIS9_EEE10Policy1000ENSB_12zip_iteratorINS8_IJNSD_26transform_input_iterator_tIbNSB_6detail15normal_iteratorINSB_10device_ptrIiEEEENSK_10functional5actorINSP_9compositeIJNSP_16operator_adaptorINS7_8equal_toIvEEEENSQ_INSP_8argumentILj0EEEEENSQ_INSP_5valueIiEEEEEEEEEEENSB_17counting_iteratorIlNSB_11use_defaultES16_S16_EEEEEEEySF_S9_NS7_10__identityEEEvT0_PT3_T1_NS0_13GridEvenShareIS1E_EET2_T4_E12temp_storage+64];
	and.b16  	%rs301, %rs371, 255;
	setp.eq.s16 	%p269, %rs301, 0;
	setp.eq.s16 	%p270, %rs300, 0;
	min.s64 	%rd371, %rd370, %rd425;
	selp.b16 	%rs302, %rs371, 1, %p270;
	selp.b16 	%rs371, %rs300, %rs302, %p269;
	selp.b64 	%rd372, %rd425, %rd371, %p270;
	selp.b64 	%rd425, %rd370, %rd372, %p269;
$L__BB24_70:
	setp.lt.s32 	%p271, %r7, 129;
	@%p271 bra 	$L__BB24_72;
	ld.shared.u8 	%rs303, [_ZZN3cub18CUB_300001_SM_10006detail6reduce18DeviceReduceKernelINS2_10policy_hubIN4cuda3std3__45tupleIJblEEEyN6thrust24THRUST_300001_SM_1000_NS8cuda_cub9__find_if7functorIS9_EEE10Policy1000ENSB_12zip_iteratorINS8_IJNSD_26transform_input_iterator_tIbNSB_6detail15normal_iteratorINSB_10device_ptrIiEEEENSK_10functional5actorINSP_9compositeIJNSP_16operator_adaptorINS7_8equal_toIvEEEENSQ_INSP_8argumentILj0EEEEENSQ_INSP_5valueIiEEEEEEEEEEENSB_17counting_iteratorIlNSB_11use_defaultES16_S16_EEEEEEEySF_S9_NS7_10__identityEEEvT0_PT3_T1_NS0_13GridEvenShareIS1E_EET2_T4_E12temp_storage+72];
	ld.shared.u64 	%rd373, [_ZZN3cub18CUB_300001_SM_10006detail6reduce18DeviceReduceKernelINS2_10policy_hubIN4cuda3std3__45tupleIJblEEEyN6thrust24THRUST_300001_SM_1000_NS8cuda_cub9__find_if7functorIS9_EEE10Policy1000ENSB_12zip_iteratorINS8_IJNSD_26transform_input_iterator_tIbNSB_6detail15normal_iteratorINSB_10device_ptrIiEEEENSK_10functional5actorINSP_9compositeIJNSP_16operator_adaptorINS7_8equal_toIvEEEENSQ_INSP_8argumentILj0EEEEENSQ_INSP_5valueIiEEEEEEEEEEENSB_17counting_iteratorIlNSB_11use_defaultES16_S16_EEEEEEEySF_S9_NS7_10__identityEEEvT0_PT3_T1_NS0_13GridEvenShareIS1E_EET2_T4_E12temp_storage+80];
	and.b16  	%rs304, %rs371, 255;
	setp.eq.s16 	%p272, %rs304, 0;
	setp.eq.s16 	%p273, %rs303, 0;
	min.s64 	%rd374, %rd373, %rd425;
	selp.b16 	%rs305, %rs371, 1, %p273;
	selp.b16 	%rs371, %rs303, %rs305, %p272;
	selp.b64 	%rd375, %rd425, %rd374, %p273;
	selp.b64 	%rd425, %rd373, %rd375, %p272;
$L__BB24_72:
	setp.lt.s32 	%p274, %r7, 161;
	@%p274 bra 	$L__BB24_74;
	ld.shared.u8 	%rs306, [_ZZN3cub18CUB_300001_SM_10006detail6reduce18DeviceReduceKernelINS2_10policy_hubIN4cuda3std3__45tupleIJblEEEyN6thrust24THRUST_300001_SM_1000_NS8cuda_cub9__find_if7functorIS9_EEE10Policy1000ENSB_12zip_iteratorINS8_IJNSD_26transform_input_iterator_tIbNSB_6detail15normal_iteratorINSB_10device_ptrIiEEEENSK_10functional5actorINSP_9compositeIJNSP_16operator_adaptorINS7_8equal_toIvEEEENSQ_INSP_8argumentILj0EEEEENSQ_INSP_5valueIiEEEEEEEEEEENSB_17counting_iteratorIlNSB_11use_defaultES16_S16_EEEEEEEySF_S9_NS7_10__identityEEEvT0_PT3_T1_NS0_13GridEvenShareIS1E_EET2_T4_E12temp_storage+88];
	ld.shared.u64 	%rd376, [_ZZN3cub18CUB_300001_SM_10006detail6reduce18DeviceReduceKernelINS2_10policy_hubIN4cuda3std3__45tupleIJblEEEyN6thrust24THRUST_300001_SM_1000_NS8cuda_cub9__find_if7functorIS9_EEE10Policy1000ENSB_12zip_iteratorINS8_IJNSD_26transform_input_iterator_tIbNSB_6detail15normal_iteratorINSB_10device_ptrIiEEEENSK_10functional5actorINSP_9compositeIJNSP_16operator_adaptorINS7_8equal_toIvEEEENSQ_INSP_8argumentILj0EEEEENSQ_INSP_5valueIiEEEEEEEEEEENSB_17counting_iteratorIlNSB_11use_defaultES16_S16_EEEEEEEySF_S9_NS7_10__identityEEEvT0_PT3_T1_NS0_13GridEvenShareIS1E_EET2_T4_E12temp_storage+96];
	and.b16  	%rs307, %rs371, 255;
	setp.eq.s16 	%p275, %rs307, 0;
	setp.eq.s16 	%p276, %rs306, 0;
	min.s64 	%rd377, %rd376, %rd425;
	selp.b16 	%rs308, %rs371, 1, %p276;
	selp.b16 	%rs371, %rs306, %rs308, %p275;
	selp.b64 	%rd378, %rd425, %rd377, %p276;
	selp.b64 	%rd425, %rd376, %rd378, %p275;
$L__BB24_74:
	setp.lt.s32 	%p277, %r7, 193;
	@%p277 bra 	$L__BB24_76;
	ld.shared.u8 	%rs309, [_ZZN3cub18CUB_300001_SM_10006detail6reduce18DeviceReduceKernelINS2_10policy_hubIN4cuda3std3__45tupleIJblEEEyN6thrust24THRUST_300001_SM_1000_NS8cuda_cub9__find_if7functorIS9_EEE10Policy1000ENSB_12zip_iteratorINS8_IJNSD_26transform_input_iterator_tIbNSB_6detail15normal_iteratorINSB_10device_ptrIiEEEENSK_10functional5actorINSP_9compositeIJNSP_16operator_adaptorINS7_8equal_toIvEEEENSQ_INSP_8argumentILj0EEEEENSQ_INSP_5valueIiEEEEEEEEEEENSB_17counting_iteratorIlNSB_11use_defaultES16_S16_EEEEEEEySF_S9_NS7_10__identityEEEvT0_PT3_T1_NS0_13GridEvenShareIS1E_EET2_T4_E12temp_storage+104];
	ld.shared.u64 	%rd379, [_ZZN3cub18CUB_300001_SM_10006detail6reduce18DeviceReduceKernelINS2_10policy_hubIN4cuda3std3__45tupleIJblEEEyN6thrust24THRUST_300001_SM_1000_NS8cuda_cub9__find_if7functorIS9_EEE10Policy1000ENSB_12zip_iteratorINS8_IJNSD_26transform_input_iterator_tIbNSB_6detail15normal_iteratorINSB_10device_ptrIiEEEENSK_10functional5actorINSP_9compositeIJNSP_16operator_adaptorINS7_8equal_toIvEEEENSQ_INSP_8argumentILj0EEEEENSQ_INSP_5valueIiEEEEEEEEEEENSB_17counting_iteratorIlNSB_11use_defaultES16_S16_EEEEEEEySF_S9_NS7_10__identityEEEvT0_PT3_T1_NS0_13GridEvenShareIS1E_EET2_T4_E12temp_storage+112];
	and.b16  	%rs310, %rs371, 255;
	setp.eq.s16 	%p278, %rs310, 0;
	setp.eq.s16 	%p279, %rs309, 0;
	min.s64 	%rd380, %rd379, %rd425;
	selp.b16 	%rs311, %rs371, 1, %p279;
	selp.b16 	%rs371, %rs309, %rs311, %p278;
	selp.b64 	%rd381, %rd425, %rd380, %p279;
	selp.b64 	%rd425, %rd379, %rd381, %p278;
$L__BB24_76:
	setp.lt.s32 	%p280, %r7, 225;
	@%p280 bra 	$L__BB24_118;
	ld.shared.u8 	%rs312, [_ZZN3cub18CUB_300001_SM_10006detail6reduce18DeviceReduceKernelINS2_10policy_hubIN4cuda3std3__45tupleIJblEEEyN6thrust24THRUST_300001_SM_1000_NS8cuda_cub9__find_if7functorIS9_EEE10Policy1000ENSB_12zip_iteratorINS8_IJNSD_26transform_input_iterator_tIbNSB_6detail15normal_iteratorINSB_10device_ptrIiEEEENSK_10functional5actorINSP_9compositeIJNSP_16operator_adaptorINS7_8equal_toIvEEEENSQ_INSP_8argumentILj0EEEEENSQ_INSP_5valueIiEEEEEEEEEEENSB_17counting_iteratorIlNSB_11use_defaultES16_S16_EEEEEEEySF_S9_NS7_10__identityEEEvT0_PT3_T1_NS0_13GridEvenShareIS1E_EET2_T4_E12temp_storage+120];
	ld.shared.u64 	%rd382, [_ZZN3cub18CUB_300001_SM_10006detail6reduce18DeviceReduceKernelINS2_10policy_hubIN4cuda3std3__45tupleIJblEEEyN6thrust24THRUST_300001_SM_1000_NS8cuda_cub9__find_if7functorIS9_EEE10Policy1000ENSB_12zip_iteratorINS8_IJNSD_26transform_input_iterator_tIbNSB_6detail15normal_iteratorINSB_10device_ptrIiEEEENSK_10functional5actorINSP_9compositeIJNSP_16operator_adaptorINS7_8equal_toIvEEEENSQ_INSP_8argumentILj0EEEEENSQ_INSP_5valueIiEEEEEEEEEEENSB_17counting_iteratorIlNSB_11use_defaultES16_S16_EEEEEEEySF_S9_NS7_10__identityEEEvT0_PT3_T1_NS0_13GridEvenShareIS1E_EET2_T4_E12temp_storage+128];
	and.b16  	%rs313, %rs371, 255;
	setp.eq.s16 	%p281, %rs313, 0;
	setp.eq.s16 	%p282, %rs312, 0;
	min.s64 	%rd383, %rd382, %rd425;
	selp.b16 	%rs314, %rs371, 1, %p282;
	selp.b16 	%rs371, %rs312, %rs314, %p281;
	selp.b64 	%rd384, %rd425, %rd383, %p282;
	selp.b64 	%rd425, %rd382, %rd384, %p281;
	bra.uni 	$L__BB24_118;
$L__BB24_78:
	mov.u32 	%r29, %tid.x;
	add.s64 	%rd118, %rd116, %rd5;
	cvt.u64.u32 	%rd75, %r29;
	add.s64 	%rd119, %rd75, %rd5;
	shl.b64 	%rd120, %rd119, 2;
	add.s64 	%rd121, %rd2, %rd120;
	ld.global.u32 	%r54, [%rd121];
	setp.eq.s32 	%p2, %r54, %r51;
	add.s32 	%r55, %r29, 256;
	cvt.u64.u32 	%rd122, %r55;
	ld.global.u32 	%r56, [%rd121+1024];
	setp.eq.s32 	%p3, %r56, %r51;
	add.s32 	%r58, %r29, 512;
	cvt.u64.u32 	%rd123, %r58;
	add.s64 	%rd124, %rd118, %rd123;
	ld.global.u32 	%r59, [%rd121+2048];
	setp.eq.s32 	%p4, %r59, %r51;
	add.s64 	%rd125, %rd124, 256;
	ld.global.u32 	%r60, [%rd121+3072];
	setp.eq.s32 	%p6, %r60, %r51;
	or.pred  	%p8, %p2, %p3;
	selp.b64 	%rd126, %rd75, %rd122, %p2;
	add.s64 	%rd127, %rd118, %rd126;
	min.s64 	%rd128, %rd124, %rd127;
	selp.b64 	%rd129, %rd128, %rd127, %p4;
	or.pred  	%p9, %p8, %p4;
	selp.b64 	%rd130, %rd129, %rd124, %p8;
	min.s64 	%rd131, %rd125, %rd130;
	selp.b64 	%rd132, %rd131, %rd130, %p6;
	or.pred  	%p10, %p9, %p6;
	selp.u16 	%rs371, 1, 0, %p10;
	selp.b64 	%rd425, %rd132, %rd125, %p9;
	setp.lt.u64 	%p11, %rd6, %rd4;
	@%p11 bra 	$L__BB24_94;
	cvt.u32.u64 	%r62, %rd4;
	cvt.u32.u64 	%r63, %rd5;
	cvt.u32.u64 	%r30, %rd1;
	not.b32 	%r64, %r29;
	add.s32 	%r65, %r64, %r30;
	sub.s32 	%r66, %r65, %r62;
	sub.s32 	%r491, %r66, %r63;
	mov.b32 	%r492, 0;
	mov.u64 	%rd442, %rd5;
$L__BB24_80:
	add.s64 	%rd442, %rd442, %rd4;
	add.s64 	%rd133, %rd1, -1024;
	setp.gt.u64 	%p12, %rd442, %rd133;
	@%p12 bra 	$L__BB24_82;
	cvt.u32.u64 	%r67, %rd4;
	add.s64 	%rd134, %rd442, %rd75;
	shl.b64 	%rd135, %rd134, 2;
	add.s64 	%rd136, %rd2, %rd135;
	add.s64 	%rd137, %rd134, %rd116;
	ld.global.u32 	%r68, [%rd136];
	setp.eq.s32 	%p13, %r68, %r51;
	add.s64 	%rd138, %rd137, 256;
	ld.global.u32 	%r69, [%rd136+1024];
	setp.eq.s32 	%p14, %r69, %r51;
	selp.u16 	%rs93, 1, 0, %p14;
	add.s64 	%rd139, %rd137, 512;
	ld.global.u32 	%r70, [%rd136+2048];
	setp.eq.s32 	%p15, %r70, %r51;
	selp.u16 	%rs94, 1, 0, %p15;
	add.s64 	%rd140, %rd137, 768;
	ld.global.u32 	%r71, [%rd136+3072];
	setp.eq.s32 	%p16, %r71, %r51;
	selp.u16 	%rs95, 1, 0, %p16;
	and.b16  	%rs96, %rs371, 255;
	setp.eq.s16 	%p17, %rs96, 0;
	selp.u16 	%rs97, 1, 0, %p13;
	min.s64 	%rd141, %rd137, %rd425;
	selp.b16 	%rs98, 1, %rs371, %p13;
	selp.b64 	%rd142, %rd141, %rd425, %p13;
	selp.b16 	%rs99, %rs97, %rs98, %p17;
	and.b16  	%rs100, %rs99, 255;
	selp.b64 	%rd143, %rd137, %rd142, %p17;
	setp.eq.s16 	%p18, %rs100, 0;
	min.s64 	%rd144, %rd138, %rd143;
	selp.b16 	%rs101, 1, %rs99, %p14;
	selp.b64 	%rd145, %rd144, %rd143, %p14;
	selp.b16 	%rs102, %rs93, %rs101, %p18;
	and.b16  	%rs103, %rs102, 255;
	selp.b64 	%rd146, %rd138, %rd145, %p18;
	setp.eq.s16 	%p19, %rs103, 0;
	min.s64 	%rd147, %rd139, %rd146;
	selp.b16 	%rs104, 1, %rs102, %p15;
	selp.b64 	%rd148, %rd147, %rd146, %p15;
	selp.b16 	%rs105, %rs94, %rs104, %p19;
	and.b16  	%rs106, %rs105, 255;
	selp.b64 	%rd149, %rd139, %rd148, %p19;
	setp.eq.s16 	%p20, %rs106, 0;
	min.s64 	%rd150, %rd140, %rd149;
	selp.b16 	%rs107, 1, %rs105, %p16;
	selp.b64 	%rd151, %rd150, %rd149, %p16;
	selp.b16 	%rs371, %rs95, %rs107, %p20;
	selp.b64 	%rd425, %rd140, %rd151, %p20;
	sub.s64 	%rd152, %rd1, %rd442;
	setp.lt.u64 	%p21, %rd152, %rd4;
	add.s32 	%r492, %r492, 1;
	sub.s32 	%r491, %r491, %r67;
	@%p21 bra 	$L__BB24_94;
	bra.uni 	$L__BB24_80;
$L__BB24_82:
	setp.le.u64 	%p22, %rd1, %rd442;
	cvt.u32.u64 	%r72, %rd442;
	cvt.u32.u64 	%r73, %rd1;
	sub.s32 	%r74, %r73, %r72;
	setp.ge.s32 	%p23, %r29, %r74;
	or.pred  	%p24, %p22, %p23;
	@%p24 bra 	$L__BB24_94;
	cvt.u32.u64 	%r76, %rd4;
	cvt.u32.u64 	%r77, %rd5;
	not.b32 	%r78, %r29;
	add.s32 	%r37, %r78, %r30;
	add.s32 	%r79, %r76, %r77;
	sub.s32 	%r80, %r37, %r79;
	mul.lo.s32 	%r81, %r1, %r492;
	shl.b32 	%r82, %r81, 10;
	sub.s32 	%r83, %r80, %r82;
	shr.u32 	%r84, %r83, 8;
	add.s32 	%r38, %r84, 1;
	and.b32  	%r39, %r38, 7;
	setp.lt.u32 	%p25, %r83, 1792;
	mov.u32 	%r495, %r29;
	@%p25 bra 	$L__BB24_86;
	shr.u32 	%r85, %r491, 8;
	add.s32 	%r86, %r85, 1;
	and.b32  	%r87, %r86, 33554424;
	neg.s32 	%r493, %r87;
	mov.u32 	%r495, %r29;
$L__BB24_85:
	.pragma "nounroll";
	cvt.u64.u32 	%rd154, %r495;
	add.s64 	%rd155, %rd442, %rd154;
	shl.b64 	%rd156, %rd155, 2;
	add.s64 	%rd157, %rd2, %rd156;
	add.s64 	%rd158, %rd155, %rd116;
	ld.global.u32 	%r88, [%rd157];
	setp.eq.s32 	%p26, %r88, %r51;
	selp.u16 	%rs109, 1, 0, %p26;
	and.b16  	%rs110, %rs371, 255;
	setp.ne.s16 	%p28, %rs110, 0;
	and.pred  	%p29, %p28, %p26;
	min.s64 	%rd159, %rd158, %rd425;
	setp.eq.s16 	%p30, %rs110, 0;
	selp.b16 	%rs111, %rs109, %rs371, %p30;
	selp.b64 	%rd160, %rd158, %rd425, %p30;
	selp.b16 	%rs112, 1, %rs111, %p29;
	and.b16  	%rs113, %rs112, 255;
	selp.b64 	%rd161, %rd159, %rd160, %p29;
	add.s64 	%rd162, %rd158, 256;
	ld.global.u32 	%r89, [%rd157+1024];
	setp.eq.s32 	%p31, %r89, %r51;
	selp.u16 	%rs114, 1, 0, %p31;
	setp.ne.s16 	%p33, %rs113, 0;
	and.pred  	%p34, %p33, %p31;
	min.s64 	%rd163, %rd162, %rd161;
	setp.eq.s16 	%p35, %rs113, 0;
	selp.b16 	%rs115, %rs114, %rs112, %p35;
	selp.b64 	%rd164, %rd162, %rd161, %p35;
	selp.b16 	%rs116, 1, %rs115, %p34;
	and.b16  	%rs117, %rs116, 255;
	selp.b64 	%rd165, %rd163, %rd164, %p34;
	add.s64 	%rd166, %rd158, 512;
	ld.global.u32 	%r90, [%rd157+2048];
	setp.eq.s32 	%p36, %r90, %r51;
	selp.u16 	%rs118, 1, 0, %p36;
	setp.ne.s16 	%p38, %rs117, 0;
	and.pred  	%p39, %p38, %p36;
	min.s64 	%rd167, %rd166, %rd165;
	setp.eq.s16 	%p40, %rs117, 0;
	selp.b16 	%rs119, %rs118, %rs116, %p40;
	selp.b64 	%rd168, %rd166, %rd165, %p40;
	selp.b16 	%rs120, 1, %rs119, %p39;
	and.b16  	%rs121, %rs120, 255;
	selp.b64 	%rd169, %rd167, %rd168, %p39;
	add.s64 	%rd170, %rd158, 768;
	ld.global.u32 	%r91, [%rd157+3072];
	setp.eq.s32 	%p41, %r91, %r51;
	selp.u16 	%rs122, 1, 0, %p41;
	setp.ne.s16 	%p43, %rs121, 0;
	and.pred  	%p44, %p43, %p41;
	min.s64 	%rd171, %rd170, %rd169;
	setp.eq.s16 	%p45, %rs121, 0;
	selp.b16 	%rs123, %rs122, %rs120, %p45;
	selp.b64 	%rd172, %rd170, %rd169, %p45;
	selp.b16 	%rs124, 1, %rs123, %p44;
	and.b16  	%rs125, %rs124, 255;
	selp.b64 	%rd173, %rd171, %rd172, %p44;
	add.s64 	%rd174, %rd158, 1024;
	ld.global.u32 	%r92, [%rd157+4096];
	setp.eq.s32 	%p46, %r92, %r51;
	selp.u16 	%rs126, 1, 0, %p46;
	setp.ne.s16 	%p48, %rs125, 0;
	and.pred  	%p49, %p48, %p46;
	min.s64 	%rd175, %rd174, %rd173;
	setp.eq.s16 	%p50, %rs125, 0;
	selp.b16 	%rs127, %rs126, %rs124, %p50;
	selp.b64 	%rd176, %rd174, %rd173, %p50;
	selp.b16 	%rs128, 1, %rs127, %p49;
	and.b16  	%rs129, %rs128, 255;
	selp.b64 	%rd177, %rd175, %rd176, %p49;
	add.s64 	%rd178, %rd158, 1280;
	ld.global.u32 	%r93, [%rd157+5120];
	setp.eq.s32 	%p51, %r93, %r51;
	selp.u16 	%rs130, 1, 0, %p51;
	setp.ne.s16 	%p53, %rs129, 0;
	and.pred  	%p54, %p53, %p51;
	min.s64 	%rd179, %rd178, %rd177;
	setp.eq.s16 	%p55, %rs129, 0;
	selp.b16 	%rs131, %rs130, %rs128, %p55;
	selp.b64 	%rd180, %rd178, %rd177, %p55;
	selp.b16 	%rs132, 1, %rs131, %p54;
	and.b16  	%rs133, %rs132, 255;
	selp.b64 	%rd181, %rd179, %rd180, %p54;
	add.s64 	%rd182, %rd158, 1536;
	ld.global.u32 	%r94, [%rd157+6144];
	setp.eq.s32 	%p56, %r94, %r51;
	selp.u16 	%rs134, 1, 0, %p56;
	setp.ne.s16 	%p58, %rs133, 0;
	and.pred  	%p59, %p58, %p56;
	min.s64 	%rd183, %rd182, %rd181;
	setp.eq.s16 	%p60, %rs133, 0;
	selp.b16 	%rs135, %rs134, %rs132, %p60;
	selp.b64 	%rd184, %rd182, %rd181, %p60;
	selp.b16 	%rs136, 1, %rs135, %p59;
	and.b16  	%rs137, %rs136, 255;
	selp.b64 	%rd185, %rd183, %rd184, %p59;
	add.s64 	%rd186, %rd158, 1792;
	ld.global.u32 	%r95, [%rd157+7168];
	setp.eq.s32 	%p61, %r95, %r51;
	selp.u16 	%rs138, 1, 0, %p61;
	setp.ne.s16 	%p63, %rs137, 0;
	and.pred  	%p64, %p63, %p61;
	min.s64 	%rd187, %rd186, %rd185;
	setp.eq.s16 	%p65, %rs137, 0;
	selp.b16 	%rs139, %rs138, %rs136, %p65;
	selp.b64 	%rd188, %rd186, %rd185, %p65;
	selp.b16 	%rs371, 1, %rs139, %p64;
	selp.b64 	%rd425, %rd187, %rd188, %p64;
	add.s32 	%r495, %r495, 2048;
	add.s32 	%r493, %r493, 8;
	setp.ne.s32 	%p66, %r493, 0;
	@%p66 bra 	$L__BB24_85;
$L__BB24_86:
	setp.eq.s32 	%p67, %r39, 0;
	@%p67 bra 	$L__BB24_94;
	setp.lt.u32 	%p68, %r39, 4;
	@%p68 bra 	$L__BB24_89;
	cvt.u64.u32 	%rd190, %r495;
	add.s64 	%rd191, %rd442, %rd190;
	shl.b64 	%rd192, %rd191, 2;
	add.s64 	%rd193, %rd2, %rd192;
	add.s64 	%rd194, %rd191, %rd116;
	ld.global.u32 	%r96, [%rd193];
	setp.eq.s32 	%p69, %r96, %r51;
	selp.u16 	%rs141, 1, 0, %p69;
	and.b16  	%rs142, %rs371, 255;
	setp.ne.s16 	%p71, %rs142, 0;
	and.pred  	%p72, %p71, %p69;
	min.s64 	%rd195, %rd194, %rd425;
	setp.eq.s16 	%p73, %rs142, 0;
	selp.b16 	%rs143, %rs141, %rs371, %p73;
	selp.b64 	%rd196, %rd194, %rd425, %p73;
	selp.b16 	%rs144, 1, %rs143, %p72;
	and.b16  	%rs145, %rs144, 255;
	selp.b64 	%rd197, %rd195, %rd196, %p72;
	add.s32 	%r97, %r495, 256;
	cvt.u64.u32 	%rd198, %r97;
	add.s64 	%rd199, %rd442, %rd198;
	add.s64 	%rd200, %rd199, %rd116;
	ld.global.u32 	%r98, [%rd193+1024];
	setp.eq.s32 	%p74, %r98, %r51;
	selp.u16 	%rs146, 1, 0, %p74;
	setp.ne.s16 	%p76, %rs145, 0;
	and.pred  	%p77, %p76, %p74;
	min.s64 	%rd201, %rd200, %rd197;
	setp.eq.s16 	%p78, %rs145, 0;
	selp.b16 	%rs147, %rs146, %rs144, %p78;
	selp.b64 	%rd202, %rd200, %rd197, %p78;
	selp.b16 	%rs148, 1, %rs147, %p77;
	and.b16  	%rs149, %rs148, 255;
	selp.b64 	%rd203, %rd201, %rd202, %p77;
	add.s32 	%r99, %r495, 512;
	cvt.u64.u32 	%rd204, %r99;
	add.s64 	%rd205, %rd442, %rd204;
	add.s64 	%rd206, %rd205, %rd116;
	ld.global.u32 	%r100, [%rd193+2048];
	setp.eq.s32 	%p79, %r100, %r51;
	selp.u16 	%rs150, 1, 0, %p79;
	setp.ne.s16 	%p81, %rs149, 0;
	and.pred  	%p82, %p81, %p79;
	min.s64 	%rd207, %rd206, %rd203;
	setp.eq.s16 	%p83, %rs149, 0;
	selp.b16 	%rs151, %rs150, %rs148, %p83;
	selp.b64 	%rd208, %rd206, %rd203, %p83;
	selp.b16 	%rs152, 1, %rs151, %p82;
	and.b16  	%rs153, %rs152, 255;
	selp.b64 	%rd209, %rd207, %rd208, %p82;
	add.s32 	%r101, %r495, 768;
	cvt.u64.u32 	%rd210, %r101;
	add.s64 	%rd211, %rd442, %rd210;
	add.s64 	%rd212, %rd211, %rd116;
	ld.global.u32 	%r102, [%rd193+3072];
	setp.eq.s32 	%p84, %r102, %r51;
	selp.u16 	%rs154, 1, 0, %p84;
	setp.ne.s16 	%p86, %rs153, 0;
	and.pred  	%p87, %p86, %p84;
	min.s64 	%rd213, %rd212, %rd209;
	setp.eq.s16 	%p88, %rs153, 0;
	selp.b16 	%rs155, %rs154, %rs152, %p88;
	selp.b64 	%rd214, %rd212, %rd209, %p88;
	selp.b16 	%rs371, 1, %rs155, %p87;
	selp.b64 	%rd425, %rd213, %rd214, %p87;
	add.s32 	%r495, %r495, 1024;
$L__BB24_89:
	and.b32  	%r103, %r38, 3;
	setp.eq.s32 	%p89, %r103, 0;
	@%p89 bra 	$L__BB24_94;
	setp.eq.s32 	%p90, %r103, 1;
	@%p90 bra 	$L__BB24_92;
	cvt.u64.u32 	%rd216, %r495;
	add.s64 	%rd217, %rd442, %rd216;
	shl.b64 	%rd218, %rd217, 2;
	add.s64 	%rd219, %rd2, %rd218;
	add.s64 	%rd220, %rd217, %rd116;
	ld.global.u32 	%r104, [%rd219];
	setp.eq.s32 	%p91, %r104, %r51;
	selp.u16 	%rs157, 1, 0, %p91;
	and.b16  	%rs158, %rs371, 255;
	setp.ne.s16 	%p93, %rs158, 0;
	and.pred  	%p94, %p93, %p91;
	min.s64 	%rd221, %rd220, %rd425;
	setp.eq.s16 	%p95, %rs158, 0;
	selp.b16 	%rs159, %rs157, %rs371, %p95;
	selp.b64 	%rd222, %rd220, %rd425, %p95;
	selp.b16 	%rs160, 1, %rs159, %p94;
	and.b16  	%rs161, %rs160, 255;
	selp.b64 	%rd223, %rd221, %rd222, %p94;
	add.s32 	%r105, %r495, 256;
	cvt.u64.u32 	%rd224, %r105;
	add.s64 	%rd225, %rd442, %rd224;
	add.s64 	%rd226, %rd225, %rd116;
	ld.global.u32 	%r106, [%rd219+1024];
	setp.eq.s32 	%p96, %r106, %r51;
	selp.u16 	%rs162, 1, 0, %p96;
	setp.ne.s16 	%p98, %rs161, 0;
	and.pred  	%p99, %p98, %p96;
	min.s64 	%rd227, %rd226, %rd223;
	setp.eq.s16 	%p100, %rs161, 0;
	selp.b16 	%rs163, %rs162, %rs160, %p100;
	selp.b64 	%rd228, %rd226, %rd223, %p100;
	selp.b16 	%rs371, 1, %rs163, %p99;
	selp.b64 	%rd425, %rd227, %rd228, %p99;
	add.s32 	%r495, %r495, 512;
$L__BB24_92:
	and.b32  	%r107, %r37, 256;
	setp.ne.s32 	%p101, %r107, 0;
	@%p101 bra 	$L__BB24_94;
	cvt.u64.u32 	%rd229, %r495;
	add.s64 	%rd230, %rd442, %rd229;
	shl.b64 	%rd231, %rd230, 2;
	add.s64 	%rd232, %rd2, %rd231;
	add.s64 	%rd233, %rd230, %rd116;
	ld.global.u32 	%r108, [%rd232];
	setp.eq.s32 	%p102, %r108, %r51;
	selp.u16 	%rs164, 1, 0, %p102;
	and.b16  	%rs165, %rs371, 255;
	setp.ne.s16 	%p104, %rs165, 0;
	and.pred  	%p105, %p104, %p102;
	min.s64 	%rd234, %rd233, %rd425;
	setp.eq.s16 	%p106, %rs165, 0;
	selp.b16 	%rs166, %rs164, %rs371, %p106;
	selp.b64 	%rd235, %rd233, %rd425, %p106;
	selp.b16 	%rs371, 1, %rs166, %p105;
	selp.b64 	%rd425, %rd234, %rd235, %p105;
$L__BB24_94:
	// begin inline asm
	mov.u32 %r109, %laneid;
	// end inline asm
	cvt.u32.u16 	%r130, %rs371;
	and.b32  	%r111, %r130, 255;
	mov.b32 	%r127, 1;
	mov.b32 	%r128, 31;
	mov.b32 	%r129, -1;
	// begin inline asm
	shfl.sync.down.b32 %r110, %r111, %r127, %r128, %r129;
	// end inline asm
	// begin inline asm
	shfl.sync.down.b32 %r115, %r116, %r127, %r128, %r129;
	// end inline asm
	mov.b64 	{%r121, %r126}, %rd425;
	// begin inline asm
	shfl.sync.down.b32 %r120, %r121, %r127, %r128, %r129;
	// end inline asm
	// begin inline asm
	shfl.sync.down.b32 %r125, %r126, %r127, %r128, %r129;
	// end inline asm
	mov.b64 	%rd93, {%r120, %r125};
	cvt.u16.u32 	%rs74, %r110;
	setp.gt.s32 	%p107, %r109, 30;
	@%p107 bra 	$L__BB24_98;
	and.b16  	%rs167, %rs371, 255;
	setp.eq.s16 	%p108, %rs167, 0;
	and.b16  	%rs168, %rs74, 255;
	setp.eq.s16 	%p109, %rs168, 0;
	or.pred  	%p110, %p108, %p109;
	@%p110 bra 	$L__BB24_97;
	min.s64 	%rd425, %rd93, %rd425;
	mov.b16 	%rs371, 1;
	bra.uni 	$L__BB24_98;
$L__BB24_97:
	setp.eq.s16 	%p111, %rs167, 0;
	selp.b16 	%rs371, %rs74, %rs371, %p111;
	selp.b64 	%rd425, %rd93, %rd425, %p111;
$L__BB24_98:
	cvt.u32.u16 	%r151, %rs371;
	and.b32  	%r132, %r151, 255;
	mov.b32 	%r148, 2;
	mov.b32 	%r149, 31;
	mov.b32 	%r150, -1;
	// begin inline asm
	shfl.sync.down.b32 %r131, %r132, %r148, %r149, %r150;
	// end inline asm
	// begin inline asm
	shfl.sync.down.b32 %r136, %r137, %r148, %r149, %r150;
	// end inline asm
	mov.b64 	{%r142, %r147}, %rd425;
	// begin inline asm
	shfl.sync.down.b32 %r141, %r142, %r148, %r149, %r150;
	// end inline asm
	// begin inline asm
	shfl.sync.down.b32 %r146, %r147, %r148, %r149, %r150;
	// end inline asm
	mov.b64 	%rd97, {%r141, %r146};
	cvt.u16.u32 	%rs77, %r131;
	setp.gt.s32 	%p112, %r109, 29;
	@%p112 bra 	$L__BB24_102;
	and.b16  	%rs171, %rs371, 255;
	setp.eq.s16 	%p113, %rs171, 0;
	and.b16  	%rs172, %rs77, 255;
	setp.eq.s16 	%p114, %rs172, 0;
	or.pred  	%p115, %p113, %p114;
	@%p115 bra 	$L__BB24_101;
	min.s64 	%rd425, %rd97, %rd425;
	mov.b16 	%rs371, 1;
	bra.uni 	$L__BB24_102;
$L__BB24_101:
	setp.eq.s16 	%p116, %rs171, 0;
	selp.b16 	%rs371, %rs77, %rs371, %p116;
	selp.b64 	%rd425, %rd97, %rd425, %p116;
$L__BB24_102:
	cvt.u32.u16 	%r172, %rs371;
	and.b32  	%r153, %r172, 255;
	mov.b32 	%r169, 4;
	mov.b32 	%r170, 31;
	mov.b32 	%r171, -1;
	// begin inline asm
	shfl.sync.down.b32 %r152, %r153, %r169, %r170, %r171;
	// end inline asm
	// begin inline asm
	shfl.sync.down.b32 %r157, %r158, %r169, %r170, %r171;
	// end inline asm
	mov.b64 	{%r163, %r168}, %rd425;
	// begin inline asm
	shfl.sync.down.b32 %r162, %r163, %r169, %r170, %r171;
	// end inline asm
	// begin inline asm
	shfl.sync.down.b32 %r167, %r168, %r169, %r170, %r171;
	// end inline asm
	mov.b64 	%rd101, {%r162, %r167};
	cvt.u16.u32 	%rs80, %r152;
	setp.gt.s32 	%p117, %r109, 27;
	@%p117 bra 	$L__BB24_106;
	and.b16  	%rs175, %rs371, 255;
	setp.eq.s16 	%p118, %rs175, 0;
	and.b16  	%rs176, %rs80, 255;
	setp.eq.s16 	%p119, %rs176, 0;
	or.pred  	%p120, %p118, %p119;
	@%p120 bra 	$L__BB24_105;
	min.s64 	%rd425, %rd101, %rd425;
	mov.b16 	%rs371, 1;
	bra.uni 	$L__BB24_106;
$L__BB24_105:
	setp.eq.s16 	%p121, %rs175, 0;
	selp.b16 	%rs371, %rs80, %rs371, %p121;
	selp.b64 	%rd425, %rd101, %rd425, %p121;
$L__BB24_106:
	cvt.u32.u16 	%r193, %rs371;
	and.b32  	%r174, %r193, 255;
	mov.b32 	%r190, 8;
	mov.b32 	%r191, 31;
	mov.b32 	%r192, -1;
	// begin inline asm
	shfl.sync.down.b32 %r173, %r174, %r190, %r191, %r192;
	// end inline asm
	// begin inline asm
	shfl.sync.down.b32 %r178, %r179, %r190, %r191, %r192;
	// end inline asm
	mov.b64 	{%r184, %r189}, %rd425;
	// begin inline asm
	shfl.sync.down.b32 %r183, %r184, %r190, %r191, %r192;
	// end inline asm
	// begin inline asm
	shfl.sync.down.b32 %r188, %r189, %r190, %r191, %r192;
	// end inline asm
	mov.b64 	%rd105, {%r183, %r188};
	cvt.u16.u32 	%rs83, %r173;
	setp.gt.s32 	%p122, %r109, 23;
	@%p122 bra 	$L__BB24_110;
	and.b16  	%rs179, %rs371, 255;
	setp.eq.s16 	%p123, %rs179, 0;
	and.b16  	%rs180, %rs83, 255;
	setp.eq.s16 	%p124, %rs180, 0;
	or.pred  	%p125, %p123, %p124;
	@%p125 bra 	$L__BB24_109;
	min.s64 	%rd425, %rd105, %rd425;
	mov.b16 	%rs371, 1;
	bra.uni 	$L__BB24_110;
$L__BB24_109:
	setp.eq.s16 	%p126, %rs179, 0;
	selp.b16 	%rs371, %rs83, %rs371, %p126;
	selp.b64 	%rd425, %rd105, %rd425, %p126;
$L__BB24_110:
	cvt.u32.u16 	%r214, %rs371;
	and.b32  	%r195, %r214, 255;
	mov.b32 	%r211, 16;
	mov.b32 	%r212, 31;
	mov.b32 	%r213, -1;
	// begin inline asm
	shfl.sync.down.b32 %r194, %r195, %r211, %r212, %r213;
	// end inline asm
	// begin inline asm
	shfl.sync.down.b32 %r199, %r200, %r211, %r212, %r213;
	// end inline asm
	mov.b64 	{%r205, %r210}, %rd425;
	// begin inline asm
	shfl.sync.down.b32 %r204, %r205, %r211, %r212, %r213;
	// end inline asm
	// begin inline asm
	shfl.sync.down.b32 %r209, %r210, %r211, %r212, %r213;
	// end inline asm
	mov.b64 	%rd109, {%r204, %r209};
	cvt.u16.u32 	%rs86, %r194;
	setp.gt.s32 	%p127, %r109, 15;
	@%p127 bra 	$L__BB24_114;
	and.b16  	%rs183, %rs371, 255;
	setp.eq.s16 	%p128, %rs183, 0;
	and.b16  	%rs184, %rs86, 255;
	setp.eq.s16 	%p129, %rs184, 0;
	or.pred  	%p130, %p128, %p129;
	@%p130 bra 	$L__BB24_113;
	min.s64 	%rd425, %rd109, %rd425;
	mov.b16 	%rs371, 1;
	bra.uni 	$L__BB24_114;
$L__BB24_113:
	setp.eq.s16 	%p131, %rs183, 0;
	selp.b16 	%rs371, %rs86, %rs371, %p131;
	selp.b64 	%rd425, %rd109, %rd425, %p131;
$L__BB24_114:
	setp.ne.s32 	%p132, %r109, 0;
	@%p132 bra 	$L__BB24_116;
	shr.u32 	%r215, %r29, 1;
	and.b32  	%r216, %r215, 496;
	mov.u32 	%r217, _ZZN3cub18CUB_300001_SM_10006detail6reduce18DeviceReduceKernelINS2_10policy_hubIN4cuda3std3__45tupleIJblEEEyN6thrust24THRUST_300001_SM_1000_NS8cuda_cub9__find_if7functorIS9_EEE10Policy1000ENSB_12zip_iteratorINS8_IJNSD_26transform_input_iterator_tIbNSB_6detail15normal_iteratorINSB_10device_ptrIiEEEENSK_10functional5actorINSP_9compositeIJNSP_16operator_adaptorINS7_8equal_toIvEEEENSQ_INSP_8argumentILj0EEEEENSQ_INSP_5valueIiEEEEEEEEEEENSB_17counting_iteratorIlNSB_11use_defaultES16_S16_EEEEEEEySF_S9_NS7_10__identityEEEvT0_PT3_T1_NS0_13GridEvenShareIS1E_EET2_T4_E12temp_storage;
	add.s32 	%r218, %r217, %r216;
	st.shared.u8 	[%r218+8], %rs371;
	st.shared.u64 	[%r218+16], %rd425;
$L__BB24_116:
	bar.sync 	0;
	setp.ne.s32 	%p133, %r29, 0;
	@%p133 bra 	$L__BB24_118;
	ld.shared.u8 	%rs187, [_ZZN3cub18CUB_300001_SM_10006detail6reduce18DeviceReduceKernelINS2_10policy_hubIN4cuda3std3__45tupleIJblEEEyN6thrust24THRUST_300001_SM_1000_NS8cuda_cub9__find_if7functorIS9_EEE10Policy1000ENSB_12zip_iteratorINS8_IJNSD_26transform_input_iterator_tIbNSB_6detail15normal_iteratorINSB_10device_ptrIiEEEENSK_10functional5actorINSP_9compositeIJNSP_16operator_adaptorINS7_8equal_toIvEEEENSQ_INSP_8argumentILj0EEEEENSQ_INSP_5valueIiEEEEEEEEEEENSB_17counting_iteratorIlNSB_11use_defaultES16_S16_EEEEEEEySF_S9_NS7_10__identityEEEvT0_PT3_T1_NS0_13GridEvenShareIS1E_EET2_T4_E12temp_storage+24];
	ld.shared.u64 	%rd236, [_ZZN3cub18CUB_300001_SM_10006detail6reduce18DeviceReduceKernelINS2_10policy_hubIN4cuda3std3__45tupleIJblEEEyN6thrust24THRUST_300001_SM_1000_NS8cuda_cub9__find_if7functorIS9_EEE10Policy1000ENSB_12zip_iteratorINS8_IJNSD_26transform_input_iterator_tIbNSB_6detail15normal_iteratorINSB_10device_ptrIiEEEENSK_10functional5actorINSP_9compositeIJNSP_16operator_adaptorINS7_8equal_toIvEEEENSQ_INSP_8argumentILj0EEEEENSQ_INSP_5valueIiEEEEEEEEEEENSB_17counting_iteratorIlNSB_11use_defaultES16_S16_EEEEEEEySF_S9_NS7_10__identityEEEvT0_PT3_T1_NS0_13GridEvenShareIS1E_EET2_T4_E12temp_storage+32];
	and.b16  	%rs188, %rs371, 255;
	setp.eq.s16 	%p134, %rs188, 0;
	setp.eq.s16 	%p135, %rs187, 0;
	min.s64 	%rd237, %rd236, %rd425;
	selp.b16 	%rs189, %rs371, 1, %p135;
	selp.b16 	%rs190, %rs187, %rs189, %p134;
	and.b16  	%rs191, %rs190, 255;
	selp.b64 	%rd238, %rd425, %rd237, %p135;
	selp.b64 	%rd239, %rd236, %rd238, %p134;
	ld.shared.u8 	%rs192, [_ZZN3cub18CUB_300001_SM_10006detail6reduce18DeviceReduceKernelINS2_10policy_hubIN4cuda3std3__45tupleIJblEEEyN6thrust24THRUST_300001_SM_1000_NS8cuda_cub9__find_if7functorIS9_EEE10Policy1000ENSB_12zip_iteratorINS8_IJNSD_26transform_input_iterator_tIbNSB_6detail15normal_iteratorINSB_10device_ptrIiEEEENSK_10functional5actorINSP_9compositeIJNSP_16operator_adaptorINS7_8equal_toIvEEEENSQ_INSP_8argumentILj0EEEEENSQ_INSP_5valueIiEEEEEEEEEEENSB_17counting_iteratorIlNSB_11use_defaultES16_S16_EEEEEEEySF_S9_NS7_10__identityEEEvT0_PT3_T1_NS0_13GridEvenShareIS1E_EET2_T4_E12temp_storage+40];
	ld.shared.u64 	%rd240, [_ZZN3cub18CUB_300001_SM_10006detail6reduce18DeviceReduceKernelINS2_10policy_hubIN4cuda3std3__45tupleIJblEEEyN6thrust24THRUST_300001_SM_1000_NS8cuda_cub9__find_if7functorIS9_EEE10Policy1000ENSB_12zip_iteratorINS8_IJNSD_26transform_input_iterator_tIbNSB_6detail15normal_iteratorINSB_10device_ptrIiEEEENSK_10functional5actorINSP_9compositeIJNSP_16operator_adaptorINS7_8equal_toIvEEEENSQ_INSP_8argumentILj0EEEEENSQ_INSP_5valueIiEEEEEEEEEEENSB_17counting_iteratorIlNSB_11use_defaultES16_S16_EEEEEEEySF_S9_NS7_10__identityEEEvT0_PT3_T1_NS0_13GridEvenShareIS1E_EET2_T4_E12temp_storage+48];
	setp.eq.s16 	%p136, %rs191, 0;
	setp.eq.s16 	%p137, %rs192, 0;
	min.s64 	%rd241, %rd240, %rd239;
	selp.b16 	%rs193, %rs190, 1, %p137;
	selp.b16 	%rs194, %rs192, %rs193, %p136;
	and.b16  	%rs195, %rs194, 255;
	selp.b64 	%rd242, %rd239, %rd241, %p137;
	selp.b64 	%rd243, %rd240, %rd242, %p136;
	ld.shared.u8 	%rs196, [_ZZN3cub18CUB_300001_SM_10006detail6reduce18DeviceReduceKernelINS2_10policy_hubIN4cuda3std3__45tupleIJblEEEyN6thrust24THRUST_300001_SM_1000_NS8cuda_cub9__find_if7functorIS9_EEE10Policy1000ENSB_12zip_iteratorINS8_IJNSD_26transform_input_iterator_tIbNSB_6detail15normal_iteratorINSB_10device_ptrIiEEEENSK_10functional5actorINSP_9compositeIJNSP_16operator_adaptorINS7_8equal_toIvEEEENSQ_INSP_8argumentILj0EEEEENSQ_INSP_5valueIiEEEEEEEEEEENSB_17counting_iteratorIlNSB_11use_defaultES16_S16_EEEEEEEySF_S9_NS7_10__identityEEEvT0_PT3_T1_NS0_13GridEvenShareIS1E_EET2_T4_E12temp_storage+56];
	ld.shared.u64 	%rd244, [_ZZN3cub18CUB_300001_SM_10006detail6reduce18DeviceReduceKernelINS2_10policy_hubIN4cuda3std3__45tupleIJblEEEyN6thrust24THRUST_300001_SM_1000_NS8cuda_cub9__find_if7functorIS9_EEE10Policy1000ENSB_12zip_iteratorINS8_IJNSD_26transform_input_iterator_tIbNSB_6detail15normal_iteratorINSB_10device_ptrIiEEEENSK_10functional5actorINSP_9compositeIJNSP_16operator_adaptorINS7_8equal_toIvEEEENSQ_INSP_8argumentILj0EEEEENSQ_INSP_5valueIiEEEEEEEEEEENSB_17counting_iteratorIlNSB_11use_defaultES16_S16_EEEEEEEySF_S9_NS7_10__identityEEEvT0_PT3_T1_NS0_13GridEvenShareIS1E_EET2_T4_E12temp_storage+64];
	setp.eq.s16 	%p138, %rs195, 0;
	setp.eq.s16 	%p139, %rs196, 0;
	min.s64 	%rd245, %rd244, %rd243;
	selp.b16 	%rs197, %rs194, 1, %p139;
	selp.b16 	%rs198, %rs196, %rs197, %p138;
	and.b16  	%rs199, %rs198, 255;
	selp.b64 	%rd246, %rd243, %rd245, %p139;
	selp.b64 	%rd247, %rd244, %rd246, %p138;
	ld.shared.u8 	%rs200, [_ZZN3cub18CUB_300001_SM_10006detail6reduce18DeviceReduceKernelINS2_10policy_hubIN4cuda3std3__45tupleIJblEEEyN6thrust24THRUST_300001_SM_1000_NS8cuda_cub9__find_if7functorIS9_EEE10Policy1000ENSB_12zip_iteratorINS8_IJNSD_26transform_input_iterator_tIbNSB_6detail15normal_iteratorINSB_10device_ptrIiEEEENSK_10functional5actorINSP_9compositeIJNSP_16operator_adaptorINS7_8equal_toIvEEEENSQ_INSP_8argumentILj0EEEEENSQ_INSP_5valueIiEEEEEEEEEEENSB_17counting_iteratorIlNSB_11use_defaultES16_S16_EEEEEEEySF_S9_NS7_10__identityEEEvT0_PT3_T1_NS0_13GridEvenShareIS1E_EET2_T4_E12temp_storage+72];
	ld.shared.u64 	%rd248, [_ZZN3cub18CUB_300001_SM_10006detail6reduce18DeviceReduceKernelINS2_10policy_hubIN4cuda3std3__45tupleIJblEEEyN6thrust24THRUST_300001_SM_1000_NS8cuda_cub9__find_if7functorIS9_EEE10Policy1000ENSB_12zip_iteratorINS8_IJNSD_26transform_input_iterator_tIbNSB_6detail15normal_iteratorINSB_10device_ptrIiEEEENSK_10functional5actorINSP_9compositeIJNSP_16operator_adaptorINS7_8equal_toIvEEEENSQ_INSP_8argumentILj0EEEEENSQ_INSP_5valueIiEEEEEEEEEEENSB_17counting_iteratorIlNSB_11use_defaultES16_S16_EEEEEEEySF_S9_NS7_10__identityEEEvT0_PT3_T1_NS0_13GridEvenShareIS1E_EET2_T4_E12temp_storage+80];
	setp.eq.s16 	%p140, %rs199, 0;
	setp.eq.s16 	%p141, %rs200, 0;
	min.s64 	%rd249, %rd248, %rd247;
	selp.b16 	%rs201, %rs198, 1, %p141;
	selp.b16 	%rs202, %rs200, %rs201, %p140;
	and.b16  	%rs203, %rs202, 255;
	selp.b64 	%rd250, %rd247, %rd249, %p141;
	selp.b64 	%rd251, %rd248, %rd250, %p140;
	ld.shared.u8 	%rs204, [_ZZN3cub18CUB_300001_SM_10006detail6reduce18DeviceReduceKernelINS2_10policy_hubIN4cuda3std3__45tupleIJblEEEyN6thrust24THRUST_300001_SM_1000_NS8cuda_cub9__find_if7functorIS9_EEE10Policy1000ENSB_12zip_iteratorINS8_IJNSD_26transform_input_iterator_tIbNSB_6detail15normal_iteratorINSB_10device_ptrIiEEEENSK_10functional5actorINSP_9compositeIJNSP_16operator_adaptorINS7_8equal_toIvEEEENSQ_INSP_8argumentILj0EEEEENSQ_INSP_5valueIiEEEEEEEEEEENSB_17counting_iteratorIlNSB_11use_defaultES16_S16_EEEEEEEySF_S9_NS7_10__identityEEEvT0_PT3_T1_NS0_13GridEvenShareIS1E_EET2_T4_E12temp_storage+88];
	ld.shared.u64 	%rd252, [_ZZN3cub18CUB_300001_SM_10006detail6reduce18DeviceReduceKernelINS2_10policy_hubIN4cuda3std3__45tupleIJblEEEyN6thrust24THRUST_300001_SM_1000_NS8cuda_cub9__find_if7functorIS9_EEE10Policy1000ENSB_12zip_iteratorINS8_IJNSD_26transform_input_iterator_tIbNSB_6detail15normal_iteratorINSB_10device_ptrIiEEEENSK_10functional5actorINSP_9compositeIJNSP_16operator_adaptorINS7_8equal_toIvEEEENSQ_INSP_8argumentILj0EEEEENSQ_INSP_5valueIiEEEEEEEEEEENSB_17counting_iteratorIlNSB_11use_defaultES16_S16_EEEEEEEySF_S9_NS7_10__identityEEEvT0_PT3_T1_NS0_13GridEvenShareIS1E_EET2_T4_E12temp_storage+96];
	setp.eq.s16 	%p142, %rs203, 0;
	setp.eq.s16 	%p143, %rs204, 0;
	min.s64 	%rd253, %rd252, %rd251;
	selp.b16 	%rs205, %rs202, 1, %p143;
	selp.b16 	%rs206, %rs204, %rs205, %p142;
	and.b16  	%rs207, %rs206, 255;
	selp.b64 	%rd254, %rd251, %rd253, %p143;
	selp.b64 	%rd255, %rd252, %rd254, %p142;
	ld.shared.u8 	%rs208, [_ZZN3cub18CUB_300001_SM_10006detail6reduce18DeviceReduceKernelINS2_10policy_hubIN4cuda3std3__45tupleIJblEEEyN6thrust24THRUST_300001_SM_1000_NS8cuda_cub9__find_if7functorIS9_EEE10Policy1000ENSB_12zip_iteratorINS8_IJNSD_26transform_input_iterator_tIbNSB_6detail15normal_iteratorINSB_10device_ptrIiEEEENSK_10functional5actorINSP_9compositeIJNSP_16operator_adaptorINS7_8equal_toIvEEEENSQ_INSP_8argumentILj0EEEEENSQ_INSP_5valueIiEEEEEEEEEEENSB_17counting_iteratorIlNSB_11use_defaultES16_S16_EEEEEEEySF_S9_NS7_10__identityEEEvT0_PT3_T1_NS0_13GridEvenShareIS1E_EET2_T4_E12temp_storage+104];
	ld.shared.u64 	%rd256, [_ZZN3cub18CUB_300001_SM_10006detail6reduce18DeviceReduceKernelINS2_10policy_hubIN4cuda3std3__45tupleIJblEEEyN6thrust24THRUST_300001_SM_1000_NS8cuda_cub9__find_if7functorIS9_EEE10Policy1000ENSB_12zip_iteratorINS8_IJNSD_26transform_input_iterator_tIbNSB_6detail15normal_iteratorINSB_10device_ptrIiEEEENSK_10functional5actorINSP_9compositeIJNSP_16operator_adaptorINS7_8equal_toIvEEEENSQ_INSP_8argumentILj0EEEEENSQ_INSP_5valueIiEEEEEEEEEEENSB_17counting_iteratorIlNSB_11use_defaultES16_S16_EEEEEEEySF_S9_NS7_10__identityEEEvT0_PT3_T1_NS0_13GridEvenShareIS1E_EET2_T4_E12temp_storage+112];
	setp.eq.s16 	%p144, %rs207, 0;
	setp.eq.s16 	%p145, %rs208, 0;
	min.s64 	%rd257, %rd256, %rd255;
	selp.b16 	%rs209, %rs206, 1, %p145;
	selp.b16 	%rs210, %rs208, %rs209, %p144;
	and.b16  	%rs211, %rs210, 255;
	selp.b64 	%rd258, %rd255, %rd257, %p145;
	selp.b64 	%rd259, %rd256, %rd258, %p144;
	ld.shared.u8 	%rs212, [_ZZN3cub18CUB_300001_SM_10006detail6reduce18DeviceReduceKernelINS2_10policy_hubIN4cuda3std3__45tupleIJblEEEyN6thrust24THRUST_300001_SM_1000_NS8cuda_cub9__find_if7functorIS9_EEE10Policy1000ENSB_12zip_iteratorINS8_IJNSD_26transform_input_iterator_tIbNSB_6detail15normal_iteratorINSB_10device_ptrIiEEEENSK_10functional5actorINSP_9compositeIJNSP_16operator_adaptorINS7_8equal_toIvEEEENSQ_INSP_8argumentILj0EEEEENSQ_INSP_5valueIiEEEEEEEEEEENSB_17counting_iteratorIlNSB_11use_defaultES16_S16_EEEEEEEySF_S9_NS7_10__identityEEEvT0_PT3_T1_NS0_13GridEvenShareIS1E_EET2_T4_E12temp_storage+120];
	ld.shared.u64 	%rd260, [_ZZN3cub18CUB_300001_SM_10006detail6reduce18DeviceReduceKernelINS2_10policy_hubIN4cuda3std3__45tupleIJblEEEyN6thrust24THRUST_300001_SM_1000_NS8cuda_cub9__find_if7functorIS9_EEE10Policy1000ENSB_12zip_iteratorINS8_IJNSD_26transform_input_iterator_tIbNSB_6detail15normal_iteratorINSB_10device_ptrIiEEEENSK_10functional5actorINSP_9compositeIJNSP_16operator_adaptorINS7_8equal_toIvEEEENSQ_INSP_8argumentILj0EEEEENSQ_INSP_5valueIiEEEEEEEEEEENSB_17counting_iteratorIlNSB_11use_defaultES16_S16_EEEEEEEySF_S9_NS7_10__identityEEEvT0_PT3_T1_NS0_13GridEvenShareIS1E_EET2_T4_E12temp_storage+128];
	setp.eq.s16 	%p146, %rs211, 0;
	setp.eq.s16 	%p147, %rs212, 0;
	min.s64 	%rd261, %rd260, %rd259;
	selp.b16 	%rs213, %rs210, 1, %p147;
	selp.b16 	%rs371, %rs212, %rs213, %p146;
	selp.b64 	%rd262, %rd259, %rd261, %p147;
	selp.b64 	%rd425, %rd260, %rd262, %p146;
$L__BB24_118:
	mov.u32 	%r484, %tid.x;
	setp.ne.s32 	%p324, %r484, 0;
	@%p324 bra 	$L__BB24_120;
	ld.param.u64 	%rd415, [_ZN3cub18CUB_300001_SM_10006detail6reduce18DeviceReduceKernelINS2_10policy_hubIN4cuda3std3__45tupleIJblEEEyN6thrust24THRUST_300001_SM_1000_NS8cuda_cub9__find_if7functorIS9_EEE10Policy1000ENSB_12zip_iteratorINS8_IJNSD_26transform_input_iterator_tIbNSB_6detail15normal_iteratorINSB_10device_ptrIiEEEENSK_10functional5actorINSP_9compositeIJNSP_16operator_adaptorINS7_8equal_toIvEEEENSQ_INSP_8argumentILj0EEEEENSQ_INSP_5valueIiEEEEEEEEEEENSB_17counting_iteratorIlNSB_11use_defaultES16_S16_EEEEEEEySF_S9_NS7_10__identityEEEvT0_PT3_T1_NS0_13GridEvenShareIS1E_EET2_T4__param_1];
	cvta.to.global.u64 	%rd412, %rd415;
	mul.wide.u32 	%rd413, %r5, 16;
	add.s64 	%rd414, %rd412, %rd413;
	st.global.u8 	[%rd414], %rs371;
	st.global.u64 	[%rd414+8], %rd425;
$L__BB24_120:
	ret;

}
	// .globl	_ZN3cub18CUB_300001_SM_10006detail10radix_sort31DeviceRadixSortSingleTileKernelINS1_5radix10policy_hubIiiyE10Policy1000ELNS0_9SortOrderE0EiiyNS1_21identity_decomposer_tEEEvPKT1_PSA_PKT2_PSE_T3_iiT4_
.visible .entry _ZN3cub18CUB_300001_SM_10006detail10radix_sort31DeviceRadixSortSingleTileKernelINS1_5radix10policy_hubIiiyE10Policy1000ELNS0_9SortOrderE0EiiyNS1_21identity_decomposer_tEEEvPKT1_PSA_PKT2_PSE_T3_iiT4_(
	.param .u64 .ptr .align 1 _ZN3cub18CUB_300001_SM_10006detail10radix_sort31DeviceRadixSortSingleTileKernelINS1_5radix10policy_hubIiiyE10Policy1000ELNS0_9SortOrderE0EiiyNS1_21identity_decomposer_tEEEvPKT1_PSA_PKT2_PSE_T3_iiT4__param_0,
	.param .u64 .ptr .align 1 _ZN3cub18CUB_300001_SM_10006detail10radix_sort31DeviceRadixSortSingleTileKernelINS1_5radix10policy_hubIiiyE10Policy1000ELNS0_9SortOrderE0EiiyNS1_21identity_decomposer_tEEEvPKT1_PSA_PKT2_PSE_T3_iiT4__param_1,
	.param .u64 .ptr .align 1 _ZN3cub18CUB_300001_SM_10006detail10radix_sort31DeviceRadixSortSingleTileKernelINS1_5radix10policy_hubIiiyE10Policy1000ELNS0_9SortOrderE0EiiyNS1_21identity_decomposer_tEEEvPKT1_PSA_PKT2_PSE_T3_iiT4__param_2,
	.param .u64 .ptr .align 1 _ZN3cub18CUB_300001_SM_10006detail10radix_sort31DeviceRadixSortSingleTileKernelINS1_5radix10policy_hubIiiyE10Policy1000ELNS0_9SortOrderE0EiiyNS1_21identity_decomposer_tEEEvPKT1_PSA_PKT2_PSE_T3_iiT4__param_3,
	.param .u64 _ZN3cub18CUB_300001_SM_10006detail10radix_sort31DeviceRadixSortSingleTileKernelINS1_5radix10policy_hubIiiyE10Policy1000ELNS0_9SortOrderE0EiiyNS1_21identity_decomposer_tEEEvPKT1_PSA_PKT2_PSE_T3_iiT4__param_4,
	.param .u32 _ZN3cub18CUB_300001_SM_10006detail10radix_sort31DeviceRadixSortSingleTileKernelINS1_5radix10policy_hubIiiyE10Policy1000ELNS0_9SortOrderE0EiiyNS1_21identity_decomposer_tEEEvPKT1_PSA_PKT2_PSE_T3_iiT4__param_5,
	.param .u32 _ZN3cub18CUB_300001_SM_10006detail10radix_sort31DeviceRadixSortSingleTileKernelINS1_5radix10policy_hubIiiyE10Policy1000ELNS0_9SortOrderE0EiiyNS1_21identity_decomposer_tEEEvPKT1_PSA_PKT2_PSE_T3_iiT4__param_6,
	.param .align 1 .b8 _ZN3cub18CUB_300001_SM_10006detail10radix_sort31DeviceRadixSortSingleTileKernelINS1_5radix10policy_hubIiiyE10Policy1000ELNS0_9SortOrderE0EiiyNS1_21identity_decomposer_tEEEvPKT1_PSA_PKT2_PSE_T3_iiT4__param_7[1]
)
.maxntid 256
.minnctapersm 1
{
	.reg .pred 	%p<73>;
	.reg .b16 	%rs<39>;
	.reg .b32 	%r<900>;
	.reg .b64 	%rd<37>;
	// demoted variable
	.shared .align 16 .b8 _ZZN3cub18CUB_300001_SM_10006detail10radix_sort31DeviceRadixSortSingleTileKernelINS1_5radix10policy_hubIiiyE10Policy1000ELNS0_9SortOrderE0EiiyNS1_21identity_decomposer_tEEEvPKT1_PSA_PKT2_PSE_T3_iiT4_E12temp_storage[33856];
	ld.param.u64 	%rd10, [_ZN3cub18CUB_300001_SM_10006detail10radix_sort31DeviceRadixSortSingleTileKernelINS1_5radix10policy_hubIiiyE10Policy1000ELNS0_9SortOrderE0EiiyNS1_21identity_decomposer_tEEEvPKT1_PSA_PKT2_PSE_T3_iiT4__param_0];
	ld.param.u64 	%rd6, [_ZN3cub18CUB_300001_SM_10006detail10radix_sort31DeviceRadixSortSingleTileKernelINS1_5radix10policy_hubIiiyE10Policy1000ELNS0_9SortOrderE0EiiyNS1_21identity_decomposer_tEEEvPKT1_PSA_PKT2_PSE_T3_iiT4__param_1];
	ld.param.u64 	%rd7, [_ZN3cub18CUB_300001_SM_10006detail10radix_sort31DeviceRadixSortSingleTileKernelINS1_5radix10policy_hubIiiyE10Policy1000ELNS0_9SortOrderE0EiiyNS1_21identity_decomposer_tEEEvPKT1_PSA_PKT2_PSE_T3_iiT4__param_2];
	ld.param.u64 	%rd8, [_ZN3cub18CUB_300001_SM_10006detail10radix_sort31DeviceRadixSortSingleTileKernelINS1_5radix10policy_hubIiiyE10Policy1000ELNS0_9SortOrderE0EiiyNS1_21identity_decomposer_tEEEvPKT1_PSA_PKT2_PSE_T3_iiT4__param_3];
	ld.param.u64 	%rd9, [_ZN3cub18CUB_300001_SM_10006detail10radix_sort31DeviceRadixSortSingleTileKernelINS1_5radix10policy_hubIiiyE10Policy1000ELNS0_9SortOrderE0EiiyNS1_21identity_decomposer_tEEEvPKT1_PSA_PKT2_PSE_T3_iiT4__param_4];
	ld.param.u32 	%r303, [_ZN3cub18CUB_300001_SM_10006detail10radix_sort31DeviceRadixSortSingleTileKernelINS1_5radix10policy_hubIiiyE10Policy1000ELNS0_9SortOrderE0EiiyNS1_21identity_decomposer_tEEEvPKT1_PSA_PKT2_PSE_T3_iiT4__param_5];
	ld.param.u32 	%r304, [_ZN3cub18CUB_300001_SM_10006detail10radix_sort31DeviceRadixSortSingleTileKernelINS1_5radix10policy_hubIiiyE10Policy1000ELNS0_9SortOrderE0EiiyNS1_21identity_decomposer_tEEEvPKT1_PSA_PKT2_PSE_T3_iiT4__param_6];
	cvta.to.global.u64 	%rd11, %rd10;
	cvt.u32.u64 	%r1, %rd9;
	mov.u32 	%r2, %tid.x;
	mul.lo.s32 	%r3, %r2, 19;
	setp.ge.s32 	%p1, %r3, %r1;
	mul.wide.u32 	%rd12, %r3, 4;
	add.s64 	%rd1, %rd11, %rd12;
	mov.b32 	%r878, -1;
	@%p1 bra 	$L__BB25_2;
	ld.global.u32 	%r306, [%rd1];
	xor.b32  	%r878, %r306, -2147483648;
$L__BB25_2:
	add.s32 	%r6, %r3, 1;
	setp.ge.s32 	%p2, %r6, %r1;
	mov.b32 	%r877, -1;
	@%p2 bra 	$L__BB25_4;
	ld.global.u32 	%r308, [%rd1+4];
	xor.b32  	%r877, %r308, -2147483648;
$L__BB25_4:
	add.s32 	%r9, %r3, 2;
	setp.ge.s32 	%p3, %r9, %r1;
	mov.b32 	%r876, -1;
	@%p3 bra 	$L__BB25_6;
	ld.global.u32 	%r310, [%rd1+8];
	xor.b32  	%r876, %r310, -2147483648;
$L__BB25_6:
	add.s32 	%r12, %r3, 3;
	setp.ge.s32 	%p4, %r12, %r1;
	mov.b32 	%r875, -1;
	@%p4 bra 	$L__BB25_8;
	ld.global.u32 	%r312, [%rd1+12];
	xor.b32  	%r875, %r312, -2147483648;
$L__BB25_8:
	add.s32 	%r15, %r3, 4;
	setp.ge.s32 	%p5, %r15, %r1;
	mov.b32 	%r874, -1;
	@%p5 bra 	$L__BB25_10;
	ld.global.u32 	%r314, [%rd1+16];
	xor.b32  	%r874, %r314, -2147483648;
$L__BB25_10:
	add.s32 	%r18, %r3, 5;
	setp.ge.s32 	%p6, %r18, %r1;
	mov.b32 	%r873, -1;
	@%p6 bra 	$L__BB25_12;
	ld.global.u32 	%r316, [%rd1+20];
	xor.b32  	%r873, %r316, -2147483648;
$L__BB25_12:
	add.s32 	%r21, %r3, 6;
	setp.ge.s32 	%p7, %r21, %r1;
	mov.b32 	%r872, -1;
	@%p7 bra 	$L__BB25_14;
	ld.global.u32 	%r318, [%rd1+24];
	xor.b32  	%r872, %r318, -2147483648;
$L__BB25_14:
	add.s32 	%r24, %r3, 7;
	setp.ge.s32 	%p8, %r24, %r1;
	mov.b32 	%r871, -1;
	@%p8 bra 	$L__BB25_16;
	ld.global.u32 	%r320, [%rd1+28];
	xor.b32  	%r871, %r320, -2147483648;
$L__BB25_16:
	add.s32 	%r27, %r3, 8;
	setp.ge.s32 	%p9, %r27, %r1;
	mov.b32 	%r870, -1;
	@%p9 bra 	$L__BB25_18;
	ld.global.u32 	%r322, [%rd1+32];
	xor.b32  	%r870, %r322, -2147483648;
$L__BB25_18:
	add.s32 	%r30, %r3, 9;
	setp.ge.s32 	%p10, %r30, %r1;
	mov.b32 	%r869, -1;
	@%p10 bra 	$L__BB25_20;
	ld.global.u32 	%r324, [%rd1+36];
	xor.b32  	%r869, %r324, -2147483648;
$L__BB25_20:
	add.s32 	%r33, %r3, 10;
	setp.ge.s32 	%p11, %r33, %r1;
	mov.b32 	%r868, -1;
	@%p11 bra 	$L__BB25_22;
	ld.global.u32 	%r326, [%rd1+40];
	xor.b32  	%r868, %r326, -2147483648;
$L__BB25_22:
	add.s32 	%r36, %r3, 11;
	setp.ge.s32 	%p12, %r36, %r1;
	mov.b32 	%r867, -1;
	@%p12 bra 	$L__BB25_24;
	ld.global.u32 	%r328, [%rd1+44];
	xor.b32  	%r867, %r328, -2147483648;
$L__BB25_24:
	add.s32 	%r39, %r3, 12;
	setp.ge.s32 	%p13, %r39, %r1;
	mov.b32 	%r866, -1;
	@%p13 bra 	$L__BB25_26;
	ld.global.u32 	%r330, [%rd1+48];
	xor.b32  	%r866, %r330, -2147483648;
$L__BB25_26:
	add.s32 	%r42, %r3, 13;
	setp.ge.s32 	%p14, %r42, %r1;
	mov.b32 	%r865, -1;
	@%p14 bra 	$L__BB25_28;
	ld.global.u32 	%r332, [%rd1+52];
	xor.b32  	%r865, %r332, -2147483648;
$L__BB25_28:
	add.s32 	%r45, %r3, 14;
	setp.ge.s32 	%p15, %r45, %r1;
	mov.b32 	%r864, -1;
	@%p15 bra 	$L__BB25_30;
	ld.global.u32 	%r334, [%rd1+56];
	xor.b32  	%r864, %r334, -2147483648;
$L__BB25_30:
	add.s32 	%r48, %r3, 15;
	setp.ge.s32 	%p16, %r48, %r1;
	mov.b32 	%r863, -1;
	@%p16 bra 	$L__BB25_32;
	ld.global.u32 	%r336, [%rd1+60];
	xor.b32  	%r863, %r336, -2147483648;
$L__BB25_32:
	add.s32 	%r51, %r3, 16;
	setp.ge.s32 	%p17, %r51, %r1;
	mov.b32 	%r862, -1;
	@%p17 bra 	$L__BB25_34;
	ld.global.u32 	%r338, [%rd1+64];
	xor.b32  	%r862, %r338, -2147483648;
$L__BB25_34:
	add.s32 	%r54, %r3, 17;
	setp.ge.s32 	%p18, %r54, %r1;
	mov.b32 	%r861, -1;
	@%p18 bra 	$L__BB25_36;
	ld.global.u32 	%r340, [%rd1+68];
	xor.b32  	%r861, %r340, -2147483648;
$L__BB25_36:
	add.s32 	%r57, %r3, 18;
	setp.ge.s32 	%p19, %r57, %r1;
	mov.b32 	%r860, -1;
	@%p19 bra 	$L__BB25_38;
	ld.global.u32 	%r342, [%rd1+72];
	xor.b32  	%r860, %r342, -2147483648;
$L__BB25_38:
	bar.sync 	0;
	mov.b64 	{%r344, %r345}, %rd9;
	shfl.sync.idx.b32	%r60|%p20, %r344, 0, 31, -1;
	shfl.sync.idx.b32	%r346|%p21, %r345, 0, 31, -1;
	mov.b64 	%rd2, {%r60, %r346};
	setp.ge.s32 	%p22, %r3, %r60;
	cvta.to.global.u64 	%rd13, %rd7;
	add.s64 	%rd3, %rd13, %rd12;
	@%p22 bra 	$L__BB25_40;
	ld.global.u32 	%r897, [%rd3];
$L__BB25_40:
	setp.ge.s32 	%p23, %r6, %r60;
	@%p23 bra 	$L__BB25_42;
	ld.global.u32 	%r896, [%rd3+4];
$L__BB25_42:
	setp.ge.s32 	%p24, %r9, %r60;
	@%p24 bra 	$L__BB25_44;
	ld.global.u32 	%r895, [%rd3+8];
$L__BB25_44:
	setp.ge.s32 	%p25, %r12, %r60;
	@%p25 bra 	$L__BB25_46;
	ld.global.u32 	%r894, [%rd3+12];
$L__BB25_46:
	setp.ge.s32 	%p26, %r15, %r60;
	@%p26 bra 	$L__BB25_48;
	ld.global.u32 	%r893, [%rd3+16];
$L__BB25_48:
	setp.ge.s32 	%p27, %r18, %r60;
	@%p27 bra 	$L__BB25_50;
	ld.global.u32 	%r892, [%rd3+20];
$L__BB25_50:
	setp.ge.s32 	%p28, %r21, %r60;
	@%p28 bra 	$L__BB25_52;
	ld.global.u32 	%r891, [%rd3+24];
$L__BB25_52:
	setp.ge.s32 	%p29, %r24, %r60;
	@%p29 bra 	$L__BB25_54;
	ld.global.u32 	%r890, [%rd3+28];
$L__BB25_54:
	setp.ge.s32 	%p30, %r27, %r60;
	@%p30 bra 	$L__BB25_56;
	ld.global.u32 	%r889, [%rd3+32];
$L__BB25_56:
	setp.ge.s32 	%p31, %r30, %r60;
	@%p31 bra 	$L__BB25_58;
	ld.global.u32 	%r888, [%rd3+36];
$L__BB25_58:
	setp.ge.s32 	%p32, %r33, %r60;
	@%p32 bra 	$L__BB25_60;
	ld.global.u32 	%r887, [%rd3+40];
$L__BB25_60:
	setp.ge.s32 	%p33, %r36, %r60;
	@%p33 bra 	$L__BB25_62;
	ld.global.u32 	%r886, [%rd3+44];
$L__BB25_62:
	setp.ge.s32 	%p34, %r39, %r60;
	@%p34 bra 	$L__BB25_64;
	ld.global.u32 	%r885, [%rd3+48];
$L__BB25_64:
	setp.ge.s32 	%p35, %r42, %r60;
	@%p35 bra 	$L__BB25_66;
	ld.global.u32 	%r884, [%rd3+52];
$L__BB25_66:
	setp.ge.s32 	%p36, %r45, %r60;
	@%p36 bra 	$L__BB25_68;
	ld.global.u32 	%r883, [%rd3+56];
$L__BB25_68:
	setp.ge.s32 	%p37, %r48, %r60;
	@%p37 bra 	$L__BB25_70;
	ld.global.u32 	%r882, [%rd3+60];
$L__BB25_70:
	setp.ge.s32 	%p38, %r51, %r60;
	@%p38 bra 	$L__BB25_72;
	ld.global.u32 	%r881, [%rd3+64];
$L__BB25_72:
	setp.ge.s32 	%p39, %r54, %r60;
	@%p39 bra 	$L__BB25_74;
	ld.global.u32 	%r880, [%rd3+68];
$L__BB25_74:
	setp.ge.s32 	%p40, %r57, %r60;
	@%p40 bra 	$L__BB25_76;
	ld.global.u32 	%r879, [%rd3+72];
$L__BB25_76:
	bar.sync 	0;
	shr.u32 	%r99, %r2, 5;
	shl.b32 	%r366, %r2, 2;
	mov.u32 	%r367, _ZZN3cub18CUB_300001_SM_10006detail10radix_sort31DeviceRadixSortSingleTileKernelINS1_5radix10policy_hubIiiyE10Policy1000ELNS0_9SortOrderE0EiiyNS1_21identity_decomposer_tEEEvPKT1_PSA_PKT2_PSE_T3_iiT4_E12temp_storage;
	add.s32 	%r100, %r367, %r366;
	shl.b32 	%r368, %r2, 7;
	add.s32 	%r101, %r100, %r368;
	shl.b32 	%r369, %r99, 2;
	add.s32 	%r370, %r367, %r369;
	add.s32 	%r102, %r370, 33792;
	mad.lo.s32 	%r103, %r2, -56, %r101;
	add.s32 	%r859, %r303, 6;
	sub.s32 	%r858, %r304, %r303;
$L__BB25_77:
	add.s32 	%r430, %r859, -6;
	min.s32 	%r373, %r858, 6;
	mov.b32 	%r459, 0;
	st.shared.u32 	[%r100], %r459;
	st.shared.u32 	[%r100+1024], %r459;
	st.shared.u32 	[%r100+2048], %r459;
	st.shared.u32 	[%r100+3072], %r459;
	st.shared.u32 	[%r100+4096], %r459;
	st.shared.u32 	[%r100+5120], %r459;
	st.shared.u32 	[%r100+6144], %r459;
	st.shared.u32 	[%r100+7168], %r459;
	st.shared.u32 	[%r100+8192], %r459;
	st.shared.u32 	[%r100+9216], %r459;
	st.shared.u32 	[%r100+10240], %r459;
	st.shared.u32 	[%r100+11264], %r459;
	st.shared.u32 	[%r100+12288], %r459;
	st.shared.u32 	[%r100+13312], %r459;
	st.shared.u32 	[%r100+14336], %r459;
	st.shared.u32 	[%r100+15360], %r459;
	st.shared.u32 	[%r100+16384], %r459;
	st.shared.u32 	[%r100+17408], %r459;
	st.shared.u32 	[%r100+18432], %r459;
	st.shared.u32 	[%r100+19456], %r459;
	st.shared.u32 	[%r100+20480], %r459;
	st.shared.u32 	[%r100+21504], %r459;
	st.shared.u32 	[%r100+22528], %r459;
	st.shared.u32 	[%r100+23552], %r459;
	st.shared.u32 	[%r100+24576], %r459;
	st.shared.u32 	[%r100+25600], %r459;
	st.shared.u32 	[%r100+26624], %r459;
	st.shared.u32 	[%r100+27648], %r459;
	st.shared.u32 	[%r100+28672], %r459;
	st.shared.u32 	[%r100+29696], %r459;
	st.shared.u32 	[%r100+30720], %r459;
	st.shared.u32 	[%r100+31744], %r459;
	st.shared.u32 	[%r100+32768], %r459;
	// begin inline asm
	bmsk.clamp.b32 %r371, %r459, %r373;
	// end inline asm
	// begin inline asm
	shr.b32 %r374, %r878, %r430;
	// end inline asm
	and.b32  	%r462, %r371, %r374;
	shl.b32 	%r463, %r462, 10;
	and.b32  	%r464, %r463, 31744;
	add.s32 	%r465, %r100, %r464;
	shr.u32 	%r466, %r462, 4;
	and.b32  	%r467, %r466, 268435454;
	add.s32 	%r147, %r465, %r467;
	ld.shared.u16 	%rs1, [%r147];
	add.s16 	%rs20, %rs1, 1;
	st.shared.u16 	[%r147], %rs20;
	// begin inline asm
	shr.b32 %r377, %r877, %r430;
	// end inline asm
	and.b32  	%r468, %r371, %r377;
	shl.b32 	%r469, %r468, 10;
	and.b32  	%r470, %r469, 31744;
	add.s32 	%r471, %r100, %r470;
	shr.u32 	%r472, %r468, 4;
	and.b32  	%r473, %r472, 268435454;
	add.s32 	%r148, %r471, %r473;
	ld.shared.u16 	%rs2, [%r148];
	add.s16 	%rs21, %rs2, 1;
	st.shared.u16 	[%r148], %rs21;
	// begin inline asm
	shr.b32 %r380, %r876, %r430;
	// end inline asm
	and.b32  	%r474, %r371, %r380;
	shl.b32 	%r475, %r474, 10;
	and.b32  	%r476, %r475, 31744;
	add.s32 	%r477, %r100, %r476;
	shr.u32 	%r478, %r474, 4;
	and.b32  	%r479, %r478, 268435454;
	add.s32 	%r149, %r477, %r479;
	ld.shared.u16 	%rs3, [%r149];
	add.s16 	%rs22, %rs3, 1;
	st.shared.u16 	[%r149], %rs22;
	// begin inline asm
	shr.b32 %r383, %r875, %r430;
	// end inline asm
	and.b32  	%r480, %r371, %r383;
	shl.b32 	%r481, %r480, 10;
	and.b32  	%r482, %r481, 31744;
	add.s32 	%r483, %r100, %r482;
	shr.u32 	%r484, %r480, 4;
	and.b32  	%r485, %r484, 268435454;
	add.s32 	%r150, %r483, %r485;
	ld.shared.u16 	%rs4, [%r150];
	add.s16 	%rs23, %rs4, 1;
	st.shared.u16 	[%r150], %rs23;
	// begin inline asm
	shr.b32 %r386, %r874, %r430;
	// end inline asm
	and.b32  	%r486, %r371, %r386;
	shl.b32 	%r487, %r486, 10;
	and.b32  	%r488, %r487, 31744;
	add.s32 	%r489, %r100, %r488;
	shr.u32 	%r490, %r486, 4;
	and.b32  	%r491, %r490, 268435454;
	add.s32 	%r151, %r489, %r491;
	ld.shared.u16 	%rs5, [%r151];
	add.s16 	%rs24, %rs5, 1;
	st.shared.u16 	[%r151], %rs24;
	// begin inline asm
	shr.b32 %r389, %r873, %r430;
	// end inline asm
	and.b32  	%r492, %r371, %r389;
	shl.b32 	%r493, %r492, 10;
	and.b32  	%r494, %r493, 31744;
	add.s32 	%r495, %r100, %r494;
	shr.u32 	%r496, %r492, 4;
	and.b32  	%r497, %r496, 268435454;
	add.s32 	%r152, %r495, %r497;
	ld.shared.u16 	%rs6, [%r152];
	add.s16 	%rs25, %rs6, 1;
	st.shared.u16 	[%r152], %rs25;
	// begin inline asm
	shr.b32 %r392, %r872, %r430;
	// end inline asm
	and.b32  	%r498, %r371, %r392;
	shl.b32 	%r499, %r498, 10;
	and.b32  	%r500, %r499, 31744;
	add.s32 	%r501, %r100, %r500;
	shr.u32 	%r502, %r498, 4;
	and.b32  	%r503, %r502, 268435454;
	add.s32 	%r153, %r501, %r503;
	ld.shared.u16 	%rs7, [%r153];
	add.s16 	%rs26, %rs7, 1;
	st.shared.u16 	[%r153], %rs26;
	// begin inline asm
	shr.b32 %r395, %r871, %r430;
	// end inline asm
	and.b32  	%r504, %r371, %r395;
	shl.b32 	%r505, %r504, 10;
	and.b32  	%r506, %r505, 31744;
	add.s32 	%r507, %r100, %r506;
	shr.u32 	%r508, %r504, 4;
	and.b32  	%r509, %r508, 268435454;
	add.s32 	%r154, %r507, %r509;
	ld.shared.u16 	%rs8, [%r154];
	add.s16 	%rs27, %rs8, 1;
	st.shared.u16 	[%r154], %rs27;
	// begin inline asm
	shr.b32 %r398, %r870, %r430;
	// end inline asm
	and.b32  	%r510, %r371, %r398;
	shl.b32 	%r511, %r510, 10;
	and.b32  	%r512, %r511, 31744;
	add.s32 	%r513, %r100, %r512;
	shr.u32 	%r514, %r510, 4;
	and.b32  	%r515, %r514, 268435454;
	add.s32 	%r155, %r513, %r515;
	ld.shared.u16 	%rs9, [%r155];
	add.s16 	%rs28, %rs9, 1;
	st.shared.u16 	[%r155], %rs28;
	// begin inline asm
	shr.b32 %r401, %r869, %r430;
	// end inline asm
	and.b32  	%r516, %r371, %r401;
	shl.b32 	%r517, %r516, 10;
	and.b32  	%r518, %r517, 31744;
	add.s32 	%r519, %r100, %r518;
	shr.u32 	%r520, %r516, 4;
	and.b32  	%r521, %r520, 268435454;
	add.s32 	%r156, %r519, %r521;
	ld.shared.u16 	%rs10, [%r156];
	add.s16 	%rs29, %rs10, 1;
	st.shared.u16 	[%r156], %rs29;
	// begin inline asm
	shr.b32 %r404, %r868, %r430;
	// end inline asm
	and.b32  	%r522, %r371, %r404;
	shl.b32 	%r523, %r522, 10;
	and.b32  	%r524, %r523, 31744;
	add.s32 	%r525, %r100, %r524;
	shr.u32 	%r526, %r522, 4;
	and.b32  	%r527, %r526, 268435454;
	add.s32 	%r157, %r525, %r527;
	ld.shared.u16 	%rs11, [%r157];
	add.s16 	%rs30, %rs11, 1;
	st.shared.u16 	[%r157], %rs30;
	// begin inline asm
	shr.b32 %r407, %r867, %r430;
	// end inline asm
	and.b32  	%r528, %r371, %r407;
	shl.b32 	%r529, %r528, 10;
	and.b32  	%r530, %r529, 31744;
	add.s32 	%r531, %r100, %r530;
	shr.u32 	%r532, %r528, 4;
	and.b32  	%r533, %r532, 268435454;
	add.s32 	%r158, %r531, %r533;
	ld.shared.u16 	%rs12, [%r158];
	add.s16 	%rs31, %rs12, 1;
	st.shared.u16 	[%r158], %rs31;
	// begin inline asm
	shr.b32 %r410, %r866, %r430;
	// end inline asm
	and.b32  	%r534, %r371, %r410;
	shl.b32 	%r535, %r534, 10;
	and.b32  	%r536, %r535, 31744;
	add.s32 	%r537, %r100, %r536;
	shr.u32 	%r538, %r534, 4;
	and.b32  	%r539, %r538, 268435454;
	add.s32 	%r159, %r537, %r539;
	ld.shared.u16 	%rs13, [%r159];
	add.s16 	%rs32, %rs13, 1;
	st.shared.u16 	[%r159], %rs32;
	// begin inline asm
	shr.b32 %r413, %r865, %r430;
	// end inline asm
	and.b32  	%r540, %r371, %r413;
	shl.b32 	%r541, %r540, 10;
	and.b32  	%r542, %r541, 31744;
	add.s32 	%r543, %r100, %r542;
	shr.u32 	%r544, %r540, 4;
	and.b32  	%r545, %r544, 268435454;
	add.s32 	%r160, %r543, %r545;
	ld.shared.u16 	%rs14, [%r160];
	add.s16 	%rs33, %rs14, 1;
	st.shared.u16 	[%r160], %rs33;
	// begin inline asm
	shr.b32 %r416, %r864, %r430;
	// end inline asm
	and.b32  	%r546, %r371, %r416;
	shl.b32 	%r547, %r546, 10;
	and.b32  	%r548, %r547, 31744;
	add.s32 	%r549, %r100, %r548;
	shr.u32 	%r550, %r546, 4;
	and.b32  	%r551, %r550, 268435454;
	add.s32 	%r161, %r549, %r551;
	ld.shared.u16 	%rs15, [%r161];
	add.s16 	%rs34, %rs15, 1;
	st.shared.u16 	[%r161], %rs34;
	// begin inline asm
	shr.b32 %r419, %r863, %r430;
	// end inline asm
	and.b32  	%r552, %r371, %r419;
	shl.b32 	%r553, %r552, 10;
	and.b32  	%r554, %r553, 31744;
	add.s32 	%r555, %r100, %r554;
	shr.u32 	%r556, %r552, 4;
	and.b32  	%r557, %r556, 268435454;
	add.s32 	%r162, %r555, %r557;
	ld.shared.u16 	%rs16, [%r162];
	add.s16 	%rs35, %rs16, 1;
	st.shared.u16 	[%r162], %rs35;
	// begin inline asm
	shr.b32 %r422, %r862, %r430;
	// end inline asm
	and.b32  	%r558, %r371, %r422;
	shl.b32 	%r559, %r558, 10;
	and.b32  	%r560, %r559, 31744;
	add.s32 	%r561, %r100, %r560;
	shr.u32 	%r562, %r558, 4;
	and.b32  	%r563, %r562, 268435454;
	add.s32 	%r163, %r561, %r563;
	ld.shared.u16 	%rs17, [%r163];
	add.s16 	%rs36, %rs17, 1;
	st.shared.u16 	[%r163], %rs36;
	// begin inline asm
	shr.b32 %r425, %r861, %r430;
	// end inline asm
	and.b32  	%r564, %r371, %r425;
	shl.b32 	%r565, %r564, 10;
	and.b32  	%r566, %r565, 31744;
	add.s32 	%r567, %r100, %r566;
	shr.u32 	%r568, %r564, 4;
	and.b32  	%r569, %r568, 268435454;
	add.s32 	%r164, %r567, %r569;
	ld.shared.u16 	%rs18, [%r164];
	add.s16 	%rs37, %rs18, 1;
	st.shared.u16 	[%r164], %rs37;
	// begin inline asm
	shr.b32 %r428, %r860, %r430;
	// end inline asm
	and.b32  	%r570, %r371, %r428;
	shl.b32 	%r571, %r570, 10;
	and.b32  	%r572, %r571, 31744;
	add.s32 	%r573, %r100, %r572;
	shr.u32 	%r574, %r570, 4;
	and.b32  	%r575, %r574, 268435454;
	add.s32 	%r165, %r573, %r575;
	ld.shared.u16 	%rs19, [%r165];
	add.s16 	%rs38, %rs19, 1;
	st.shared.u16 	[%r165], %rs38;
	bar.sync 	0;
	ld.shared.u32 	%r166, [%r101];
	ld.shared.u32 	%r576, [%r101+4];
	ld.shared.u32 	%r577, [%r101+8];
	ld.shared.u32 	%r578, [%r101+12];
	ld.shared.u32 	%r579, [%r101+16];
	ld.shared.u32 	%r580, [%r101+20];
	ld.shared.u32 	%r581, [%r101+24];
	ld.shared.u32 	%r582, [%r101+28];
	ld.shared.u32 	%r583, [%r101+32];
	ld.shared.u32 	%r584, [%r101+36];
	ld.shared.u32 	%r585, [%r101+40];
	ld.shared.u32 	%r586, [%r101+44];
	ld.shared.u32 	%r587, [%r101+48];
	ld.shared.u32 	%r588, [%r101+52];
	ld.shared.u32 	%r589, [%r101+56];
	ld.shared.u32 	%r590, [%r101+60];
	ld.shared.u32 	%r591, [%r101+64];
	ld.shared.u32 	%r592, [%r101+68];
	ld.shared.u32 	%r593, [%r101+72];
	ld.shared.u32 	%r594, [%r101+76];
	ld.shared.u32 	%r595, [%r101+80];
	ld.shared.u32 	%r596, [%r101+84];
	ld.shared.u32 	%r597, [%r101+88];
	ld.shared.u32 	%r598, [%r101+92];
	ld.shared.u32 	%r599, [%r101+96];
	ld.shared.u32 	%r600, [%r101+100];
	ld.shared.u32 	%r601, [%r101+104];
	ld.shared.u32 	%r602, [%r101+108];
	ld.shared.u32 	%r603, [%r101+112];
	ld.shared.u32 	%r604, [%r101+116];
	ld.shared.u32 	%r605, [%r101+120];
	ld.shared.u32 	%r606, [%r101+124];
	ld.shared.u32 	%r607, [%r101+128];
	add.s32 	%r167, %r576, %r166;
	add.s32 	%r168, %r577, %r167;
	add.s32 	%r169, %r578, %r168;
	add.s32 	%r170, %r579, %r169;
	add.s32 	%r171, %r580, %r170;
	add.s32 	%r172, %r581, %r171;
	add.s32 	%r173, %r582, %r172;
	add.s32 	%r174, %r583, %r173;
	add.s32 	%r175, %r584, %r174;
	add.s32 	%r176, %r585, %r175;
	add.s32 	%r177, %r586, %r176;
	add.s32 	%r178, %r587, %r177;
	add.s32 	%r179, %r588, %r178;
	add.s32 	%r180, %r589, %r179;
	add.s32 	%r181, %r590, %r180;
	add.s32 	%r182, %r591, %r181;
	add.s32 	%r183, %r592, %r182;
	add.s32 	%r184, %r593, %r183;
	add.s32 	%r185, %r594, %r184;
	add.s32 	%r186, %r595, %r185;
	add.s32 	%r187, %r596, %r186;
	add.s32 	%r188, %r597, %r187;
	add.s32 	%r189, %r598, %r188;
	add.s32 	%r190, %r599, %r189;
	add.s32 	%r191, %r600, %r190;
	add.s32 	%r192, %r601, %r191;
	add.s32 	%r193, %r602, %r192;
	add.s32 	%r194, %r603, %r193;
	add.s32 	%r195, %r604, %r194;
	add.s32 	%r196, %r605, %r195;
	add.s32 	%r197, %r606, %r196;
	add.s32 	%r436, %r607, %r197;
	// begin inline asm
	mov.u32 %r431, %laneid;
	// end inline asm
	mov.b32 	%r434, 1;
	mov.b32 	%r461, -1;
	// begin inline asm
	{  .reg .u32 r0;  .reg .pred p;  shfl.sync.up.b32 r0|p, %r436, %r434, %r459, %r461;  @p add.u32 r0, r0, %r436;  mov.u32 %r432, r0;}
	// end inline asm
	mov.b32 	%r440, 2;
	// begin inline asm
	{  .reg .u32 r0;  .reg .pred p;  shfl.sync.up.b32 r0|p, %r432, %r440, %r459, %r461;  @p add.u32 r0, r0, %r432;  mov.u32 %r438, r0;}
	// end inline asm
	mov.b32 	%r446, 4;
	// begin inline asm
	{  .reg .u32 r0;  .reg .pred p;  shfl.sync.up.b32 r0|p, %r438, %r446, %r459, %r461;  @p add.u32 r0, r0, %r438;  mov.u32 %r444, r0;}
	// end inline asm
	mov.b32 	%r452, 8;
	// begin inline asm
	{  .reg .u32 r0;  .reg .pred p;  shfl.sync.up.b32 r0|p, %r444, %r452, %r459, %r461;  @p add.u32 r0, r0, %r444;  mov.u32 %r450, r0;}
	// end inline asm
	mov.b32 	%r458, 16;
	// begin inline asm
	{  .reg .u32 r0;  .reg .pred p;  shfl.sync.up.b32 r0|p, %r450, %r458, %r459, %r461;  @p add.u32 r0, r0, %r450;  mov.u32 %r456, r0;}
	// end inline asm
	setp.ne.s32 	%p41, %r431, 31;
	@%p41 bra 	$L__BB25_79;
	st.shared.u32 	[%r102], %r456;
$L__BB25_79:
	sub.s32 	%r608, %r456, %r436;
	setp.gt.u32 	%p42, %r2, 31;
	setp.eq.s32 	%p43, %r99, 7;
	setp.eq.s32 	%p44, %r99, 6;
	setp.eq.s32 	%p45, %r99, 5;
	setp.eq.s32 	%p46, %r99, 4;
	setp.eq.s32 	%p47, %r99, 3;
	setp.eq.s32 	%p48, %r99, 2;
	setp.eq.s32 	%p49, %r99, 1;
	bar.sync 	0;
	ld.shared.v4.u32 	{%r609, %r610, %r611, %r612}, [_ZZN3cub18CUB_300001_SM_10006detail10radix_sort31DeviceRadixSortSingleTileKernelINS1_5radix10policy_hubIiiyE10Policy1000ELNS0_9SortOrderE0EiiyNS1_21identity_decomposer_tEEEvPKT1_PSA_PKT2_PSE_T3_iiT4_E12temp_storage+33792];
	selp.b32 	%r613, %r609, %r898, %p49;
	add.s32 	%r614, %r610, %r609;
	selp.b32 	%r615, %r614, %r613, %p48;
	add.s32 	%r616, %r614, %r611;
	selp.b32 	%r617, %r616, %r615, %p47;
	add.s32 	%r618, %r616, %r612;
	selp.b32 	%r619, %r618, %r617, %p46;
	ld.shared.v4.u32 	{%r620, %r621, %r622, %r623}, [_ZZN3cub18CUB_300001_SM_10006detail10radix_sort31DeviceRadixSortSingleTileKernelINS1_5radix10policy_hubIiiyE10Policy1000ELNS0_9SortOrderE0EiiyNS1_21identity_decomposer_tEEEvPKT1_PSA_PKT2_PSE_T3_iiT4_E12temp_storage+33808];
	add.s32 	%r624, %r618, %r620;
	selp.b32 	%r625, %r624, %r619, %p45;
	add.s32 	%r626, %r624, %r621;
	selp.b32 	%r627, %r626, %r625, %p44;
	add.s32 	%r628, %r626, %r622;
	selp.b32 	%r898, %r628, %r627, %p43;
	add.s32 	%r202, %r628, %r623;
	setp.ne.s32 	%p50, %r431, 0;
	selp.b32 	%r629, %r608, 0, %p50;
	add.s32 	%r630, %r898, %r629;
	or.pred  	%p51, %p42, %p50;
	selp.b32 	%r899, %r630, %r608, %p42;
	@%p51 bra 	$L__BB25_81;
	shl.b32 	%r899, %r202, 16;
	st.shared.u32 	[_ZZN3cub18CUB_300001_SM_10006detail10radix_sort31DeviceRadixSortSingleTileKernelINS1_5radix10policy_hubIiiyE10Policy1000ELNS0_9SortOrderE0EiiyNS1_21identity_decomposer_tEEEvPKT1_PSA_PKT2_PSE_T3_iiT4_E12temp_storage+33832], %r899;
$L__BB25_81:
	setp.eq.s32 	%p52, %r2, 0;
	bar.sync 	0;
	ld.shared.u32 	%r631, [_ZZN3cub18CUB_300001_SM_10006detail10radix_sort31DeviceRadixSortSingleTileKernelINS1_5radix10policy_hubIiiyE10Policy1000ELNS0_9SortOrderE0EiiyNS1_21identity_decomposer_tEEEvPKT1_PSA_PKT2_PSE_T3_iiT4_E12temp_storage+33832];
	selp.b32 	%r632, 0, %r631, %p52;
	add.s32 	%r633, %r899, %r632;
	add.s32 	%r634, %r166, %r633;
	add.s32 	%r635, %r167, %r633;
	add.s32 	%r636, %r168, %r633;
	add.s32 	%r637, %r169, %r633;
	add.s32 	%r638, %r170, %r633;
	add.s32 	%r639, %r171, %r633;
	add.s32 	%r640, %r172, %r633;
	add.s32 	%r641, %r173, %r633;
	add.s32 	%r642, %r174, %r633;
	add.s32 	%r643, %r175, %r633;
	add.s32 	%r644, %r176, %r633;
	add.s32 	%r645, %r177, %r633;
	add.s32 	%r646, %r178, %r633;
	add.s32 	%r647, %r179, %r633;
	add.s32 	%r648, %r180, %r633;
	add.s32 	%r649, %r181, %r633;
	add.s32 	%r650, %r182, %r633;
	add.s32 	%r651, %r183, %r633;
	add.s32 	%r652, %r184, %r633;
	add.s32 	%r653, %r185, %r633;
	add.s32 	%r654, %r186, %r633;
	add.s32 	%r655, %r187, %r633;
	add.s32 	%r656, %r188, %r633;
	add.s32 	%r657, %r189, %r633;
	add.s32 	%r658, %r190, %r633;
	add.s32 	%r659, %r191, %r633;
	add.s32 	%r660, %r192, %r633;
	add.s32 	%r661, %r193, %r633;
	add.s32 	%r662, %r194, %r633;
	add.s32 	%r663, %r195, %r633;
	add.s32 	%r664, %r196, %r633;
	add.s32 	%r665, %r197, %r633;
	st.shared.u32 	[%r101], %r633;
	st.shared.u32 	[%r101+4], %r634;
	st.shared.u32 	[%r101+8], %r635;
	st.shared.u32 	[%r101+12], %r636;
	st.shared.u32 	[%r101+16], %r637;
	st.shared.u32 	[%r101+20], %r638;
	st.shared.u32 	[%r101+24], %r639;
	st.shared.u32 	[%r101+28], %r640;
	st.shared.u32 	[%r101+32], %r641;
	st.shared.u32 	[%r101+36], %r642;
	st.shared.u32 	[%r101+40], %r643;
	st.shared.u32 	[%r101+44], %r644;
	st.shared.u32 	[%r101+48], %r645;
	st.shared.u32 	[%r101+52], %r646;
	st.shared.u32 	[%r101+56], %r647;
	st.shared.u32 	[%r101+60], %r648;
	st.shared.u32 	[%r101+64], %r649;
	st.shared.u32 	[%r101+68], %r650;
	st.shared.u32 	[%r101+72], %r651;
	st.shared.u32 	[%r101+76], %r652;
	st.shared.u32 	[%r101+80], %r653;
	st.shared.u32 	[%r101+84], %r654;
	st.shared.u32 	[%r101+88], %r655;
	st.shared.u32 	[%r101+92], %r656;
	st.shared.u32 	[%r101+96], %r657;
	st.shared.u32 	[%r101+100], %r658;
	st.shared.u32 	[%r101+104], %r659;
	st.shared.u32 	[%r101+108], %r660;
	st.shared.u32 	[%r101+112], %r661;
	st.shared.u32 	[%r101+116], %r662;
	st.shared.u32 	[%r101+120], %r663;
	st.shared.u32 	[%r101+124], %r664;
	st.shared.u32 	[%r101+128], %r665;
	bar.sync 	0;
	cvt.u32.u16 	%r666, %rs1;
	ld.shared.u16 	%r667, [%r147];
	add.s32 	%r206, %r667, %r666;
	cvt.u32.u16 	%r668, %rs2;
	ld.shared.u16 	%r669, [%r148];
	add.s32 	%r207, %r669, %r668;
	cvt.u32.u16 	%r670, %rs3;
	ld.shared.u16 	%r671, [%r149];
	add.s32 	%r208, %r671, %r670;
	cvt.u32.u16 	%r672, %rs4;
	ld.shared.u16 	%r673, [%r150];
	add.s32 	%r209, %r673, %r672;
	cvt.u32.u16 	%r674, %rs5;
	ld.shared.u16 	%r675, [%r151];
	add.s32 	%r210, %r675, %r674;
	cvt.u32.u16 	%r676, %rs6;
	ld.shared.u16 	%r677, [%r152];
	add.s32 	%r211, %r677, %r676;
	cvt.u32.u16 	%r678, %rs7;
	ld.shared.u16 	%r679, [%r153];
	add.s32 	%r212, %r679, %r678;
	cvt.u32.u16 	%r680, %rs8;
	ld.shared.u16 	%r681, [%r154];
	add.s32 	%r213, %r681, %r680;
	cvt.u32.u16 	%r682, %rs9;
	ld.shared.u16 	%r683, [%r155];
	add.s32 	%r214, %r683, %r682;
	cvt.u32.u16 	%r684, %rs10;
	ld.shared.u16 	%r685, [%r156];
	add.s32 	%r215, %r685, %r684;
	cvt.u32.u16 	%r686, %rs11;
	ld.shared.u16 	%r687, [%r157];
	add.s32 	%r216, %r687, %r686;
	cvt.u32.u16 	%r688, %rs12;
	ld.shared.u16 	%r689, [%r158];
	add.s32 	%r217, %r689, %r688;
	cvt.u32.u16 	%r690, %rs13;
	ld.shared.u16 	%r691, [%r159];
	add.s32 	%r218, %r691, %r690;
	cvt.u32.u16 	%r692, %rs14;
	ld.shared.u16 	%r693, [%r160];
	add.s32 	%r219, %r693, %r692;
	cvt.u32.u16 	%r694, %rs15;
	ld.shared.u16 	%r695, [%r161];
	add.s32 	%r220, %r695, %r694;
	cvt.u32.u16 	%r696, %rs16;
	ld.shared.u16 	%r697, [%r162];
	add.s32 	%r221, %r697, %r696;
	cvt.u32.u16 	%r698, %rs17;
	ld.shared.u16 	%r699, [%r163];
	add.s32 	%r222, %r699, %r698;
	cvt.u32.u16 	%r700, %rs18;
	ld.shared.u16 	%r701, [%r164];
	add.s32 	%r223, %r701, %r700;
	cvt.u32.u16 	%r702, %rs19;
	ld.shared.u16 	%r703, [%r165];
	add.s32 	%r224, %r703, %r702;
	bar.sync 	0;
	setp.lt.s32 	%p53, %r859, %r304;
	@%p53 bra 	$L__BB25_121;
	cvt.u64.u32 	%rd15, %r2;
	shl.b32 	%r704, %r206, 2;
	mov.u32 	%r705, _ZZN3cub18CUB_300001_SM_10006detail10radix_sort31DeviceRadixSortSingleTileKernelINS1_5radix10policy_hubIiiyE10Policy1000ELNS0_9SortOrderE0EiiyNS1_21identity_decomposer_tEEEvPKT1_PSA_PKT2_PSE_T3_iiT4_E12temp_storage;
	add.s32 	%r706, %r705, %r704;
	st.shared.u32 	[%r706], %r878;
	shl.b32 	%r707, %r207, 2;
	add.s32 	%r708, %r705, %r707;
	st.shared.u32 	[%r708], %r877;
	shl.b32 	%r709, %r208, 2;
	add.s32 	%r710, %r705, %r709;
	st.shared.u32 	[%r710], %r876;
	shl.b32 	%r711, %r209, 2;
	add.s32 	%r712, %r705, %r711;
	st.shared.u32 	[%r712], %r875;
	shl.b32 	%r713, %r210, 2;
	add.s32 	%r714, %r705, %r713;
	st.shared.u32 	[%r714], %r874;
	shl.b32 	%r715, %r211, 2;
	add.s32 	%r716, %r705, %r715;
	st.shared.u32 	[%r716], %r873;
	shl.b32 	%r717, %r212, 2;
	add.s32 	%r718, %r705, %r717;
	st.shared.u32 	[%r718], %r872;
	shl.b32 	%r719, %r213, 2;
	add.s32 	%r720, %r705, %r719;
	st.shared.u32 	[%r720], %r871;
	shl.b32 	%r721, %r214, 2;
	add.s32 	%r722, %r705, %r721;
	st.shared.u32 	[%r722], %r870;
	shl.b32 	%r723, %r215, 2;
	add.s32 	%r724, %r705, %r723;
	st.shared.u32 	[%r724], %r869;
	shl.b32 	%r725, %r216, 2;
	add.s32 	%r726, %r705, %r725;
	st.shared.u32 	[%r726], %r868;
	shl.b32 	%r727, %r217, 2;
	add.s32 	%r728, %r705, %r727;
	st.shared.u32 	[%r728], %r867;
	shl.b32 	%r729, %r218, 2;
	add.s32 	%r730, %r705, %r729;
	st.shared.u32 	[%r730], %r866;
	shl.b32 	%r731, %r219, 2;
	add.s32 	%r732, %r705, %r731;
	st.shared.u32 	[%r732], %r865;
	shl.b32 	%r733, %r220, 2;
	add.s32 	%r734, %r705, %r733;
	st.shared.u32 	[%r734], %r864;
	shl.b32 	%r735, %r221, 2;
	add.s32 	%r736, %r705, %r735;
	st.shared.u32 	[%r736], %r863;
	shl.b32 	%r737, %r222, 2;
	add.s32 	%r738, %r705, %r737;
	st.shared.u32 	[%r738], %r862;
	shl.b32 	%r739, %r223, 2;
	add.s32 	%r740, %r705, %r739;
	st.shared.u32 	[%r740], %r861;
	shl.b32 	%r741, %r224, 2;
	add.s32 	%r742, %r705, %r741;
	st.shared.u32 	[%r742], %r860;
	bar.sync 	0;
	mad.lo.s32 	%r225, %r2, -72, %r103;
	ld.shared.u32 	%r226, [%r225];
	ld.shared.u32 	%r227, [%r225+1024];
	ld.shared.u32 	%r228, [%r225+2048];
	ld.shared.u32 	%r229, [%r225+3072];
	ld.shared.u32 	%r230, [%r225+4096];
	ld.shared.u32 	%r231, [%r225+5120];
	ld.shared.u32 	%r232, [%r225+6144];
	ld.shared.u32 	%r233, [%r225+7168];
	ld.shared.u32 	%r234, [%r225+8192];
	ld.shared.u32 	%r235, [%r225+9216];
	ld.shared.u32 	%r236, [%r225+10240];
	ld.shared.u32 	%r237, [%r225+11264];
	ld.shared.u32 	%r238, [%r225+12288];
	ld.shared.u32 	%r239, [%r225+13312];
	ld.shared.u32 	%r240, [%r225+14336];
	ld.shared.u32 	%r241, [%r225+15360];
	ld.shared.u32 	%r242, [%r225+16384];
	ld.shared.u32 	%r243, [%r225+17408];
	ld.shared.u32 	%r244, [%r225+18432];
	bar.sync 	0;
	st.shared.u32 	[%r706], %r897;
	st.shared.u32 	[%r708], %r896;
	st.shared.u32 	[%r710], %r895;
	st.shared.u32 	[%r712], %r894;
	st.shared.u32 	[%r714], %r893;
	st.shared.u32 	[%r716], %r892;
	st.shared.u32 	[%r718], %r891;
	st.shared.u32 	[%r720], %r890;
	st.shared.u32 	[%r722], %r889;
	st.shared.u32 	[%r724], %r888;
	st.shared.u32 	[%r726], %r887;
	st.shared.u32 	[%r728], %r886;
	st.shared.u32 	[%r730], %r885;
	st.shared.u32 	[%r732], %r884;
	st.shared.u32 	[%r734], %r883;
	st.shared.u32 	[%r736], %r882;
	st.shared.u32 	[%r738], %r881;
	st.shared.u32 	[%r740], %r880;
	st.shared.u32 	[%r742], %r879;
	bar.sync 	0;
	ld.shared.u32 	%r245, [%r225+1024];
	ld.shared.u32 	%r246, [%r225+2048];
	ld.shared.u32 	%r247, [%r225+3072];
	ld.shared.u32 	%r248, [%r225+4096];
	ld.shared.u32 	%r249, [%r225+5120];
	ld.shared.u32 	%r250, [%r225+6144];
	ld.shared.u32 	%r251, [%r225+7168];
	ld.shared.u32 	%r252, [%r225+8192];
	ld.shared.u32 	%r253, [%r225+9216];
	ld.shared.u32 	%r254, [%r225+10240];
	ld.shared.u32 	%r255, [%r225+11264];
	ld.shared.u32 	%r256, [%r225+12288];
	ld.shared.u32 	%r257, [%r225+13312];
	ld.shared.u32 	%r258, [%r225+14336];
	ld.shared.u32 	%r259, [%r225+15360];
	ld.shared.u32 	%r260, [%r225+16384];
	ld.shared.u32 	%r261, [%r225+17408];
	ld.shared.u32 	%r262, [%r225+18432];
	setp.gt.u64 	%p54, %rd2, %rd15;
	cvta.to.global.u64 	%rd16, %rd6;
	mul.wide.u32 	%rd17, %r2, 4;
	add.s64 	%rd4, %rd16, %rd17;
	cvta.to.global.u64 	%rd18, %rd8;
	add.s64 	%rd5, %rd18, %rd17;
	@%p54 bra 	$L__BB25_83;
	bra.uni 	$L__BB25_84;
$L__BB25_83:
	xor.b32  	%r743, %r226, -2147483648;
	ld.shared.u32 	%r744, [%r225];
	st.global.u32 	[%rd4], %r743;
	st.global.u32 	[%rd5], %r744;
$L__BB25_84:
	add.s32 	%r745, %r2, 256;
	cvt.u64.u32 	%rd19, %r745;
	setp.le.u64 	%p55, %rd2, %rd19;
	@%p55 bra 	$L__BB25_86;
	xor.b32  	%r746, %r227, -2147483648;
	st.global.u32 	[%rd4+1024], %r746;
	st.global.u32 	[%rd5+1024], %r245;
$L__BB25_86:
	add.s32 	%r747, %r2, 512;
	cvt.u64.u32 	%rd20, %r747;
	setp.le.u64 	%p56, %rd2, %rd20;
	@%p56 bra 	$L__BB25_88;
	xor.b32  	%r748, %r228, -2147483648;
	st.global.u32 	[%rd4+2048], %r748;
	st.global.u32 	[%rd5+2048], %r246;
$L__BB25_88:
	add.s32 	%r749, %r2, 768;
	cvt.u64.u32 	%rd21, %r749;
	setp.le.u64 	%p57, %rd2, %rd21;
	@%p57 bra 	$L__BB25_90;
	xor.b32  	%r750, %r229, -2147483648;
	st.global.u32 	[%rd4+3072], %r750;
	st.global.u32 	[%rd5+3072], %r247;
$L__BB25_90:
	or.b32  	%r751, %r2, 1024;
	cvt.u64.u32 	%rd22, %r751;
	setp.le.u64 	%p58, %rd2, %rd22;
	@%p58 bra 	$L__BB25_92;
	xor.b32  	%r752, %r230, -2147483648;
	st.global.u32 	[%rd4+4096], %r752;
	st.global.u32 	[%rd5+4096], %r248;
$L__BB25_92:
	add.s32 	%r753, %r2, 1280;
	cvt.u64.u32 	%rd23, %r753;
	setp.le.u64 	%p59, %rd2, %rd23;
	@%p59 bra 	$L__BB25_94;
	xor.b32  	%r754, %r231, -2147483648;
	st.global.u32 	[%rd4+5120], %r754;
	st.global.u32 	[%rd5+5120], %r249;
$L__BB25_94:
	add.s32 	%r755, %r2, 1536;
	cvt.u64.u32 	%rd24, %r755;
	setp.le.u64 	%p60, %rd2, %rd24;
	@%p60 bra 	$L__BB25_96;
	xor.b32  	%r756, %r232, -2147483648;
	st.global.u32 	[%rd4+6144], %r756;
	st.global.u32 	[%rd5+6144], %r250;
$L__BB25_96:
	add.s32 	%r757, %r2, 1792;
	cvt.u64.u32 	%rd25, %r757;
	setp.le.u64 	%p61, %rd2, %rd25;
	@%p61 bra 	$L__BB25_98;
	xor.b32  	%r758, %r233, -2147483648;
	st.global.u32 	[%rd4+7168], %r758;
	st.global.u32 	[%rd5+7168], %r251;
$L__BB25_98:
	or.b32  	%r759, %r2, 2048;
	cvt.u64.u32 	%rd26, %r759;
	setp.le.u64 	%p62, %rd2, %rd26;
	@%p62 bra 	$L__BB25_100;
	xor.b32  	%r760, %r234, -2147483648;
	st.global.u32 	[%rd4+8192], %r760;
	st.global.u32 	[%rd5+8192], %r252;
$L__BB25_100:
	add.s32 	%r761, %r2, 2304;
	cvt.u64.u32 	%rd27, %r761;
	setp.le.u64 	%p63, %rd2, %rd27;
	@%p63 bra 	$L__BB25_102;
	xor.b32  	%r762, %r235, -2147483648;
	st.global.u32 	[%rd4+9216], %r762;
	st.global.u32 	[%rd5+9216], %r253;
$L__BB25_102:
	add.s32 	%r763, %r2, 2560;
	cvt.u64.u32 	%rd28, %r763;
	setp.le.u64 	%p64, %rd2, %rd28;
	@%p64 bra 	$L__BB25_104;
	xor.b32  	%r764, %r236, -2147483648;
	st.global.u32 	[%rd4+10240], %r764;
	st.global.u32 	[%rd5+10240], %r254;
$L__BB25_104:
	add.s32 	%r765, %r2, 2816;
	cvt.u64.u32 	%rd29, %r765;
	setp.le.u64 	%p65, %rd2, %rd29;
	@%p65 bra 	$L__BB25_106;
	xor.b32  	%r766, %r237, -2147483648;
	st.global.u32 	[%rd4+11264], %r766;
	st.global.u32 	[%rd5+11264], %r255;
$L__BB25_106:
	or.b32  	%r767, %r2, 3072;
	cvt.u64.u32 	%rd30, %r767;
	setp.le.u64 	%p66, %rd2, %rd30;
	@%p66 bra 	$L__BB25_108;
	xor.b32  	%r768, %r238, -2147483648;
	st.global.u32 	[%rd4+12288], %r768;
	st.global.u32 	[%rd5+12288], %r256;
$L__BB25_108:
	add.s32 	%r769, %r2, 3328;
	cvt.u64.u32 	%rd31, %r769;
	setp.le.u64 	%p67, %rd2, %rd31;
	@%p67 bra 	$L__BB25_110;
	xor.b32  	%r770, %r239, -2147483648;
	st.global.u32 	[%rd4+13312], %r770;
	st.global.u32 	[%rd5+13312], %r257;
$L__BB25_110:
	add.s32 	%r771, %r2, 3584;
	cvt.u64.u32 	%rd32, %r771;
	setp.le.u64 	%p68, %rd2, %rd32;
	@%p68 bra 	$L__BB25_112;
	xor.b32  	%r772, %r240, -2147483648;
	st.global.u32 	[%rd4+14336], %r772;
	st.global.u32 	[%rd5+14336], %r258;
$L__BB25_112:
	add.s32 	%r773, %r2, 3840;
	cvt.u64.u32 	%rd33, %r773;
	setp.le.u64 	%p69, %rd2, %rd33;
	@%p69 bra 	$L__BB25_114;
	xor.b32  	%r774, %r241, -2147483648;
	st.global.u32 	[%rd4+15360], %r774;
	st.global.u32 	[%rd5+15360], %r259;
$L__BB25_114:
	or.b32  	%r775, %r2, 4096;
	cvt.u64.u32 	%rd34, %r775;
	setp.le.u64 	%p70, %rd2, %rd34;
	@%p70 bra 	$L__BB25_116;
	xor.b32  	%r776, %r242, -2147483648;
	st.global.u32 	[%rd4+16384], %r776;
	st.global.u32 	[%rd5+16384], %r260;
$L__BB25_116:
	add.s32 	%r777, %r2, 4352;
	cvt.u64.u32 	%rd35, %r777;
	setp.le.u64 	%p71, %rd2, %rd35;
	@%p71 bra 	$L__BB25_118;
	xor.b32  	%r778, %r243, -2147483648;
	st.global.u32 	[%rd4+17408], %r778;
	st.global.u32 	[%rd5+17408], %r261;
$L__BB25_118:
	add.s32 	%r779, %r2, 4608;
	cvt.u64.u32 	%rd36, %r779;
	setp.le.u64 	%p72, %rd2, %rd36;
	@%p72 bra 	$L__BB25_120;
	xor.b32  	%r780, %r244, -2147483648;
	st.global.u32 	[%rd4+18432], %r780;
	st.global.u32 	[%rd5+18432], %r262;
$L__BB25_120:
	ret;
$L__BB25_121:
	shl.b32 	%r781, %r206, 2;
	mov.u32 	%r782, _ZZN3cub18CUB_300001_SM_10006detail10radix_sort31DeviceRadixSortSingleTileKernelINS1_5radix10policy_hubIiiyE10Policy1000ELNS0_9SortOrderE0EiiyNS1_21identity_decomposer_tEEEvPKT1_PSA_PKT2_PSE_T3_iiT4_E12temp_storage;
	add.s32 	%r783, %r782, %r781;
	st.shared.u32 	[%r783], %r878;
	shl.b32 	%r784, %r207, 2;
	add.s32 	%r785, %r782, %r784;
	st.shared.u32 	[%r785], %r877;
	shl.b32 	%r786, %r208, 2;
	add.s32 	%r787, %r782, %r786;
	st.shared.u32 	[%r787], %r876;
	shl.b32 	%r788, %r209, 2;
	add.s32 	%r789, %r782, %r788;
	st.shared.u32 	[%r789], %r875;
	shl.b32 	%r790, %r210, 2;
	add.s32 	%r791, %r782, %r790;
	st.shared.u32 	[%r791], %r874;
	shl.b32 	%r792, %r211, 2;
	add.s32 	%r793, %r782, %r792;
	st.shared.u32 	[%r793], %r873;
	shl.b32 	%r794, %r212, 2;
	add.s32 	%r795, %r782, %r794;
	st.shared.u32 	[%r795], %r872;
	shl.b32 	%r796, %r213, 2;
	add.s32 	%r797, %r782, %r796;
	st.shared.u32 	[%r797], %r871;
	shl.b32 	%r798, %r214, 2;
	add.s32 	%r799, %r782, %r798;
	st.shared.u32 	[%r799], %r870;
	shl.b32 	%r800, %r215, 2;
	add.s32 	%r801, %r782, %r800;
	st.shared.u32 	[%r801], %r869;
	shl.b32 	%r802, %r216, 2;
	add.s32 	%r803, %r782, %r802;
	st.shared.u32 	[%r803], %r868;
	shl.b32 	%r804, %r217, 2;
	add.s32 	%r805, %r782, %r804;
	st.shared.u32 	[%r805], %r867;
	shl.b32 	%r806, %r218, 2;
	add.s32 	%r807, %r782, %r806;
	st.shared.u32 	[%r807], %r866;
	shl.b32 	%r808, %r219, 2;
	add.s32 	%r809, %r782, %r808;
	st.shared.u32 	[%r809], %r865;
	shl.b32 	%r810, %r220, 2;
	add.s32 	%r811, %r782, %r810;
	st.shared.u32 	[%r811], %r864;
	shl.b32 	%r812, %r221, 2;
	add.s32 	%r813, %r782, %r812;
	st.shared.u32 	[%r813], %r863;
	shl.b32 	%r814, %r222, 2;
	add.s32 	%r815, %r782, %r814;
	st.shared.u32 	[%r815], %r862;
	shl.b32 	%r816, %r223, 2;
	add.s32 	%r817, %r782, %r816;
	st.shared.u32 	[%r817], %r861;
	shl.b32 	%r818, %r224, 2;
	add.s32 	%r819, %r782, %r818;
	st.shared.u32 	[%r819], %r860;
	bar.sync 	0;
	ld.shared.u32 	%r878, [%r103];
	ld.shared.u32 	%r877, [%r103+4];
	ld.shared.u32 	%r876, [%r103+8];
	ld.shared.u32 	%r875, [%r103+12];
	ld.shared.u32 	%r874, [%r103+16];
	ld.shared.u32 	%r873, [%r103+20];
	ld.shared.u32 	%r872, [%r103+24];
	ld.shared.u32 	%r871, [%r103+28];
	ld.shared.u32 	%r870, [%r103+32];
	ld.shared.u32 	%r869, [%r103+36];
	ld.shared.u32 	%r868, [%r103+40];
	ld.shared.u32 	%r867, [%r103+44];
	ld.shared.u32 	%r866, [%r103+48];
	ld.shared.u32 	%r865, [%r103+52];
	ld.shared.u32 	%r864, [%r103+56];
	ld.shared.u32 	%r863, [%r103+60];
	ld.shared.u32 	%r862, [%r103+64];
	ld.shared.u32 	%r861, [%r103+68];
	ld.shared.u32 	%r860, [%r103+72];
	bar.sync 	0;
	st.shared.u32 	[%r783], %r897;
	st.shared.u32 	[%r785], %r896;
	st.shared.u32 	[%r787], %r895;
	st.shared.u32 	[%r789], %r894;
	st.shared.u32 	[%r791], %r893;
	st.shared.u32 	[%r793], %r892;
	st.shared.u32 	[%r795], %r891;
	st.shared.u32 	[%r797], %r890;
	st.shared.u32 	[%r799], %r889;
	st.shared.u32 	[%r801], %r888;
	st.shared.u32 	[%r803], %r887;
	st.shared.u32 	[%r805], %r886;
	st.shared.u32 	[%r807], %r885;
	st.shared.u32 	[%r809], %r884;
	st.shared.u32 	[%r811], %r883;
	st.shared.u32 	[%r813], %r882;
	st.shared.u32 	[%r815], %r881;
	st.shared.u32 	[%r817], %r880;
	st.shared.u32 	[%r819], %r879;
	bar.sync 	0;
	ld.shared.u32 	%r897, [%r103];
	ld.shared.u32 	%r896, [%r103+4];
	ld.shared.u32 	%r895, [%r103+8];
	ld.shared.u32 	%r894, [%r103+12];
	ld.shared.u32 	%r893, [%r103+16];
	ld.shared.u32 	%r892, [%r103+20];
	ld.shared.u32 	%r891, [%r103+24];
	ld.shared.u32 	%r890, [%r103+28];
	ld.shared.u32 	%r889, [%r103+32];
	ld.shared.u32 	%r888, [%r103+36];
	ld.shared.u32 	%r887, [%r103+40];
	ld.shared.u32 	%r886, [%r103+44];
	ld.shared.u32 	%r885, [%r103+48];
	ld.shared.u32 	%r884, [%r103+52];
	ld.shared.u32 	%r883, [%r103+56];
	ld.shared.u32 	%r882, [%r103+60];
	ld.shared.u32 	%r881, [%r103+64];
	ld.shared.u32 	%r880, [%r103+68];
	ld.shared.u32 	%r879, [%r103+72];
	bar.sync 	0;
	add.s32 	%r859, %r859, 6;
	add.s32 	%r858, %r858, -6;
	bra.uni 	$L__BB25_77;

}
	// .globl	_ZN3cub18CUB_300001_SM_10006detail10radix_sort30DeviceRadixSortHistogramKernelINS1_5radix10policy_hubIiiyE10Policy1000ELNS0_9SortOrderE0EiyNS1_21identity_decomposer_tEEEvPT2_PKT1_SA_iiT3_
.visible .entry _ZN3cub18CUB_300001_SM_10006detail10radix_sort30DeviceRadixSortHistogramKernelINS1_5radix10policy_hubIiiyE10Policy1000ELNS0_9SortOrderE0EiyNS1_21identity_decomposer_tEEEvPT2_PKT1_SA_iiT3_(
	.param .u64 .ptr .align 1 _ZN3cub18CUB_300001_SM_10006detail10radix_sort30DeviceRadixSortHistogramKernelINS1_5radix10policy_hubIiiyE10Policy1000ELNS0_9SortOrderE0EiyNS1_21identity_decomposer_tEEEvPT2_PKT1_SA_iiT3__param_0,
	.param .u64 .ptr .align 1 _ZN3cub18CUB_300001_SM_10006detail10radix_sort30DeviceRadixSortHistogramKernelINS1_5radix10policy_hubIiiyE10Policy1000ELNS0_9SortOrderE0EiyNS1_21identity_decomposer_tEEEvPT2_PKT1_SA_iiT3__param_1,
	.param .u64 _ZN3cub18CUB_300001_SM_10006detail10radix_sort30DeviceRadixSortHistogramKernelINS1_5radix10policy_hubIiiyE10Policy1000ELNS0_9SortOrderE0EiyNS1_21identity_decomposer_tEEEvPT2_PKT1_SA_iiT3__param_2,
	.param .u32 _ZN3cub18CUB_300001_SM_10006detail10radix_sort30DeviceRadixSortHistogramKernelINS1_5radix10policy_hubIiiyE10Policy1000ELNS0_9SortOrderE0EiyNS1_21identity_decomposer_tEEEvPT2_PKT1_SA_iiT3__param_3,
	.param .u32 _ZN3cub18CUB_300001_SM_10006detail10radix_sort30DeviceRadixSortHistogramKernelINS1_5radix10policy_hubIiiyE10Policy1000ELNS0_9SortOrderE0EiyNS1_21identity_decomposer_tEEEvPT2_PKT1_SA_iiT3__param_4,
	.param .align 1 .b8 _ZN3cub18CUB_300001_SM_10006detail10radix_sort30DeviceRadixSortHistogramKernelINS1_5radix10policy_hubIiiyE10Policy1000ELNS0_9SortOrderE0EiyNS1_21identity_decomposer_tEEEvPT2_PKT1_SA_iiT3__param_5[1]
)
.maxntid 128
{
	.reg .pred 	%p<91>;
	.reg .b32 	%r<486>;
	.reg .b64 	%rd<137>;
	// demoted variable
	.shared .align 4 .b8 _ZZN3cub18CUB_300001_SM_10006detail10radix_sort30DeviceRadixSortHistogramKernelINS1_5radix10policy_hubIiiyE10Policy1000ELNS0_9SortOrderE0EiyNS1_21identity_decomposer_tEEEvPT2_PKT1_SA_iiT3_E12temp_storage[4096];
	ld.param.u64 	%rd18, [_ZN3cub18CUB_300001_SM_10006detail10radix_sort30DeviceRadixSortHistogramKernelINS1_5radix10policy_hubIiiyE10Policy1000ELNS0_9SortOrderE0EiyNS1_21identity_decomposer_tEEEvPT2_PKT1_SA_iiT3__param_0];
	ld.param.u64 	%rd19, [_ZN3cub18CUB_300001_SM_10006detail10radix_sort30DeviceRadixSortHistogramKernelINS1_5radix10policy_hubIiiyE10Policy1000ELNS0_9SortOrderE0EiyNS1_21identity_decomposer_tEEEvPT2_PKT1_SA_iiT3__param_1];
	ld.param.u64 	%rd17, [_ZN3cub18CUB_300001_SM_10006detail10radix_sort30DeviceRadixSortHistogramKernelINS1_5radix10policy_hubIiiyE10Policy1000ELNS0_9SortOrderE0EiyNS1_21identity_decomposer_tEEEvPT2_PKT1_SA_iiT3__param_2];
	ld.param.u32 	%r174, [_ZN3cub18CUB_300001_SM_10006detail10radix_sort30DeviceRadixSortHistogramKernelINS1_5radix10policy_hubIiiyE10Policy1000ELNS0_9SortOrderE0EiyNS1_21identity_decomposer_tEEEvPT2_PKT1_SA_iiT3__param_3];
	ld.param.u32 	%r175, [_ZN3cub18CUB_300001_SM_10006detail10radix_sort30DeviceRadixSortHistogramKernelINS1_5radix10policy_hubIiiyE10Policy1000ELNS0_9SortOrderE0EiyNS1_21identity_decomposer_tEEEvPT2_PKT1_SA_iiT3__param_4];
	cvta.to.global.u64 	%rd1, %rd19;
	cvta.to.global.u64 	%rd2, %rd18;
	setp.eq.s64 	%p2, %rd17, 0;
	@%p2 bra 	$L__BB26_153;
	sub.s32 	%r176, %r175, %r174;
	add.s32 	%r177, %r176, 7;
	shr.s32 	%r178, %r177, 31;
	shr.u32 	%r179, %r178, 29;
	add.s32 	%r180, %r177, %r179;
	shr.s32 	%r181, %r180, 3;
	mov.u32 	%r182, %tid.x;
	setp.gt.u32 	%p3, %r182, 255;
	setp.lt.s32 	%p4, %r177, 8;
	mov.u32 	%r183, %ctaid.x;
	shl.b32 	%r184, %r183, 11;
	cvt.u64.u32 	%rd3, %r184;
	mov.u32 	%r185, %nctaid.x;
	shl.b32 	%r186, %r185, 11;
	cvt.u64.u32 	%rd4, %r186;
	add.s32 	%r1, %r181, -1;
	and.b32  	%r2, %r181, 15;
	and.b32  	%r3, %r181, 7;
	add.s32 	%r4, %r3, -1;
	and.b32  	%r5, %r181, 3;
	or.pred  	%p1, %p3, %p4;
	shl.b32 	%r187, %r182, 2;
	mov.u32 	%r188, _ZZN3cub18CUB_300001_SM_10006detail10radix_sort30DeviceRadixSortHistogramKernelINS1_5radix10policy_hubIiiyE10Policy1000ELNS0_9SortOrderE0EiyNS1_21identity_decomposer_tEEEvPT2_PKT1_SA_iiT3_E12temp_storage;
	add.s32 	%r6, %r188, %r187;
	and.b32  	%r7, %r181, 268435440;
	cvt.u64.u32 	%rd5, %r182;
	add.s32 	%r8, %r182, 128;
	add.s32 	%r9, %r182, 256;
	add.s32 	%r10, %r182, 384;
	add.s32 	%r11, %r182, 512;
	add.s32 	%r12, %r182, 640;
	add.s32 	%r13, %r182, 768;
	or.b32  	%r14, %r182, 1024;
	add.s32 	%r15, %r182, 1920;
	and.b32  	%r16, %r181, 268435448;
	and.b32  	%r17, %r181, 1;
	neg.s32 	%r18, %r7;
	add.s32 	%r19, %r6, 8192;
	add.s64 	%rd21, %rd17, -1;
	shr.u64 	%rd22, %rd21, 30;
	add.s64 	%rd23, %rd22, 1;
	min.u64 	%rd6, %rd23, %rd17;
	mov.b64 	%rd135, 0;
$L__BB26_2:
	@%p1 bra 	$L__BB26_30;
	setp.lt.u32 	%p5, %r1, 15;
	mov.b32 	%r439, 0;
	@%p5 bra 	$L__BB26_6;
	mov.u32 	%r436, %r19;
	mov.u32 	%r437, %r18;
$L__BB26_5:
	.pragma "nounroll";
	mov.b32 	%r190, 0;
	st.shared.u32 	[%r436+-8192], %r190;
	st.shared.u32 	[%r436+-7168], %r190;
	st.shared.u32 	[%r436+-6144], %r190;
	st.shared.u32 	[%r436+-5120], %r190;
	st.shared.u32 	[%r436+-4096], %r190;
	st.shared.u32 	[%r436+-3072], %r190;
	st.shared.u32 	[%r436+-2048], %r190;
	st.shared.u32 	[%r436+-1024], %r190;
	st.shared.u32 	[%r436], %r190;
	st.shared.u32 	[%r436+1024], %r190;
	st.shared.u32 	[%r436+2048], %r190;
	st.shared.u32 	[%r436+3072], %r190;
	st.shared.u32 	[%r436+4096], %r190;
	st.shared.u32 	[%r436+5120], %r190;
	st.shared.u32 	[%r436+6144], %r190;
	st.shared.u32 	[%r436+7168], %r190;
	add.s32 	%r437, %r437, 16;
	add.s32 	%r436, %r436, 16384;
	setp.ne.s32 	%p6, %r437, 0;
	mov.u32 	%r439, %r7;
	@%p6 bra 	$L__BB26_5;
$L__BB26_6:
	add.s32 	%r25, %r2, -1;
	setp.eq.s32 	%p7, %r2, 0;
	@%p7 bra 	$L__BB26_16;
	setp.lt.u32 	%p8, %r25, 7;
	@%p8 bra 	$L__BB26_9;
	shl.b32 	%r191, %r439, 10;
	add.s32 	%r192, %r6, %r191;
	mov.b32 	%r193, 0;
	st.shared.u32 	[%r192], %r193;
	st.shared.u32 	[%r192+1024], %r193;
	st.shared.u32 	[%r192+2048], %r193;
	st.shared.u32 	[%r192+3072], %r193;
	st.shared.u32 	[%r192+4096], %r193;
	st.shared.u32 	[%r192+5120], %r193;
	st.shared.u32 	[%r192+6144], %r193;
	st.shared.u32 	[%r192+7168], %r193;
	add.s32 	%r439, %r439, 8;
$L__BB26_9:
	setp.eq.s32 	%p9, %r3, 0;
	@%p9 bra 	$L__BB26_16;
	setp.lt.u32 	%p10, %r4, 3;
	@%p10 bra 	$L__BB26_12;
	shl.b32 	%r194, %r439, 10;
	add.s32 	%r195, %r6, %r194;
	mov.b32 	%r196, 0;
	st.shared.u32 	[%r195], %r196;
	st.shared.u32 	[%r195+1024], %r196;
	st.shared.u32 	[%r195+2048], %r196;
	st.shared.u32 	[%r195+3072], %r196;
	add.s32 	%r439, %r439, 4;
$L__BB26_12:
	setp.eq.s32 	%p11, %r5, 0;
	@%p11 bra 	$L__BB26_16;
	setp.eq.s32 	%p12, %r5, 1;
	shl.b32 	%r197, %r439, 10;
	add.s32 	%r30, %r6, %r197;
	mov.b32 	%r198, 0;
	st.shared.u32 	[%r30], %r198;
	@%p12 bra 	$L__BB26_16;
	setp.eq.s32 	%p13, %r5, 2;
	mov.b32 	%r199, 0;
	st.shared.u32 	[%r30+1024], %r199;
	@%p13 bra 	$L__BB26_16;
	mov.b32 	%r200, 0;
	st.shared.u32 	[%r30+2048], %r200;
$L__BB26_16:
	cvt.u32.u64 	%r201, %rd5;
	setp.gt.u32 	%p14, %r201, 127;
	@%p14 bra 	$L__BB26_30;
	setp.lt.u32 	%p15, %r1, 15;
	mov.b32 	%r443, 0;
	@%p15 bra 	$L__BB26_20;
	mov.b32 	%r441, 0;
$L__BB26_19:
	.pragma "nounroll";
	shl.b32 	%r204, %r441, 10;
	add.s32 	%r205, %r6, %r204;
	mov.b32 	%r206, 0;
	st.shared.u32 	[%r205+512], %r206;
	st.shared.u32 	[%r205+1536], %r206;
	st.shared.u32 	[%r205+2560], %r206;
	st.shared.u32 	[%r205+3584], %r206;
	st.shared.u32 	[%r205+4608], %r206;
	st.shared.u32 	[%r205+5632], %r206;
	st.shared.u32 	[%r205+6656], %r206;
	st.shared.u32 	[%r205+7680], %r206;
	st.shared.u32 	[%r205+8704], %r206;
	st.shared.u32 	[%r205+9728], %r206;
	st.shared.u32 	[%r205+10752], %r206;
	st.shared.u32 	[%r205+11776], %r206;
	st.shared.u32 	[%r205+12800], %r206;
	st.shared.u32 	[%r205+13824], %r206;
	st.shared.u32 	[%r205+14848], %r206;
	st.shared.u32 	[%r205+15872], %r206;
	add.s32 	%r441, %r441, 16;
	setp.ne.s32 	%p16, %r441, %r7;
	mov.u32 	%r443, %r7;
	@%p16 bra 	$L__BB26_19;
$L__BB26_20:
	setp.eq.s32 	%p17, %r2, 0;
	@%p17 bra 	$L__BB26_30;
	setp.lt.u32 	%p18, %r25, 7;
	@%p18 bra 	$L__BB26_23;
	shl.b32 	%r207, %r443, 10;
	add.s32 	%r208, %r6, %r207;
	mov.b32 	%r209, 0;
	st.shared.u32 	[%r208+512], %r209;
	st.shared.u32 	[%r208+1536], %r209;
	st.shared.u32 	[%r208+2560], %r209;
	st.shared.u32 	[%r208+3584], %r209;
	st.shared.u32 	[%r208+4608], %r209;
	st.shared.u32 	[%r208+5632], %r209;
	st.shared.u32 	[%r208+6656], %r209;
	st.shared.u32 	[%r208+7680], %r209;
	add.s32 	%r443, %r443, 8;
$L__BB26_23:
	setp.eq.s32 	%p19, %r3, 0;
	@%p19 bra 	$L__BB26_30;
	setp.lt.u32 	%p20, %r4, 3;
	@%p20 bra 	$L__BB26_26;
	shl.b32 	%r210, %r443, 10;
	add.s32 	%r211, %r6, %r210;
	mov.b32 	%r212, 0;
	st.shared.u32 	[%r211+512], %r212;
	st.shared.u32 	[%r211+1536], %r212;
	st.shared.u32 	[%r211+2560], %r212;
	st.shared.u32 	[%r211+3584], %r212;
	add.s32 	%r443, %r443, 4;
$L__BB26_26:
	setp.eq.s32 	%p21, %r5, 0;
	@%p21 bra 	$L__BB26_30;
	setp.eq.s32 	%p22, %r5, 1;
	shl.b32 	%r213, %r443, 10;
	add.s32 	%r38, %r6, %r213;
	mov.b32 	%r214, 0;
	st.shared.u32 	[%r38+512], %r214;
	@%p22 bra 	$L__BB26_30;
	setp.eq.s32 	%p23, %r5, 2;
	mov.b32 	%r215, 0;
	st.shared.u32 	[%r38+1536], %r215;
	@%p23 bra 	$L__BB26_30;
	mov.b32 	%r216, 0;
	st.shared.u32 	[%r38+2560], %r216;
$L__BB26_30:
	bar.sync 	0;
	bar.sync 	0;
	shl.b64 	%rd8, %rd135, 30;
	sub.s64 	%rd24, %rd17, %rd8;
	min.u64 	%rd9, %rd24, 1073741824;
	setp.le.u64 	%p24, %rd9, %rd3;
	@%p24 bra 	$L__BB26_70;
	mov.u64 	%rd136, %rd3;
$L__BB26_32:
	add.s64 	%rd11, %rd136, %rd8;
	sub.s64 	%rd12, %rd17, %rd11;
	setp.lt.u64 	%p25, %rd12, 2048;
	@%p25 bra 	$L__BB26_34;
	add.s64 	%rd27, %rd11, %rd5;
	shl.b64 	%rd28, %rd27, 2;
	add.s64 	%rd29, %rd1, %rd28;
	ld.global.u32 	%r475, [%rd29];
	ld.global.u32 	%r474, [%rd29+512];
	ld.global.u32 	%r473, [%rd29+1024];
	ld.global.u32 	%r472, [%rd29+1536];
	ld.global.u32 	%r471, [%rd29+2048];
	ld.global.u32 	%r470, [%rd29+2560];
	ld.global.u32 	%r469, [%rd29+3072];
	ld.global.u32 	%r468, [%rd29+3584];
	ld.global.u32 	%r467, [%rd29+4096];
	ld.global.u32 	%r466, [%rd29+4608];
	ld.global.u32 	%r465, [%rd29+5120];
	ld.global.u32 	%r464, [%rd29+5632];
	ld.global.u32 	%r463, [%rd29+6144];
	ld.global.u32 	%r462, [%rd29+6656];
	ld.global.u32 	%r461, [%rd29+7168];
	ld.global.u32 	%r460, [%rd29+7680];
	bra.uni 	$L__BB26_66;
$L__BB26_34:
	cvt.u32.u64 	%r218, %rd5;
	cvt.u32.u64 	%r55, %rd12;
	setp.ge.s32 	%p26, %r218, %r55;
	add.s64 	%rd25, %rd11, %rd5;
	shl.b64 	%rd26, %rd25, 2;
	add.s64 	%rd13, %rd1, %rd26;
	mov.b32 	%r475, 2147483647;
	@%p26 bra 	$L__BB26_36;
	ld.global.u32 	%r475, [%rd13];
$L__BB26_36:
	setp.ge.s32 	%p27, %r8, %r55;
	mov.b32 	%r474, 2147483647;
	@%p27 bra 	$L__BB26_38;
	ld.global.u32 	%r474, [%rd13+512];
$L__BB26_38:
	setp.ge.s32 	%p28, %r9, %r55;
	mov.b32 	%r473, 2147483647;
	@%p28 bra 	$L__BB26_40;
	ld.global.u32 	%r473, [%rd13+1024];
$L__BB26_40:
	setp.ge.s32 	%p29, %r10, %r55;
	mov.b32 	%r472, 2147483647;
	@%p29 bra 	$L__BB26_42;
	ld.global.u32 	%r472, [%rd13+1536];
$L__BB26_42:
	setp.ge.s32 	%p30, %r11, %r55;
	mov.b32 	%r471, 2147483647;
	@%p30 bra 	$L__BB26_44;
	ld.global.u32 	%r471, [%rd13+2048];
$L__BB26_44:
	setp.ge.s32 	%p31, %r12, %r55;
	mov.b32 	%r470, 2147483647;
	@%p31 bra 	$L__BB26_46;
	ld.global.u32 	%r470, [%rd13+2560];
$L__BB26_46:
	setp.ge.s32 	%p32, %r13, %r55;
	mov.b32 	%r469, 2147483647;
	@%p32 bra 	$L__BB26_48;
	ld.global.u32 	%r469, [%rd13+3072];
$L__BB26_48:
	mov.u32 	%r226, %tid.x;
	add.s32 	%r227, %r226, 896;
	setp.ge.s32 	%p33, %r227, %r55;
	mov.b32 	%r468, 2147483647;
	@%p33 bra 	$L__BB26_50;
	ld.global.u32 	%r468, [%rd13+3584];
$L__BB26_50:
	setp.ge.s32 	%p34, %r14, %r55;
	mov.b32 	%r467, 2147483647;
	@%p34 bra 	$L__BB26_52;
	ld.global.u32 	%r467, [%rd13+4096];
$L__BB26_52:
	add.s32 	%r231, %r226, 1152;
	setp.ge.s32 	%p35, %r231, %r55;
	mov.b32 	%r466, 2147483647;
	@%p35 bra 	$L__BB26_54;
	ld.global.u32 	%r466, [%rd13+4608];
$L__BB26_54:
	add.s32 	%r234, %r226, 1280;
	setp.ge.s32 	%p36, %r234, %r55;
	mov.b32 	%r465, 2147483647;
	@%p36 bra 	$L__BB26_56;
	ld.global.u32 	%r465, [%rd13+5120];
$L__BB26_56:
	add.s32 	%r237, %r226, 1408;
	setp.ge.s32 	%p37, %r237, %r55;
	mov.b32 	%r464, 2147483647;
	@%p37 bra 	$L__BB26_58;
	ld.global.u32 	%r464, [%rd13+5632];
$L__BB26_58:
	add.s32 	%r240, %r226, 1536;
	setp.ge.s32 	%p38, %r240, %r55;
	mov.b32 	%r463, 2147483647;
	@%p38 bra 	$L__BB26_60;
	ld.global.u32 	%r463, [%rd13+6144];
$L__BB26_60:
	add.s32 	%r243, %r226, 1664;
	setp.ge.s32 	%p39, %r243, %r55;
	mov.b32 	%r462, 2147483647;
	@%p39 bra 	$L__BB26_62;
	ld.global.u32 	%r462, [%rd13+6656];
$L__BB26_62:
	add.s32 	%r246, %r226, 1792;
	setp.ge.s32 	%p40, %r246, %r55;
	mov.b32 	%r461, 2147483647;
	@%p40 bra 	$L__BB26_64;
	ld.global.u32 	%r461, [%rd13+7168];
$L__BB26_64:
	setp.ge.s32 	%p41, %r15, %r55;
	mov.b32 	%r460, 2147483647;
	@%p41 bra 	$L__BB26_66;
	ld.global.u32 	%r460, [%rd13+7680];
$L__BB26_66:
	setp.le.s32 	%p42, %r175, %r174;
	@%p42 bra 	$L__BB26_69;
	xor.b32  	%r103, %r460, -2147483648;
	xor.b32  	%r104, %r461, -2147483648;
	xor.b32  	%r105, %r462, -2147483648;
	xor.b32  	%r106, %r463, -2147483648;
	xor.b32  	%r107, %r464, -2147483648;
	xor.b32  	%r108, %r465, -2147483648;
	xor.b32  	%r109, %r466, -2147483648;
	xor.b32  	%r110, %r467, -2147483648;
	xor.b32  	%r111, %r468, -2147483648;
	xor.b32  	%r112, %r469, -2147483648;
	xor.b32  	%r113, %r470, -2147483648;
	xor.b32  	%r114, %r471, -2147483648;
	xor.b32  	%r115, %r472, -2147483648;
	xor.b32  	%r116, %r473, -2147483648;
	xor.b32  	%r117, %r474, -2147483648;
	xor.b32  	%r118, %r475, -2147483648;
	mov.b32 	%r476, 0;
	mov.u32 	%r477, %r174;
$L__BB26_68:
	sub.s32 	%r249, %r175, %r477;
	shl.b32 	%r250, %r476, 10;
	mov.u32 	%r251, _ZZN3cub18CUB_300001_SM_10006detail10radix_sort30DeviceRadixSortHistogramKernelINS1_5radix10policy_hubIiiyE10Policy1000ELNS0_9SortOrderE0EiyNS1_21identity_decomposer_tEEEvPT2_PKT1_SA_iiT3_E12temp_storage;
	add.s32 	%r252, %r251, %r250;
	min.s32 	%r253, %r249, 8;
	mov.b32 	%r254, -1;
	shl.b32 	%r255, %r254, %r253;
	not.b32 	%r256, %r255;
	shr.u32 	%r257, %r118, %r477;
	and.b32  	%r258, %r257, %r256;
	shl.b32 	%r259, %r258, 2;
	add.s32 	%r260, %r252, %r259;
	atom.shared.add.u32 	%r261, [%r260], 1;
	shr.u32 	%r262, %r117, %r477;
	and.b32  	%r263, %r262, %r256;
	shl.b32 	%r264, %r263, 2;
	add.s32 	%r265, %r252, %r264;
	atom.shared.add.u32 	%r266, [%r265], 1;
	shr.u32 	%r267, %r116, %r477;
	and.b32  	%r268, %r267, %r256;
	shl.b32 	%r269, %r268, 2;
	add.s32 	%r270, %r252, %r269;
	atom.shared.add.u32 	%r271, [%r270], 1;
	shr.u32 	%r272, %r115, %r477;
	and.b32  	%r273, %r272, %r256;
	shl.b32 	%r274, %r273, 2;
	add.s32 	%r275, %r252, %r274;
	atom.shared.add.u32 	%r276, [%r275], 1;
	shr.u32 	%r277, %r114, %r477;
	and.b32  	%r278, %r277, %r256;
	shl.b32 	%r279, %r278, 2;
	add.s32 	%r280, %r252, %r279;
	atom.shared.add.u32 	%r281, [%r280], 1;
	shr.u32 	%r282, %r113, %r477;
	and.b32  	%r283, %r282, %r256;
	shl.b32 	%r284, %r283, 2;
	add.s32 	%r285, %r252, %r284;
	atom.shared.add.u32 	%r286, [%r285], 1;
	shr.u32 	%r287, %r112, %r477;
	and.b32  	%r288, %r287, %r256;
	shl.b32 	%r289, %r288, 2;
	add.s32 	%r290, %r252, %r289;
	atom.shared.add.u32 	%r291, [%r290], 1;
	shr.u32 	%r292, %r111, %r477;
	and.b32  	%r293, %r292, %r256;
	shl.b32 	%r294, %r293, 2;
	add.s32 	%r295, %r252, %r294;
	atom.shared.add.u32 	%r296, [%r295], 1;
	shr.u32 	%r297, %r110, %r477;
	and.b32  	%r298, %r297, %r256;
	shl.b32 	%r299, %r298, 2;
	add.s32 	%r300, %r252, %r299;
	atom.shared.add.u32 	%r301, [%r300], 1;
	shr.u32 	%r302, %r109, %r477;
	and.b32  	%r303, %r302, %r256;
	shl.b32 	%r304, %r303, 2;
	add.s32 	%r305, %r252, %r304;
	atom.shared.add.u32 	%r306, [%r305], 1;
	shr.u32 	%r307, %r108, %r477;
	and.b32  	%r308, %r307, %r256;
	shl.b32 	%r309, %r308, 2;
	add.s32 	%r310, %r252, %r309;
	atom.shared.add.u32 	%r311, [%r310], 1;
	shr.u32 	%r312, %r107, %r477;
	and.b32  	%r313, %r312, %r256;
	shl.b32 	%r314, %r313, 2;
	add.s32 	%r315, %r252, %r314;
	atom.shared.add.u32 	%r316, [%r315], 1;
	shr.u32 	%r317, %r106, %r477;
	and.b32  	%r318, %r317, %r256;
	shl.b32 	%r319, %r318, 2;
	add.s32 	%r320, %r252, %r319;
	atom.shared.add.u32 	%r321, [%r320], 1;
	shr.u32 	%r322, %r105, %r477;
	and.b32  	%r323, %r322, %r256;
	shl.b32 	%r324, %r323, 2;
	add.s32 	%r325, %r252, %r324;
	atom.shared.add.u32 	%r326, [%r325], 1;
	shr.u32 	%r327, %r104, %r477;
	and.b32  	%r328, %r327, %r256;
	shl.b32 	%r329, %r328, 2;
	add.s32 	%r330, %r252, %r329;
	atom.shared.add.u32 	%r331, [%r330], 1;
	shr.u32 	%r332, %r103, %r477;
	and.b32  	%r333, %r332, %r256;
	shl.b32 	%r334, %r333, 2;
	add.s32 	%r335, %r252, %r334;
	atom.shared.add.u32 	%r336, [%r335], 1;
	add.s32 	%r477, %r477, 8;
	add.s32 	%r476, %r476, 1;
	setp.lt.s32 	%p43, %r477, %r175;
	@%p43 bra 	$L__BB26_68;
$L__BB26_69:
	add.s64 	%rd136, %rd136, %rd4;
	setp.lt.u64 	%p44, %rd136, %rd9;
	@%p44 bra 	$L__BB26_32;
$L__BB26_70:
	bar.sync 	0;
	@%p1 bra 	$L__BB26_152;
	setp.lt.u32 	%p45, %r1, 7;
	mov.b32 	%r480, 0;
	@%p45 bra 	$L__BB26_90;
	mov.b32 	%r478, 0;
$L__BB26_73:
	.pragma "nounroll";
	shl.b32 	%r339, %r478, 10;
	add.s32 	%r124, %r6, %r339;
	ld.shared.u32 	%r125, [%r124];
	setp.eq.s32 	%p46, %r125, 0;
	@%p46 bra 	$L__BB26_75;
	cvt.u32.u64 	%r340, %rd5;
	shl.b32 	%r341, %r478, 8;
	add.s32 	%r342, %r341, %r340;
	mul.wide.u32 	%rd30, %r342, 8;
	add.s64 	%rd31, %rd2, %rd30;
	cvt.u64.u32 	%rd32, %r125;
	atom.global.add.u64 	%rd33, [%rd31], %rd32;
$L__BB26_75:
	ld.shared.u32 	%r126, [%r124+1024];
	setp.eq.s32 	%p47, %r126, 0;
	@%p47 bra 	$L__BB26_77;
	cvt.u32.u64 	%r343, %rd5;
	shl.b32 	%r344, %r478, 8;
	add.s32 	%r345, %r344, %r343;
	add.s32 	%r346, %r345, 256;
	mul.wide.u32 	%rd34, %r346, 8;
	add.s64 	%rd35, %rd2, %rd34;
	cvt.u64.u32 	%rd36, %r126;
	atom.global.add.u64 	%rd37, [%rd35], %rd36;
$L__BB26_77:
	ld.shared.u32 	%r127, [%r124+2048];
	setp.eq.s32 	%p48, %r127, 0;
	@%p48 bra 	$L__BB26_79;
	cvt.u32.u64 	%r347, %rd5;
	shl.b32 	%r348, %r478, 8;
	add.s32 	%r349, %r348, %r347;
	add.s32 	%r350, %r349, 512;
	mul.wide.u32 	%rd38, %r350, 8;
	add.s64 	%rd39, %rd2, %rd38;
	cvt.u64.u32 	%rd40, %r127;
	atom.global.add.u64 	%rd41, [%rd39], %rd40;
$L__BB26_79:
	ld.shared.u32 	%r128, [%r124+3072];
	setp.eq.s32 	%p49, %r128, 0;
	@%p49 bra 	$L__BB26_81;
	cvt.u32.u64 	%r351, %rd5;
	shl.b32 	%r352, %r478, 8;
	add.s32 	%r353, %r352, %r351;
	add.s32 	%r354, %r353, 768;
	mul.wide.u32 	%rd42, %r354, 8;
	add.s64 	%rd43, %rd2, %rd42;
	cvt.u64.u32 	%rd44, %r128;
	atom.global.add.u64 	%rd45, [%rd43], %rd44;
$L__BB26_81:
	ld.shared.u32 	%r129, [%r124+4096];
	setp.eq.s32 	%p50, %r129, 0;
	@%p50 bra 	$L__BB26_83;
	cvt.u32.u64 	%r355, %rd5;
	shl.b32 	%r356, %r478, 8;
	add.s32 	%r357, %r356, %r355;
	add.s32 	%r358, %r357, 1024;
	mul.wide.u32 	%rd46, %r358, 8;
	add.s64 	%rd47, %rd2, %rd46;
	cvt.u64.u32 	%rd48, %r129;
	atom.global.add.u64 	%rd49, [%rd47], %rd48;
$L__BB26_83:
	ld.shared.u32 	%r130, [%r124+5120];
	setp.eq.s32 	%p51, %r130, 0;
	@%p51 bra 	$L__BB26_85;
	cvt.u32.u64 	%r359, %rd5;
	shl.b32 	%r360, %r478, 8;
	add.s32 	%r361, %r360, %r359;
	add.s32 	%r362, %r361, 1280;
	mul.wide.u32 	%rd50, %r362, 8;
	add.s64 	%rd51, %rd2, %rd50;
	cvt.u64.u32 	%rd52, %r130;
	atom.global.add.u64 	%rd53, [%rd51], %rd52;
$L__BB26_85:
	ld.shared.u32 	%r131, [%r124+6144];
	setp.eq.s32 	%p52, %r131, 0;
	@%p52 bra 	$L__BB26_87;
	cvt.u32.u64 	%r363, %rd5;
	shl.b32 	%r364, %r478, 8;
	add.s32 	%r365, %r364, %r363;
	add.s32 	%r366, %r365, 1536;
	mul.wide.u32 	%rd54, %r366, 8;
	add.s64 	%rd55, %rd2, %rd54;
	cvt.u64.u32 	%rd56, %r131;
	atom.global.add.u64 	%rd57, [%rd55], %rd56;
$L__BB26_87:
	ld.shared.u32 	%r132, [%r124+7168];
	setp.eq.s32 	%p53, %r132, 0;
	@%p53 bra 	$L__BB26_89;
	cvt.u32.u64 	%r367, %rd5;
	shl.b32 	%r368, %r478, 8;
	add.s32 	%r369, %r368, %r367;
	add.s32 	%r370, %r369, 1792;
	mul.wide.u32 	%rd58, %r370, 8;
	add.s64 	%rd59, %rd2, %rd58;
	cvt.u64.u32 	%rd60, %r132;
	atom.global.add.u64 	%rd61, [%rd59], %rd60;
$L__BB26_89:
	add.s32 	%r478, %r478, 8;
	setp.ne.s32 	%p54, %r478, %r16;
	mov.u32 	%r480, %r16;
	@%p54 bra 	$L__BB26_73;
$L__BB26_90:
	add.s32 	%r135, %r5, -1;
	setp.eq.s32 	%p55, %r3, 0;
	@%p55 bra 	$L__BB26_111;
	setp.lt.u32 	%p56, %r4, 3;
	@%p56 bra 	$L__BB26_101;
	shl.b32 	%r371, %r480, 10;
	add.s32 	%r136, %r6, %r371;
	ld.shared.u32 	%r137, [%r136];
	setp.eq.s32 	%p57, %r137, 0;
	@%p57 bra 	$L__BB26_94;
	cvt.u32.u64 	%r372, %rd5;
	shl.b32 	%r373, %r480, 8;
	add.s32 	%r374, %r373, %r372;
	mul.wide.u32 	%rd62, %r374, 8;
	add.s64 	%rd63, %rd2, %rd62;
	cvt.u64.u32 	%rd64, %r137;
	atom.global.add.u64 	%rd65, [%rd63], %rd64;
$L__BB26_94:
	ld.shared.u32 	%r138, [%r136+1024];
	setp.eq.s32 	%p58, %r138, 0;
	@%p58 bra 	$L__BB26_96;
	cvt.u32.u64 	%r375, %rd5;
	shl.b32 	%r376, %r480, 8;
	add.s32 	%r377, %r376, %r375;
	add.s32 	%r378, %r377, 256;
	mul.wide.u32 	%rd66, %r378, 8;
	add.s64 	%rd67, %rd2, %rd66;
	cvt.u64.u32 	%rd68, %r138;
	atom.global.add.u64 	%rd69, [%rd67], %rd68;
$L__BB26_96:
	ld.shared.u32 	%r139, [%r136+2048];
	setp.eq.s32 	%p59, %r139, 0;
	@%p59 bra 	$L__BB26_98;
	cvt.u32.u64 	%r379, %rd5;
	shl.b32 	%r380, %r480, 8;
	add.s32 	%r381, %r380, %r379;
	add.s32 	%r382, %r381, 512;
	mul.wide.u32 	%rd70, %r382, 8;
	add.s64 	%rd71, %rd2, %rd70;
	cvt.u64.u32 	%rd72, %r139;
	atom.global.add.u64 	%rd73, [%rd71], %rd72;
$L__BB26_98:
	ld.shared.u32 	%r140, [%r136+3072];
	setp.eq.s32 	%p60, %r140, 0;
	@%p60 bra 	$L__BB26_100;
	cvt.u32.u64 	%r383, %rd5;
	shl.b32 	%r384, %r480, 8;
	add.s32 	%r385, %r384, %r383;
	add.s32 	%r386, %r385, 768;
	mul.wide.u32 	%rd74, %r386, 8;
	add.s64 	%rd75, %rd2, %rd74;
	cvt.u64.u32 	%rd76, %r140;
	atom.global.add.u64 	%rd77, [%rd75], %rd76;
$L__BB26_100:
	add.s32 	%r480, %r480, 4;
$L__BB26_101:
	setp.eq.s32 	%p61, %r5, 0;
	@%p61 bra 	$L__BB26_111;
	setp.eq.s32 	%p62, %r135, 0;
	@%p62 bra 	$L__BB26_108;
	shl.b32 	%r387, %r480, 10;
	add.s32 	%r143, %r6, %r387;
	ld.shared.u32 	%r144, [%r143];
	setp.eq.s32 	%p63, %r144, 0;
	@%p63 bra 	$L__BB26_105;
	cvt.u32.u64 	%r388, %rd5;
	shl.b32 	%r389, %r480, 8;
	add.s32 	%r390, %r389, %r388;
	mul.wide.u32 	%rd78, %r390, 8;
	add.s64 	%rd79, %rd2, %rd78;
	cvt.u64.u32 	%rd80, %r144;
	atom.global.add.u64 	%rd81, [%rd79], %rd80;
$L__BB26_105:
	ld.shared.u32 	%r145, [%r143+1024];
	setp.eq.s32 	%p64, %r145, 0;
	@%p64 bra 	$L__BB26_107;
	cvt.u32.u64 	%r391, %rd5;
	shl.b32 	%r392, %r480, 8;
	add.s32 	%r393, %r392, %r391;
	add.s32 	%r394, %r393, 256;
	mul.wide.u32 	%rd82, %r394, 8;
	add.s64 	%rd83, %rd2, %rd82;
	cvt.u64.u32 	%rd84, %r145;
	atom.global.add.u64 	%rd85, [%rd83], %rd84;
$L__BB26_107:
	add.s32 	%r480, %r480, 2;
$L__BB26_108:
	setp.eq.s32 	%p65, %r17, 0;
	@%p65 bra 	$L__BB26_111;
	shl.b32 	%r395, %r480, 10;
	add.s32 	%r396, %r6, %r395;
	ld.shared.u32 	%r148, [%r396];
	setp.eq.s32 	%p66, %r148, 0;
	@%p66 bra 	$L__BB26_111;
	cvt.u32.u64 	%r397, %rd5;
	shl.b32 	%r398, %r480, 8;
	add.s32 	%r399, %r398, %r397;
	mul.wide.u32 	%rd86, %r399, 8;
	add.s64 	%rd87, %rd2, %rd86;
	cvt.u64.u32 	%rd88, %r148;
	atom.global.add.u64 	%rd89, [%rd87], %rd88;
$L__BB26_111:
	cvt.u32.u64 	%r400, %rd5;
	setp.gt.u32 	%p67, %r400, 127;
	@%p67 bra 	$L__BB26_152;
	setp.lt.u32 	%p68, %r1, 7;
	mov.b32 	%r484, 0;
	@%p68 bra 	$L__BB26_131;
	mov.b32 	%r482, 0;
$L__BB26_114:
	.pragma "nounroll";
	shl.b32 	%r404, %r482, 10;
	add.s32 	%r150, %r6, %r404;
	ld.shared.u32 	%r151, [%r150+512];
	setp.eq.s32 	%p69, %r151, 0;
	shl.b32 	%r405, %r482, 8;
	add.s32 	%r406, %r405, %r400;
	mul.wide.u32 	%rd90, %r406, 8;
	add.s64 	%rd15, %rd2, %rd90;
	@%p69 bra 	$L__BB26_116;
	cvt.u64.u32 	%rd91, %r151;
	atom.global.add.u64 	%rd92, [%rd15+1024], %rd91;
$L__BB26_116:
	ld.shared.u32 	%r152, [%r150+1536];
	setp.eq.s32 	%p70, %r152, 0;
	@%p70 bra 	$L__BB26_118;
	cvt.u64.u32 	%rd93, %r152;
	atom.global.add.u64 	%rd94, [%rd15+3072], %rd93;
$L__BB26_118:
	ld.shared.u32 	%r153, [%r150+2560];
	setp.eq.s32 	%p71, %r153, 0;
	@%p71 bra 	$L__BB26_120;
	cvt.u64.u32 	%rd95, %r153;
	atom.global.add.u64 	%rd96, [%rd15+5120], %rd95;
$L__BB26_120:
	ld.shared.u32 	%r154, [%r150+3584];
	setp.eq.s32 	%p72, %r154, 0;
	@%p72 bra 	$L__BB26_122;
	cvt.u64.u32 	%rd97, %r154;
	atom.global.add.u64 	%rd98, [%rd15+7168], %rd97;
$L__BB26_122:
	ld.shared.u32 	%r155, [%r150+4608];
	setp.eq.s32 	%p73, %r155, 0;
	@%p73 bra 	$L__BB26_124;
	cvt.u64.u32 	%rd99, %r155;
	atom.global.add.u64 	%rd100, [%rd15+9216], %rd99;
$L__BB26_124:
	ld.shared.u32 	%r156, [%r150+5632];
	setp.eq.s32 	%p74, %r156, 0;
	@%p74 bra 	$L__BB26_126;
	cvt.u64.u32 	%rd101, %r156;
	atom.global.add.u64 	%rd102, [%rd15+11264], %rd101;
$L__BB26_126:
	ld.shared.u32 	%r157, [%r150+6656];
	setp.eq.s32 	%p75, %r157, 0;
	@%p75 bra 	$L__BB26_128;
	cvt.u64.u32 	%rd103, %r157;
	atom.global.add.u64 	%rd104, [%rd15+13312], %rd103;
$L__BB26_128:
	ld.shared.u32 	%r158, [%r150+7680];
	setp.eq.s32 	%p76, %r158, 0;
	@%p76 bra 	$L__BB26_130;
	cvt.u64.u32 	%rd105, %r158;
	atom.global.add.u64 	%rd106, [%rd15+15360], %rd105;
$L__BB26_130:
	add.s32 	%r482, %r482, 8;
	setp.ne.s32 	%p77, %r482, %r16;
	mov.u32 	%r484, %r16;
	@%p77 bra 	$L__BB26_114;
$L__BB26_131:
	setp.eq.s32 	%p78, %r3, 0;
	@%p78 bra 	$L__BB26_152;
	setp.lt.u32 	%p79, %r4, 3;
	@%p79 bra 	$L__BB26_142;
	shl.b32 	%r407, %r484, 10;
	add.s32 	%r161, %r6, %r407;
	ld.shared.u32 	%r162, [%r161+512];
	setp.eq.s32 	%p80, %r162, 0;
	@%p80 bra 	$L__BB26_135;
	shl.b32 	%r409, %r484, 8;
	add.s32 	%r410, %r409, %r400;
	mul.wide.u32 	%rd107, %r410, 8;
	add.s64 	%rd108, %rd2, %rd107;
	cvt.u64.u32 	%rd109, %r162;
	atom.global.add.u64 	%rd110, [%rd108+1024], %rd109;
$L__BB26_135:
	ld.shared.u32 	%r163, [%r161+1536];
	setp.eq.s32 	%p81, %r163, 0;
	@%p81 bra 	$L__BB26_137;
	shl.b32 	%r412, %r484, 8;
	add.s32 	%r413, %r412, %r400;
	add.s32 	%r414, %r413, 256;
	mul.wide.u32 	%rd111, %r414, 8;
	add.s64 	%rd112, %rd2, %rd111;
	cvt.u64.u32 	%rd113, %r163;
	atom.global.add.u64 	%rd114, [%rd112+1024], %rd113;
$L__BB26_137:
	ld.shared.u32 	%r164, [%r161+2560];
	setp.eq.s32 	%p82, %r164, 0;
	@%p82 bra 	$L__BB26_139;
	shl.b32 	%r416, %r484, 8;
	add.s32 	%r417, %r416, %r400;
	add.s32 	%r418, %r417, 512;
	mul.wide.u32 	%rd115, %r418, 8;
	add.s64 	%rd116, %rd2, %rd115;
	cvt.u64.u32 	%rd117, %r164;
	atom.global.add.u64 	%rd118, [%rd116+1024], %rd117;
$L__BB26_139:
	ld.shared.u32 	%r165, [%r161+3584];
	setp.eq.s32 	%p83, %r165, 0;
	@%p83 bra 	$L__BB26_141;
	shl.b32 	%r420, %r484, 8;
	add.s32 	%r421, %r420, %r400;
	add.s32 	%r422, %r421, 768;
	mul.wide.u32 	%rd119, %r422, 8;
	add.s64 	%rd120, %rd2, %rd119;
	cvt.u64.u32 	%rd121, %r165;
	atom.global.add.u64 	%rd122, [%rd120+1024], %rd121;
$L__BB26_141:
	add.s32 	%r484, %r484, 4;
$L__BB26_142:
	setp.eq.s32 	%p84, %r5, 0;
	@%p84 bra 	$L__BB26_152;
	setp.eq.s32 	%p85, %r135, 0;
	@%p85 bra 	$L__BB26_149;
	shl.b32 	%r423, %r484, 10;
	add.s32 	%r168, %r6, %r423;
	ld.shared.u32 	%r169, [%r168+512];
	setp.eq.s32 	%p86, %r169, 0;
	@%p86 bra 	$L__BB26_146;
	shl.b32 	%r425, %r484, 8;
	add.s32 	%r426, %r425, %r400;
	mul.wide.u32 	%rd123, %r426, 8;
	add.s64 	%rd124, %rd2, %rd123;
	cvt.u64.u32 	%rd125, %r169;
	atom.global.add.u64 	%rd126, [%rd124+1024], %rd125;
$L__BB26_146:
	ld.shared.u32 	%r170, [%r168+1536];
	setp.eq.s32 	%p87, %r170, 0;
	@%p87 bra 	$L__BB26_148;
	shl.b32 	%r428, %r484, 8;
	add.s32 	%r429, %r428, %r400;
	add.s32 	%r430, %r429, 256;
	mul.wide.u32 	%rd127, %r430, 8;
	add.s64 	%rd128, %rd2, %rd127;
	cvt.u64.u32 	%rd129, %r170;
	atom.global.add.u64 	%rd130, [%rd128+1024], %rd129;
$L__BB26_148:
	add.s32 	%r484, %r484, 2;
$L__BB26_149:
	setp.eq.s32 	%p88, %r17, 0;
	@%p88 bra 	$L__BB26_152;
	shl.b32 	%r431, %r484, 10;
	add.s32 	%r432, %r6, %r431;
	ld.shared.u32 	%r173, [%r432+512];
	setp.eq.s32 	%p89, %r173, 0;
	@%p89 bra 	$L__BB26_152;
	shl.b32 	%r434, %r484, 8;
	add.s32 	%r435, %r434, %r400;
	mul.wide.u32 	%rd131, %r435, 8;
	add.s64 	%rd132, %rd2, %rd131;
	cvt.u64.u32 	%rd133, %r173;
	atom.global.add.u64 	%rd134, [%rd132+1024], %rd133;
$L__BB26_152:
	bar.sync 	0;
	add.s64 	%rd135, %rd135, 1;
	setp.ne.s64 	%p90, %rd135, %rd6;
	@%p90 bra 	$L__BB26_2;
$L__BB26_153:
	ret;

}
	// .globl	_ZN3cub18CUB_300001_SM_10006detail10radix_sort33DeviceRadixSortExclusiveSumKernelINS1_5radix10policy_hubIiiyE10Policy1000EyEEvPT0_
.visible .entry _ZN3cub18CUB_300001_SM_10006detail10radix_sort33DeviceRadixSortExclusiveSumKernelINS1_5radix10policy_hubIiiyE10Policy1000EyEEvPT0_(
	.param .u64 .ptr .align 1 _ZN3cub18CUB_300001_SM_10006detail10radix_sort33DeviceRadixSortExclusiveSumKernelINS1_5radix10policy_hubIiiyE10Policy1000EyEEvPT0__param_0
)
{
	.reg .pred 	%p<4>;
	.reg .b32 	%r<28>;
	.reg .b64 	%rd<54>;
	// demoted variable
	.shared .align 16 .b8 _ZZN3cub18CUB_300001_SM_10006detail10radix_sort33DeviceRadixSortExclusiveSumKernelINS1_5radix10policy_hubIiiyE10Policy1000EyEEvPT0_E12temp_storage[2336];
	ld.param.u64 	%rd5, [_ZN3cub18CUB_300001_SM_10006detail10radix_sort33DeviceRadixSortExclusiveSumKernelINS1_5radix10policy_hubIiiyE10Policy1000EyEEvPT0__param_0];
	cvta.to.global.u64 	%rd6, %rd5;
	mov.u32 	%r3, %ctaid.x;
	shl.b32 	%r4, %r3, 8;
	mov.u32 	%r1, %tid.x;
	setp.gt.u32 	%p1, %r1, 255;
	add.s32 	%r5, %r4, %r1;
	mul.wide.s32 	%rd7, %r5, 8;
	add.s64 	%rd1, %rd6, %rd7;
	@%p1 bra 	$L__BB27_2;
	ld.global.u64 	%rd53, [%rd1];
$L__BB27_2:
	shr.u32 	%r6, %r1, 3;
	add.s32 	%r7, %r6, %r1;
	shl.b32 	%r8, %r7, 3;
	mov.u32 	%r9, _ZZN3cub18CUB_300001_SM_10006detail10radix_sort33DeviceRadixSortExclusiveSumKernelINS1_5radix10policy_hubIiiyE10Policy1000EyEEvPT0_E12temp_storage;
	add.s32 	%r10, %r9, %r8;
	add.s32 	%r2, %r10, 16;
	st.shared.u64 	[%r10+16], %rd53;
	bar.sync 	0;
	setp.gt.u32 	%p2, %r1, 31;
	@%p2 bra 	$L__BB27_4;
	mad.lo.s32 	%r27, %r1, 72, %r9;
	ld.shared.u64 	%rd23, [%r27+16];
	ld.shared.u64 	%rd24, [%r27+24];
	ld.shared.u64 	%rd25, [%r27+32];
	ld.shared.u64 	%rd26, [%r27+40];
	ld.shared.u64 	%rd27, [%r27+48];
	ld.shared.u64 	%rd28, [%r27+56];
	ld.shared.u64 	%rd29, [%r27+64];
	ld.shared.u64 	%rd30, [%r27+72];
	add.s64 	%rd31, %rd24, %rd23;
	add.s64 	%rd32, %rd31, %rd25;
	add.s64 	%rd33, %rd32, %rd26;
	add.s64 	%rd34, %rd33, %rd27;
	add.s64 	%rd35, %rd34, %rd28;
	add.s64 	%rd36, %rd35, %rd29;
	add.s64 	%rd10, %rd36, %rd30;
	mov.b32 	%r11, 1;
	mov.b32 	%r24, 0;
	mov.b32 	%r25, -1;
	// begin inline asm
	{  .reg .u64 r0;  .reg .u32 lo;  .reg .u32 hi;  .reg .pred p;  mov.b64 {lo, hi}, %rd10;  shfl.sync.up.b32 lo|p, lo, %r11, %r24, %r25;  shfl.sync.up.b32 hi|p, hi, %r11, %r24, %r25;  mov.b64 r0, {lo, hi};  @p add.u64 r0, r0, %rd10;  mov.u64 %rd8, r0;}
	// end inline asm
	mov.b32 	%r14, 2;
	// begin inline asm
	{  .reg .u64 r0;  .reg .u32 lo;  .reg .u32 hi;  .reg .pred p;  mov.b64 {lo, hi}, %rd8;  shfl.sync.up.b32 lo|p, lo, %r14, %r24, %r25;  shfl.sync.up.b32 hi|p, hi, %r14, %r24, %r25;  mov.b64 r0, {lo, hi};  @p add.u64 r0, r0, %rd8;  mov.u64 %rd11, r0;}
	// end inline asm
	mov.b32 	%r17, 4;
	// begin inline asm
	{  .reg .u64 r0;  .reg .u32 lo;  .reg .u32 hi;  .reg .pred p;  mov.b64 {lo, hi}, %rd11;  shfl.sync.up.b32 lo|p, lo, %r17, %r24, %r25;  shfl.sync.up.b32 hi|p, hi, %r17, %r24, %r25;  mov.b64 r0, {lo, hi};  @p add.u64 r0, r0, %rd11;  mov.u64 %rd14, r0;}
	// end inline asm
	mov.b32 	%r20, 8;
	// begin inline asm
	{  .reg .u64 r0;  .reg .u32 lo;  .reg .u32 hi;  .reg .pred p;  mov.b64 {lo, hi}, %rd14;  shfl.sync.up.b32 lo|p, lo, %r20, %r24, %r25;  shfl.sync.up.b32 hi|p, hi, %r20, %r24, %r25;  mov.b64 r0, {lo, hi};  @p add.u64 r0, r0, %rd14;  mov.u64 %rd17, r0;}
	// end inline asm
	mov.b32 	%r23, 16;
	// begin inline asm
	{  .reg .u64 r0;  .reg .u32 lo;  .reg .u32 hi;  .reg .pred p;  mov.b64 {lo, hi}, %rd17;  shfl.sync.up.b32 lo|p, lo, %r23, %r24, %r25;  shfl.sync.up.b32 hi|p, hi, %r23, %r24, %r25;  mov.b64 r0, {lo, hi};  @p add.u64 r0, r0, %rd17;  mov.u64 %rd20, r0;}
	// end inline asm
	sub.s64 	%rd37, %rd20, %rd10;
	ld.shared.u64 	%rd38, [%r27+16];
	ld.shared.u64 	%rd39, [%r27+24];
	ld.shared.u64 	%rd40, [%r27+32];
	ld.shared.u64 	%rd41, [%r27+40];
	ld.shared.u64 	%rd42, [%r27+48];
	ld.shared.u64 	%rd43, [%r27+56];
	ld.shared.u64 	%rd44, [%r27+64];
	add.s64 	%rd45, %rd38, %rd37;
	add.s64 	%rd46, %rd39, %rd45;
	add.s64 	%rd47, %rd40, %rd46;
	add.s64 	%rd48, %rd41, %rd47;
	add.s64 	%rd49, %rd42, %rd48;
	add.s64 	%rd50, %rd43, %rd49;
	add.s64 	%rd51, %rd44, %rd50;
	st.shared.u64 	[%r27+16], %rd37;
	st.shared.u64 	[%r27+24], %rd45;
	st.shared.u64 	[%r27+32], %rd46;
	st.shared.u64 	[%r27+40], %rd47;
	st.shared.u64 	[%r27+48], %rd48;
	st.shared.u64 	[%r27+56], %rd49;
	st.shared.u64 	[%r27+64], %rd50;
	st.shared.u64 	[%r27+72], %rd51;
$L__BB27_4:
	setp.gt.u32 	%p3, %r1, 255;
	bar.sync 	0;
	@%p3 bra 	$L__BB27_6;
	ld.shared.u64 	%rd52, [%r2];
	st.global.u64 	[%rd1], %rd52;
$L__BB27_6:
	ret;

}
	// .globl	_ZN3cub18CUB_300001_SM_10006detail10radix_sort29DeviceRadixSortOnesweepKernelINS1_5radix10policy_hubIiiyE10Policy1000ELNS0_9SortOrderE0EiiyiiNS1_21identity_decomposer_tEEEvPT5_SB_PT3_PKSC_PT1_PKSG_PT2_PKSK_T4_iiT6_
.visible .entry _ZN3cub18CUB_300001_SM_10006detail10radix_sort29DeviceRadixSortOnesweepKernelINS1_5radix10policy_hubIiiyE10Policy1000ELNS0_9SortOrderE0EiiyiiNS1_21identity_decomposer_tEEEvPT5_SB_PT3_PKSC_PT1_PKSG_PT2_PKSK_T4_iiT6_(
	.param .u64 .ptr .align 1 _ZN3cub18CUB_300001_SM_10006detail10radix_sort29DeviceRadixSortOnesweepKernelINS1_5radix10policy_hubIiiyE10Policy1000ELNS0_9SortOrderE0EiiyiiNS1_21identity_decomposer_tEEEvPT5_SB_PT3_PKSC_PT1_PKSG_PT2_PKSK_T4_iiT6__param_0,
	.param .u64 .ptr .align 1 _ZN3cub18CUB_300001_SM_10006detail10radix_sort29DeviceRadixSortOnesweepKernelINS1_5radix10policy_hubIiiyE10Policy1000ELNS0_9SortOrderE0EiiyiiNS1_21identity_decomposer_tEEEvPT5_SB_PT3_PKSC_PT1_PKSG_PT2_PKSK_T4_iiT6__param_1,
	.param .u64 .ptr .align 1 _ZN3cub18CUB_300001_SM_10006detail10radix_sort29DeviceRadixSortOnesweepKernelINS1_5radix10policy_hubIiiyE10Policy1000ELNS0_9SortOrderE0EiiyiiNS1_21identity_decomposer_tEEEvPT5_SB_PT3_PKSC_PT1_PKSG_PT2_PKSK_T4_iiT6__param_2,
	.param .u64 .ptr .align 1 _ZN3cub18CUB_300001_SM_10006detail10radix_sort29DeviceRadixSortOnesweepKernelINS1_5radix10policy_hubIiiyE10Policy1000ELNS0_9SortOrderE0EiiyiiNS1_21identity_decomposer_tEEEvPT5_SB_PT3_PKSC_PT1_PKSG_PT2_PKSK_T4_iiT6__param_3,
	.param .u64 .ptr .align 1 _ZN3cub18CUB_300001_SM_10006detail10radix_sort29DeviceRadixSortOnesweepKernelINS1_5radix10policy_hubIiiyE10Policy1000ELNS0_9SortOrderE0EiiyiiNS1_21identity_decomposer_tEEEvPT5_SB_PT3_PKSC_PT1_PKSG_PT2_PKSK_T4_iiT6__param_4,
	.param .u64 .ptr .align 1 _ZN3cub18CUB_300001_SM_10006detail10radix_sort29DeviceRadixSortOnesweepKernelINS1_5radix10policy_hubIiiyE10Policy1000ELNS0_9SortOrderE0EiiyiiNS1_21identity_decomposer_tEEEvPT5_SB_PT3_PKSC_PT1_PKSG_PT2_PKSK_T4_iiT6__param_5,
	.param .u64 .ptr .align 1 _ZN3cub18CUB_300001_SM_10006detail10radix_sort29DeviceRadixSortOnesweepKernelINS1_5radix10policy_hubIiiyE10Policy1000ELNS0_9SortOrderE0EiiyiiNS1_21identity_decomposer_tEEEvPT5_SB_PT3_PKSC_PT1_PKSG_PT2_PKSK_T4_iiT6__param_6,
	.param .u64 .ptr .align 1 _ZN3cub18CUB_300001_SM_10006detail10radix_sort29DeviceRadixSortOnesweepKernelINS1_5radix10policy_hubIiiyE10Policy1000ELNS0_9SortOrderE0EiiyiiNS1_21identity_decomposer_tEEEvPT5_SB_PT3_PKSC_PT1_PKSG_PT2_PKSK_T4_iiT6__param_7,
	.param .u32 _ZN3cub18CUB_300001_SM_10006detail10radix_sort29DeviceRadixSortOnesweepKernelINS1_5radix10policy_hubIiiyE10Policy1000ELNS0_9SortOrderE0EiiyiiNS1_21identity_decomposer_tEEEvPT5_SB_PT3_PKSC_PT1_PKSG_PT2_PKSK_T4_iiT6__param_8,
	.param .u32 _ZN3cub18CUB_300001_SM_10006detail10radix_sort29DeviceRadixSortOnesweepKernelINS1_5radix10policy_hubIiiyE10Policy1000ELNS0_9SortOrderE0EiiyiiNS1_21identity_decomposer_tEEEvPT5_SB_PT3_PKSC_PT1_PKSG_PT2_PKSK_T4_iiT6__param_9,
	.param .u32 _ZN3cub18CUB_300001_SM_10006detail10radix_sort29DeviceRadixSortOnesweepKernelINS1_5radix10policy_hubIiiyE10Policy1000ELNS0_9SortOrderE0EiiyiiNS1_21identity_decomposer_tEEEvPT5_SB_PT3_PKSC_PT1_PKSG_PT2_PKSK_T4_iiT6__param_10,
	.param .align 1 .b8 _ZN3cub18CUB_300001_SM_10006detail10radix_sort29DeviceRadixSortOnesweepKernelINS1_5radix10policy_hubIiiyE10Policy1000ELNS0_9SortOrderE0EiiyiiNS1_21identity_decomposer_tEEEvPT5_SB_PT3_PKSC_PT1_PKSG_PT2_PKSK_T4_iiT6__param_11[1]
)
.maxntid 384
{
	.reg .pred 	%p<205>;
	.reg .b32 	%r<2283>;
	.reg .b64 	%rd<457>;
	// demoted variable
	.shared .align 16 .b8 _ZZN3cub18CUB_300001_SM_10006detail10radix_sort29DeviceRadixSortOnesweepKernelINS1_5radix10policy_hubIiiyE10Policy1000ELNS0_9SortOrderE0EiiyiiNS1_21identity_decomposer_tEEEvPT5_SB_PT3_PKSC_PT1_PKSG_PT2_PKSK_T4_iiT6_E1s[28160];
	ld.param.u64 	%rd43, [_ZN3cub18CUB_300001_SM_10006detail10radix_sort29DeviceRadixSortOnesweepKernelINS1_5radix10policy_hubIiiyE10Policy1000ELNS0_9SortOrderE0EiiyiiNS1_21identity_decomposer_tEEEvPT5_SB_PT3_PKSC_PT1_PKSG_PT2_PKSK_T4_iiT6__param_0];
	ld.param.u64 	%rd44, [_ZN3cub18CUB_300001_SM_10006detail10radix_sort29DeviceRadixSortOnesweepKernelINS1_5radix10policy_hubIiiyE10Policy1000ELNS0_9SortOrderE0EiiyiiNS1_21identity_decomposer_tEEEvPT5_SB_PT3_PKSC_PT1_PKSG_PT2_PKSK_T4_iiT6__param_1];
	ld.param.u64 	%rd47, [_ZN3cub18CUB_300001_SM_10006detail10radix_sort29DeviceRadixSortOnesweepKernelINS1_5radix10policy_hubIiiyE10Policy1000ELNS0_9SortOrderE0EiiyiiNS1_21identity_decomposer_tEEEvPT5_SB_PT3_PKSC_PT1_PKSG_PT2_PKSK_T4_iiT6__param_4];
	ld.param.u64 	%rd50, [_ZN3cub18CUB_300001_SM_10006detail10radix_sort29DeviceRadixSortOnesweepKernelINS1_5radix10policy_hubIiiyE10Policy1000ELNS0_9SortOrderE0EiiyiiNS1_21identity_decomposer_tEEEvPT5_SB_PT3_PKSC_PT1_PKSG_PT2_PKSK_T4_iiT6__param_5];
	cvta.to.global.u64 	%rd1, %rd47;
	cvta.to.global.u64 	%rd2, %rd43;
	cvta.to.global.u64 	%rd3, %rd50;
	mov.u32 	%r1, %tid.x;
	// begin inline asm
	mov.u32 %r443, %laneid;
	// end inline asm
	setp.ne.s32 	%p1, %r1, 0;
	@%p1 bra 	$L__BB28_2;
	cvta.to.global.u64 	%rd51, %rd44;
	atom.global.add.u32 	%r444, [%rd51], 1;
	st.shared.u32 	[_ZZN3cub18CUB_300001_SM_10006detail10radix_sort29DeviceRadixSortOnesweepKernelINS1_5radix10policy_hubIiiyE10Policy1000ELNS0_9SortOrderE0EiiyiiNS1_21identity_decomposer_tEEEvPT5_SB_PT3_PKSC_PT1_PKSG_PT2_PKSK_T4_iiT6_E1s+26112], %r444;
$L__BB28_2:
	ld.param.u32 	%r2078, [_ZN3cub18CUB_300001_SM_10006detail10radix_sort29DeviceRadixSortOnesweepKernelINS1_5radix10policy_hubIiiyE10Policy1000ELNS0_9SortOrderE0EiiyiiNS1_21identity_decomposer_tEEEvPT5_SB_PT3_PKSC_PT1_PKSG_PT2_PKSK_T4_iiT6__param_8];
	bar.sync 	0;
	ld.shared.u32 	%r3, [_ZZN3cub18CUB_300001_SM_10006detail10radix_sort29DeviceRadixSortOnesweepKernelINS1_5radix10policy_hubIiiyE10Policy1000ELNS0_9SortOrderE0EiiyiiNS1_21identity_decomposer_tEEEvPT5_SB_PT3_PKSC_PT1_PKSG_PT2_PKSK_T4_iiT6_E1s+26112];
	mul.lo.s32 	%r445, %r3, 6528;
	add.s32 	%r4, %r445, 6528;
	setp.gt.s32 	%p2, %r4, %r2078;
	cvt.s64.s32 	%rd4, %r445;
	@%p2 bra 	$L__BB28_4;
	and.b32  	%r446, %r1, 31;
	and.b32  	%r447, %r1, 992;
	mul.lo.s32 	%r448, %r447, 17;
	or.b32  	%r449, %r448, %r446;
	cvt.u64.u32 	%rd52, %r449;
	add.s64 	%rd53, %rd52, %rd4;
	shl.b64 	%rd54, %rd53, 2;
	add.s64 	%rd55, %rd3, %rd54;
	ld.global.u32 	%r2165, [%rd55];
	ld.global.u32 	%r2164, [%rd55+128];
	ld.global.u32 	%r2163, [%rd55+256];
	ld.global.u32 	%r2162, [%rd55+384];
	ld.global.u32 	%r2161, [%rd55+512];
	ld.global.u32 	%r2160, [%rd55+640];
	ld.global.u32 	%r2159, [%rd55+768];
	ld.global.u32 	%r2158, [%rd55+896];
	ld.global.u32 	%r2157, [%rd55+1024];
	ld.global.u32 	%r2156, [%rd55+1152];
	ld.global.u32 	%r2155, [%rd55+1280];
	ld.global.u32 	%r2154, [%rd55+1408];
	ld.global.u32 	%r2153, [%rd55+1536];
	ld.global.u32 	%r2152, [%rd55+1664];
	ld.global.u32 	%r2151, [%rd55+1792];
	ld.global.u32 	%r2150, [%rd55+1920];
	ld.global.u32 	%r2149, [%rd55+2048];
	bra.uni 	$L__BB28_38;
$L__BB28_4:
	ld.param.u32 	%r2079, [_ZN3cub18CUB_300001_SM_10006detail10radix_sort29DeviceRadixSortOnesweepKernelINS1_5radix10policy_hubIiiyE10Policy1000ELNS0_9SortOrderE0EiiyiiNS1_21identity_decomposer_tEEEvPT5_SB_PT3_PKSC_PT1_PKSG_PT2_PKSK_T4_iiT6__param_8];
	cvt.u32.u64 	%r451, %rd4;
	sub.s32 	%r22, %r2079, %r451;
	and.b32  	%r452, %r1, 31;
	and.b32  	%r453, %r1, 992;
	mul.lo.s32 	%r454, %r453, 17;
	or.b32  	%r23, %r454, %r452;
	setp.ge.s32 	%p3, %r23, %r22;
	cvt.u64.u32 	%rd56, %r23;
	add.s64 	%rd57, %rd56, %rd4;
	shl.b64 	%rd58, %rd57, 2;
	add.s64 	%rd5, %rd3, %rd58;
	mov.b32 	%r2165, 2147483647;
	@%p3 bra 	$L__BB28_6;
	ld.global.u32 	%r2165, [%rd5];
$L__BB28_6:
	add.s32 	%r456, %r23, 32;
	setp.ge.s32 	%p4, %r456, %r22;
	mov.b32 	%r2164, 2147483647;
	@%p4 bra 	$L__BB28_8;
	ld.global.u32 	%r2164, [%rd5+128];
$L__BB28_8:
	add.s32 	%r458, %r23, 64;
	setp.ge.s32 	%p5, %r458, %r22;
	mov.b32 	%r2163, 2147483647;
	@%p5 bra 	$L__BB28_10;
	ld.global.u32 	%r2163, [%rd5+256];
$L__BB28_10:
	add.s32 	%r460, %r23, 96;
	setp.ge.s32 	%p6, %r460, %r22;
	mov.b32 	%r2162, 2147483647;
	@%p6 bra 	$L__BB28_12;
	ld.global.u32 	%r2162, [%rd5+384];
$L__BB28_12:
	add.s32 	%r462, %r23, 128;
	setp.ge.s32 	%p7, %r462, %r22;
	mov.b32 	%r2161, 2147483647;
	@%p7 bra 	$L__BB28_14;
	ld.global.u32 	%r2161, [%rd5+512];
$L__BB28_14:
	add.s32 	%r464, %r23, 160;
	setp.ge.s32 	%p8, %r464, %r22;
	mov.b32 	%r2160, 2147483647;
	@%p8 bra 	$L__BB28_16;
	ld.global.u32 	%r2160, [%rd5+640];
$L__BB28_16:
	add.s32 	%r466, %r23, 192;
	setp.ge.s32 	%p9, %r466, %r22;
	mov.b32 	%r2159, 2147483647;
	@%p9 bra 	$L__BB28_18;
	ld.global.u32 	%r2159, [%rd5+768];
$L__BB28_18:
	add.s32 	%r468, %r23, 224;
	setp.ge.s32 	%p10, %r468, %r22;
	mov.b32 	%r2158, 2147483647;
	@%p10 bra 	$L__BB28_20;
	ld.global.u32 	%r2158, [%rd5+896];
$L__BB28_20:
	add.s32 	%r470, %r23, 256;
	setp.ge.s32 	%p11, %r470, %r22;
	mov.b32 	%r2157, 2147483647;
	@%p11 bra 	$L__BB28_22;
	ld.global.u32 	%r2157, [%rd5+1024];
$L__BB28_22:
	add.s32 	%r472, %r23, 288;
	setp.ge.s32 	%p12, %r472, %r22;
	mov.b32 	%r2156, 2147483647;
	@%p12 bra 	$L__BB28_24;
	ld.global.u32 	%r2156, [%rd5+1152];
$L__BB28_24:
	add.s32 	%r474, %r23, 320;
	setp.ge.s32 	%p13, %r474, %r22;
	mov.b32 	%r2155, 2147483647;
	@%p13 bra 	$L__BB28_26;
	ld.global.u32 	%r2155, [%rd5+1280];
$L__BB28_26:
	add.s32 	%r476, %r23, 352;
	setp.ge.s32 	%p14, %r476, %r22;
	mov.b32 	%r2154, 2147483647;
	@%p14 bra 	$L__BB28_28;
	ld.global.u32 	%r2154, [%rd5+1408];
$L__BB28_28:
	add.s32 	%r478, %r23, 384;
	setp.ge.s32 	%p15, %r478, %r22;
	mov.b32 	%r2153, 2147483647;
	@%p15 bra 	$L__BB28_30;
	ld.global.u32 	%r2153, [%rd5+1536];
$L__BB28_30:
	add.s32 	%r480, %r23, 416;
	setp.ge.s32 	%p16, %r480, %r22;
	mov.b32 	%r2152, 2147483647;
	@%p16 bra 	$L__BB28_32;
	ld.global.u32 	%r2152, [%rd5+1664];
$L__BB28_32:
	add.s32 	%r482, %r23, 448;
	setp.ge.s32 	%p17, %r482, %r22;
	mov.b32 	%r2151, 2147483647;
	@%p17 bra 	$L__BB28_34;
	ld.global.u32 	%r2151, [%rd5+1792];
$L__BB28_34:
	add.s32 	%r484, %r23, 480;
	setp.ge.s32 	%p18, %r484, %r22;
	mov.b32 	%r2150, 2147483647;
	@%p18 bra 	$L__BB28_36;
	ld.global.u32 	%r2150, [%rd5+1920];
$L__BB28_36:
	add.s32 	%r486, %r23, 512;
	setp.ge.s32 	%p19, %r486, %r22;
	mov.b32 	%r2149, 2147483647;
	@%p19 bra 	$L__BB28_38;
	ld.global.u32 	%r2149, [%rd5+2048];
$L__BB28_38:
	ld.param.u32 	%r2131, [_ZN3cub18CUB_300001_SM_10006detail10radix_sort29DeviceRadixSortOnesweepKernelINS1_5radix10policy_hubIiiyE10Policy1000ELNS0_9SortOrderE0EiiyiiNS1_21identity_decomposer_tEEEvPT5_SB_PT3_PKSC_PT1_PKSG_PT2_PKSK_T4_iiT6__param_10];
	mov.b32 	%r487, -1;
	shl.b32 	%r488, %r487, %r2131;
	not.b32 	%r74, %r488;
	shr.u32 	%r75, %r1, 5;
	shl.b32 	%r489, %r75, 10;
	mov.u32 	%r490, _ZZN3cub18CUB_300001_SM_10006detail10radix_sort29DeviceRadixSortOnesweepKernelINS1_5radix10policy_hubIiiyE10Policy1000ELNS0_9SortOrderE0EiiyiiNS1_21identity_decomposer_tEEEvPT5_SB_PT3_PKSC_PT1_PKSG_PT2_PKSK_T4_iiT6_E1s;
	add.s32 	%r76, %r490, %r489;
	setp.gt.s32 	%p20, %r443, 255;
	@%p20 bra 	$L__BB28_51;
	max.s32 	%r491, %r443, 224;
	sub.s32 	%r492, %r491, %r443;
	add.s32 	%r493, %r492, 31;
	shr.u32 	%r494, %r493, 5;
	add.s32 	%r77, %r494, 1;
	and.b32  	%r78, %r77, 15;
	setp.lt.u32 	%p21, %r493, 480;
	mov.u32 	%r2169, %r443;
	@%p21 bra 	$L__BB28_42;
	and.b32  	%r495, %r77, 268435440;
	neg.s32 	%r2167, %r495;
	shl.b32 	%r497, %r443, 2;
	add.s32 	%r498, %r489, %r497;
	add.s32 	%r500, %r498, %r490;
	add.s32 	%r2166, %r500, 1024;
	mov.u32 	%r2169, %r443;
$L__BB28_41:
	.pragma "nounroll";
	mov.b32 	%r501, 0;
	st.shared.u32 	[%r2166+-1024], %r501;
	st.shared.u32 	[%r2166+-896], %r501;
	st.shared.u32 	[%r2166+-768], %r501;
	st.shared.u32 	[%r2166+-640], %r501;
	st.shared.u32 	[%r2166+-512], %r501;
	st.shared.u32 	[%r2166+-384], %r501;
	st.shared.u32 	[%r2166+-256], %r501;
	st.shared.u32 	[%r2166+-128], %r501;
	st.shared.u32 	[%r2166], %r501;
	st.shared.u32 	[%r2166+128], %r501;
	st.shared.u32 	[%r2166+256], %r501;
	st.shared.u32 	[%r2166+384], %r501;
	st.shared.u32 	[%r2166+512], %r501;
	st.shared.u32 	[%r2166+640], %r501;
	st.shared.u32 	[%r2166+768], %r501;
	st.shared.u32 	[%r2166+896], %r501;
	add.s32 	%r2169, %r2169, 512;
	add.s32 	%r2167, %r2167, 16;
	add.s32 	%r2166, %r2166, 2048;
	setp.ne.s32 	%p22, %r2167, 0;
	@%p22 bra 	$L__BB28_41;
$L__BB28_42:
	setp.eq.s32 	%p23, %r78, 0;
	@%p23 bra 	$L__BB28_51;
	and.b32  	%r88, %r77, 7;
	setp.lt.u32 	%p24, %r78, 8;
	@%p24 bra 	$L__BB28_45;
	shl.b32 	%r502, %r2169, 2;
	add.s32 	%r503, %r76, %r502;
	mov.b32 	%r504, 0;
	st.shared.u32 	[%r503], %r504;
	st.shared.u32 	[%r503+128], %r504;
	st.shared.u32 	[%r503+256], %r504;
	st.shared.u32 	[%r503+384], %r504;
	st.shared.u32 	[%r503+512], %r504;
	st.shared.u32 	[%r503+640], %r504;
	st.shared.u32 	[%r503+768], %r504;
	st.shared.u32 	[%r503+896], %r504;
	add.s32 	%r2169, %r2169, 256;
$L__BB28_45:
	setp.eq.s32 	%p25, %r88, 0;
	@%p25 bra 	$L__BB28_51;
	and.b32  	%r91, %r77, 3;
	setp.lt.u32 	%p26, %r88, 4;
	@%p26 bra 	$L__BB28_48;
	shl.b32 	%r505, %r2169, 2;
	add.s32 	%r506, %r76, %r505;
	mov.b32 	%r507, 0;
	st.shared.u32 	[%r506], %r507;
	st.shared.u32 	[%r506+128], %r507;
	st.shared.u32 	[%r506+256], %r507;
	st.shared.u32 	[%r506+384], %r507;
	add.s32 	%r2169, %r2169, 128;
$L__BB28_48:
	setp.eq.s32 	%p27, %r91, 0;
	@%p27 bra 	$L__BB28_51;
	shl.b32 	%r509, %r2169, 2;
	add.s32 	%r510, %r489, %r509;
	add.s32 	%r2173, %r490, %r510;
	neg.s32 	%r2172, %r91;
$L__BB28_50:
	.pragma "nounroll";
	mov.b32 	%r512, 0;
	st.shared.u32 	[%r2173], %r512;
	add.s32 	%r2173, %r2173, 128;
	add.s32 	%r2172, %r2172, 1;
	setp.ne.s32 	%p28, %r2172, 0;
	@%p28 bra 	$L__BB28_50;
$L__BB28_51:
	ld.param.u32 	%r2094, [_ZN3cub18CUB_300001_SM_10006detail10radix_sort29DeviceRadixSortOnesweepKernelINS1_5radix10policy_hubIiiyE10Policy1000ELNS0_9SortOrderE0EiiyiiNS1_21identity_decomposer_tEEEvPT5_SB_PT3_PKSC_PT1_PKSG_PT2_PKSK_T4_iiT6__param_9];
	bar.warp.sync 	-1;
	xor.b32  	%r514, %r2165, -2147483648;
	shr.u32 	%r515, %r514, %r2094;
	and.b32  	%r100, %r515, %r74;
	shl.b32 	%r516, %r100, 2;
	add.s32 	%r517, %r76, %r516;
	atom.shared.add.u32 	%r518, [%r517], 1;
	xor.b32  	%r2227, %r2164, -2147483648;
	shr.u32 	%r520, %r2227, %r2094;
	and.b32  	%r521, %r520, %r74;
	shl.b32 	%r522, %r521, 2;
	add.s32 	%r523, %r76, %r522;
	atom.shared.add.u32 	%r524, [%r523], 1;
	xor.b32  	%r2226, %r2163, -2147483648;
	shr.u32 	%r526, %r2226, %r2094;
	and.b32  	%r527, %r526, %r74;
	shl.b32 	%r528, %r527, 2;
	add.s32 	%r529, %r76, %r528;
	atom.shared.add.u32 	%r530, [%r529], 1;
	xor.b32  	%r2225, %r2162, -2147483648;
	shr.u32 	%r532, %r2225, %r2094;
	and.b32  	%r533, %r532, %r74;
	shl.b32 	%r534, %r533, 2;
	add.s32 	%r535, %r76, %r534;
	atom.shared.add.u32 	%r536, [%r535], 1;
	xor.b32  	%r537, %r2161, -2147483648;
	shr.u32 	%r538, %r537, %r2094;
	and.b32  	%r539, %r538, %r74;
	shl.b32 	%r540, %r539, 2;
	add.s32 	%r541, %r76, %r540;
	atom.shared.add.u32 	%r542, [%r541], 1;
	xor.b32  	%r543, %r2160, -2147483648;
	shr.u32 	%r544, %r543, %r2094;
	and.b32  	%r545, %r544, %r74;
	shl.b32 	%r546, %r545, 2;
	add.s32 	%r547, %r76, %r546;
	atom.shared.add.u32 	%r548, [%r547], 1;
	xor.b32  	%r549, %r2159, -2147483648;
	shr.u32 	%r550, %r549, %r2094;
	and.b32  	%r551, %r550, %r74;
	shl.b32 	%r552, %r551, 2;
	add.s32 	%r553, %r76, %r552;
	atom.shared.add.u32 	%r554, [%r553], 1;
	xor.b32  	%r555, %r2158, -2147483648;
	shr.u32 	%r556, %r555, %r2094;
	and.b32  	%r557, %r556, %r74;
	shl.b32 	%r558, %r557, 2;
	add.s32 	%r559, %r76, %r558;
	atom.shared.add.u32 	%r560, [%r559], 1;
	xor.b32  	%r561, %r2157, -2147483648;
	shr.u32 	%r562, %r561, %r2094;
	and.b32  	%r563, %r562, %r74;
	shl.b32 	%r564, %r563, 2;
	add.s32 	%r565, %r76, %r564;
	atom.shared.add.u32 	%r566, [%r565], 1;
	xor.b32  	%r567, %r2156, -2147483648;
	shr.u32 	%r568, %r567, %r2094;
	and.b32  	%r569, %r568, %r74;
	shl.b32 	%r570, %r569, 2;
	add.s32 	%r571, %r76, %r570;
	atom.shared.add.u32 	%r572, [%r571], 1;
	xor.b32  	%r573, %r2155, -2147483648;
	shr.u32 	%r574, %r573, %r2094;
	and.b32  	%r575, %r574, %r74;
	shl.b32 	%r576, %r575, 2;
	add.s32 	%r577, %r76, %r576;
	atom.shared.add.u32 	%r578, [%r577], 1;
	xor.b32  	%r579, %r2154, -2147483648;
	shr.u32 	%r580, %r579, %r2094;
	and.b32  	%r581, %r580, %r74;
	shl.b32 	%r582, %r581, 2;
	add.s32 	%r583, %r76, %r582;
	atom.shared.add.u32 	%r584, [%r583], 1;
	xor.b32  	%r585, %r2153, -2147483648;
	shr.u32 	%r586, %r585, %r2094;
	and.b32  	%r587, %r586, %r74;
	shl.b32 	%r588, %r587, 2;
	add.s32 	%r589, %r76, %r588;
	atom.shared.add.u32 	%r590, [%r589], 1;
	xor.b32  	%r591, %r2152, -2147483648;
	shr.u32 	%r592, %r591, %r2094;
	and.b32  	%r593, %r592, %r74;
	shl.b32 	%r594, %r593, 2;
	add.s32 	%r595, %r76, %r594;
	atom.shared.add.u32 	%r596, [%r595], 1;
	xor.b32  	%r597, %r2151, -2147483648;
	shr.u32 	%r598, %r597, %r2094;
	and.b32  	%r599, %r598, %r74;
	shl.b32 	%r600, %r599, 2;
	add.s32 	%r601, %r76, %r600;
	atom.shared.add.u32 	%r602, [%r601], 1;
	xor.b32  	%r603, %r2150, -2147483648;
	shr.u32 	%r604, %r603, %r2094;
	and.b32  	%r605, %r604, %r74;
	shl.b32 	%r606, %r605, 2;
	add.s32 	%r607, %r76, %r606;
	atom.shared.add.u32 	%r608, [%r607], 1;
	xor.b32  	%r2212, %r2149, -2147483648;
	shr.u32 	%r610, %r2212, %r2094;
	and.b32  	%r611, %r610, %r74;
	shl.b32 	%r612, %r611, 2;
	add.s32 	%r613, %r76, %r612;
	atom.shared.add.u32 	%r614, [%r613], 1;
	bar.sync 	0;
	setp.gt.u32 	%p29, %r1, 255;
	shl.b32 	%r615, %r1, 2;
	add.s32 	%r101, %r490, %r615;
	mov.b32 	%r2174, 0;
	@%p29 bra 	$L__BB28_53;
	ld.shared.u32 	%r617, [%r101];
	mov.b32 	%r618, 0;
	st.shared.u32 	[%r101], %r618;
	ld.shared.u32 	%r619, [%r101+1024];
	st.shared.u32 	[%r101+1024], %r617;
	add.s32 	%r620, %r619, %r617;
	ld.shared.u32 	%r621, [%r101+2048];
	st.shared.u32 	[%r101+2048], %r620;
	add.s32 	%r622, %r621, %r620;
	ld.shared.u32 	%r623, [%r101+3072];
	st.shared.u32 	[%r101+3072], %r622;
	add.s32 	%r624, %r623, %r622;
	ld.shared.u32 	%r625, [%r101+4096];
	st.shared.u32 	[%r101+4096], %r624;
	add.s32 	%r626, %r625, %r624;
	ld.shared.u32 	%r627, [%r101+5120];
	st.shared.u32 	[%r101+5120], %r626;
	add.s32 	%r628, %r627, %r626;
	ld.shared.u32 	%r629, [%r101+6144];
	st.shared.u32 	[%r101+6144], %r628;
	add.s32 	%r630, %r629, %r628;
	ld.shared.u32 	%r631, [%r101+7168];
	st.shared.u32 	[%r101+7168], %r630;
	add.s32 	%r632, %r631, %r630;
	ld.shared.u32 	%r633, [%r101+8192];
	st.shared.u32 	[%r101+8192], %r632;
	add.s32 	%r634, %r633, %r632;
	ld.shared.u32 	%r635, [%r101+9216];
	st.shared.u32 	[%r101+9216], %r634;
	add.s32 	%r636, %r635, %r634;
	ld.shared.u32 	%r637, [%r101+10240];
	st.shared.u32 	[%r101+10240], %r636;
	add.s32 	%r638, %r637, %r636;
	ld.shared.u32 	%r639, [%r101+11264];
	st.shared.u32 	[%r101+11264], %r638;
	add.s32 	%r2174, %r639, %r638;
$L__BB28_53:
	setp.gt.u32 	%p30, %r1, 255;
	shl.b32 	%r640, %r3, 8;
	add.s32 	%r641, %r640, %r1;
	mul.wide.s32 	%rd59, %r641, 4;
	add.s64 	%rd6, %rd2, %rd59;
	@%p30 bra 	$L__BB28_55;
	or.b32  	%r642, %r2174, 1073741824;
	st.volatile.global.u32 	[%rd6], %r642;
$L__BB28_55:
	ld.param.u64 	%rd442, [_ZN3cub18CUB_300001_SM_10006detail10radix_sort29DeviceRadixSortOnesweepKernelINS1_5radix10policy_hubIiiyE10Policy1000ELNS0_9SortOrderE0EiiyiiNS1_21identity_decomposer_tEEEvPT5_SB_PT3_PKSC_PT1_PKSG_PT2_PKSK_T4_iiT6__param_7];
	xor.b32  	%r2223, %r2160, -2147483648;
	xor.b32  	%r2224, %r2161, -2147483648;
	xor.b32  	%r2222, %r2159, -2147483648;
	xor.b32  	%r2221, %r2158, -2147483648;
	xor.b32  	%r2228, %r2165, -2147483648;
	xor.b32  	%r2218, %r2155, -2147483648;
	xor.b32  	%r2220, %r2157, -2147483648;
	xor.b32  	%r2217, %r2154, -2147483648;
	xor.b32  	%r2219, %r2156, -2147483648;
	xor.b32  	%r2215, %r2152, -2147483648;
	xor.b32  	%r2216, %r2153, -2147483648;
	xor.b32  	%r2213, %r2150, -2147483648;
	xor.b32  	%r2214, %r2151, -2147483648;
	setp.lt.u32 	%p31, %r1, 256;
	setp.eq.s32 	%p32, %r2174, 6528;
	and.pred  	%p33, %p31, %p32;
	selp.u32 	%r643, 1, 0, %p33;
	{ 
	.reg .pred 	%p1; 
	.reg .pred 	%p2; 
	setp.ne.u32 	%p1, %r643, 0; 
	bar.red.or.pred 	%p2, 0, %p1; 
	selp.u32 	%r644, 1, 0, %p2; 
	}
	setp.eq.s32 	%p34, %r644, 0;
	and.b32  	%r645, %r1, 992;
	and.b32  	%r646, %r1, 31;
	mul.lo.s32 	%r647, %r645, 17;
	or.b32  	%r648, %r647, %r646;
	cvt.u64.u32 	%rd7, %r648;
	mul.lo.s32 	%r649, %r3, 6528;
	cvt.s64.s32 	%rd60, %r649;
	add.s64 	%rd61, %rd7, %rd60;
	cvta.to.global.u64 	%rd62, %rd442;
	shl.b64 	%rd63, %rd61, 2;
	add.s64 	%rd8, %rd62, %rd63;
	cvt.u64.u32 	%rd9, %r1;
	@%p34 bra 	$L__BB28_175;
	setp.gt.u32 	%p35, %r1, 255;
	shl.b32 	%r650, %r1, 3;
	mov.u32 	%r651, _ZZN3cub18CUB_300001_SM_10006detail10radix_sort29DeviceRadixSortOnesweepKernelINS1_5radix10policy_hubIiiyE10Policy1000ELNS0_9SortOrderE0EiiyiiNS1_21identity_decomposer_tEEEvPT5_SB_PT3_PKSC_PT1_PKSG_PT2_PKSK_T4_iiT6_E1s;
	add.s32 	%r652, %r651, %r650;
	add.s32 	%r121, %r652, 26112;
	@%p35 bra 	$L__BB28_64;
	ld.param.u64 	%rd436, [_ZN3cub18CUB_300001_SM_10006detail10radix_sort29DeviceRadixSortOnesweepKernelINS1_5radix10policy_hubIiiyE10Policy1000ELNS0_9SortOrderE0EiiyiiNS1_21identity_decomposer_tEEEvPT5_SB_PT3_PKSC_PT1_PKSG_PT2_PKSK_T4_iiT6__param_3];
	cvta.to.global.u64 	%rd64, %rd436;
	shl.b64 	%rd65, %rd9, 3;
	add.s64 	%rd66, %rd64, %rd65;
	ld.global.u64 	%rd67, [%rd66];
	setp.gt.u32 	%p36, %r1, %r100;
	selp.b64 	%rd68, 6528, 0, %p36;
	sub.s64 	%rd455, %rd67, %rd68;
	st.shared.u64 	[%r121], %rd455;
	setp.lt.s32 	%p37, %r3, 1;
	mov.u32 	%r2178, %r2174;
	@%p37 bra 	$L__BB28_63;
	mov.b32 	%r2176, -1;
	mov.u32 	%r2175, %r3;
	mov.u32 	%r2178, %r2174;
$L__BB28_59:
	ld.param.u64 	%rd429, [_ZN3cub18CUB_300001_SM_10006detail10radix_sort29DeviceRadixSortOnesweepKernelINS1_5radix10policy_hubIiiyE10Policy1000ELNS0_9SortOrderE0EiiyiiNS1_21identity_decomposer_tEEEvPT5_SB_PT3_PKSC_PT1_PKSG_PT2_PKSK_T4_iiT6__param_0];
	add.s32 	%r125, %r2175, -1;
	shl.b32 	%r654, %r125, 8;
	add.s32 	%r655, %r654, %r1;
	cvta.to.global.u64 	%rd69, %rd429;
	mul.wide.s32 	%rd70, %r655, 4;
	add.s64 	%rd11, %rd69, %rd70;
$L__BB28_60:
	membar.cta;
	ld.volatile.global.u32 	%r126, [%rd11];
	setp.eq.s32 	%p38, %r126, 0;
	@%p38 bra 	$L__BB28_60;
	and.b32  	%r656, %r126, 1073741823;
	add.s32 	%r2178, %r656, %r2178;
	setp.gt.s32 	%p39, %r126, -1;
	vote.sync.ballot.b32 	%r2176, %p39, %r2176;
	setp.gt.u32 	%p41, %r2175, 1;
	and.pred  	%p42, %p39, %p41;
	mov.u32 	%r2175, %r125;
	@%p42 bra 	$L__BB28_59;
	ld.shared.u64 	%rd455, [%r121];
$L__BB28_63:
	or.b32  	%r657, %r2178, -2147483648;
	st.volatile.global.u32 	[%rd6], %r657;
	sub.s32 	%r658, %r2178, %r2174;
	cvt.s64.s32 	%rd71, %r658;
	add.s64 	%rd72, %rd455, %rd71;
	st.shared.u64 	[%r121], %rd72;
$L__BB28_64:
	ld.param.u32 	%r2080, [_ZN3cub18CUB_300001_SM_10006detail10radix_sort29DeviceRadixSortOnesweepKernelINS1_5radix10policy_hubIiiyE10Policy1000ELNS0_9SortOrderE0EiiyiiNS1_21identity_decomposer_tEEEvPT5_SB_PT3_PKSC_PT1_PKSG_PT2_PKSK_T4_iiT6__param_8];
	ld.param.u64 	%rd432, [_ZN3cub18CUB_300001_SM_10006detail10radix_sort29DeviceRadixSortOnesweepKernelINS1_5radix10policy_hubIiiyE10Policy1000ELNS0_9SortOrderE0EiiyiiNS1_21identity_decomposer_tEEEvPT5_SB_PT3_PKSC_PT1_PKSG_PT2_PKSK_T4_iiT6__param_2];
	setp.gt.u32 	%p43, %r1, 255;
	setp.lt.s32 	%p44, %r4, %r2080;
	setp.eq.s64 	%p45, %rd432, 0;
	or.pred  	%p46, %p45, %p44;
	or.pred  	%p47, %p43, %p46;
	@%p47 bra 	$L__BB28_66;
	ld.param.u64 	%rd433, [_ZN3cub18CUB_300001_SM_10006detail10radix_sort29DeviceRadixSortOnesweepKernelINS1_5radix10policy_hubIiiyE10Policy1000ELNS0_9SortOrderE0EiiyiiNS1_21identity_decomposer_tEEEvPT5_SB_PT3_PKSC_PT1_PKSG_PT2_PKSK_T4_iiT6__param_2];
	ld.shared.u64 	%rd73, [%r121];
	setp.gt.u32 	%p48, %r1, %r100;
	selp.b64 	%rd74, 6528, 0, %p48;
	cvt.s64.s32 	%rd75, %r2174;
	add.s64 	%rd76, %rd74, %rd75;
	add.s64 	%rd77, %rd76, %rd73;
	cvta.to.global.u64 	%rd78, %rd433;
	shl.b64 	%rd79, %rd9, 3;
	add.s64 	%rd80, %rd78, %rd79;
	st.global.u64 	[%rd80], %rd77;
$L__BB28_66:
	ld.param.u32 	%r2081, [_ZN3cub18CUB_300001_SM_10006detail10radix_sort29DeviceRadixSortOnesweepKernelINS1_5radix10policy_hubIiiyE10Policy1000ELNS0_9SortOrderE0EiiyiiNS1_21identity_decomposer_tEEEvPT5_SB_PT3_PKSC_PT1_PKSG_PT2_PKSK_T4_iiT6__param_8];
	setp.gt.s32 	%p49, %r4, %r2081;
	bar.sync 	0;
	shl.b32 	%r659, %r100, 3;
	add.s32 	%r661, %r651, %r659;
	ld.shared.u64 	%rd14, [%r661+26112];
	@%p49 bra 	$L__BB28_68;
	add.s64 	%rd81, %rd14, %rd7;
	shl.b64 	%rd82, %rd81, 2;
	add.s64 	%rd83, %rd1, %rd82;
	st.global.u32 	[%rd83], %r2165;
	st.global.u32 	[%rd83+128], %r2164;
	st.global.u32 	[%rd83+256], %r2163;
	st.global.u32 	[%rd83+384], %r2162;
	st.global.u32 	[%rd83+512], %r2161;
	st.global.u32 	[%rd83+640], %r2160;
	st.global.u32 	[%rd83+768], %r2159;
	st.global.u32 	[%rd83+896], %r2158;
	st.global.u32 	[%rd83+1024], %r2157;
	st.global.u32 	[%rd83+1152], %r2156;
	st.global.u32 	[%rd83+1280], %r2155;
	st.global.u32 	[%rd83+1408], %r2154;
	st.global.u32 	[%rd83+1536], %r2153;
	st.global.u32 	[%rd83+1664], %r2152;
	st.global.u32 	[%rd83+1792], %r2151;
	st.global.u32 	[%rd83+1920], %r2150;
	st.global.u32 	[%rd83+2048], %r2149;
	bra.uni 	$L__BB28_102;
$L__BB28_68:
	ld.param.u32 	%r2082, [_ZN3cub18CUB_300001_SM_10006detail10radix_sort29DeviceRadixSortOnesweepKernelINS1_5radix10policy_hubIiiyE10Policy1000ELNS0_9SortOrderE0EiiyiiNS1_21identity_decomposer_tEEEvPT5_SB_PT3_PKSC_PT1_PKSG_PT2_PKSK_T4_iiT6__param_8];
	cvt.u32.u64 	%r662, %rd7;
	mad.lo.s32 	%r130, %r3, -6528, %r2082;
	setp.ge.s32 	%p50, %r662, %r130;
	add.s64 	%rd84, %rd14, %rd7;
	shl.b64 	%rd85, %rd84, 2;
	add.s64 	%rd15, %rd1, %rd85;
	@%p50 bra 	$L__BB28_70;
	st.global.u32 	[%rd15], %r2165;
$L__BB28_70:
	add.s32 	%r664, %r662, 32;
	setp.ge.s32 	%p51, %r664, %r130;
	@%p51 bra 	$L__BB28_72;
	st.global.u32 	[%rd15+128], %r2164;
$L__BB28_72:
	add.s32 	%r666, %r662, 64;
	setp.ge.s32 	%p52, %r666, %r130;
	@%p52 bra 	$L__BB28_74;
	st.global.u32 	[%rd15+256], %r2163;
$L__BB28_74:
	add.s32 	%r668, %r662, 96;
	setp.ge.s32 	%p53, %r668, %r130;
	@%p53 bra 	$L__BB28_76;
	st.global.u32 	[%rd15+384], %r2162;
$L__BB28_76:
	add.s32 	%r670, %r662, 128;
	setp.ge.s32 	%p54, %r670, %r130;
	@%p54 bra 	$L__BB28_78;
	st.global.u32 	[%rd15+512], %r2161;
$L__BB28_78:
	add.s32 	%r672, %r662, 160;
	setp.ge.s32 	%p55, %r672, %r130;
	@%p55 bra 	$L__BB28_80;
	st.global.u32 	[%rd15+640], %r2160;
$L__BB28_80:
	add.s32 	%r674, %r662, 192;
	setp.ge.s32 	%p56, %r674, %r130;
	@%p56 bra 	$L__BB28_82;
	st.global.u32 	[%rd15+768], %r2159;
$L__BB28_82:
	add.s32 	%r676, %r662, 224;
	setp.ge.s32 	%p57, %r676, %r130;
	@%p57 bra 	$L__BB28_84;
	st.global.u32 	[%rd15+896], %r2158;
$L__BB28_84:
	add.s32 	%r678, %r662, 256;
	setp.ge.s32 	%p58, %r678, %r130;
	@%p58 bra 	$L__BB28_86;
	st.global.u32 	[%rd15+1024], %r2157;
$L__BB28_86:
	add.s32 	%r680, %r662, 288;
	setp.ge.s32 	%p59, %r680, %r130;
	@%p59 bra 	$L__BB28_88;
	st.global.u32 	[%rd15+1152], %r2156;
$L__BB28_88:
	add.s32 	%r682, %r662, 320;
	setp.ge.s32 	%p60, %r682, %r130;
	@%p60 bra 	$L__BB28_90;
	st.global.u32 	[%rd15+1280], %r2155;
$L__BB28_90:
	add.s32 	%r684, %r662, 352;
	setp.ge.s32 	%p61, %r684, %r130;
	@%p61 bra 	$L__BB28_92;
	st.global.u32 	[%rd15+1408], %r2154;
$L__BB28_92:
	add.s32 	%r686, %r662, 384;
	setp.ge.s32 	%p62, %r686, %r130;
	@%p62 bra 	$L__BB28_94;
	st.global.u32 	[%rd15+1536], %r2153;
$L__BB28_94:
	add.s32 	%r688, %r662, 416;
	setp.ge.s32 	%p63, %r688, %r130;
	@%p63 bra 	$L__BB28_96;
	st.global.u32 	[%rd15+1664], %r2152;
$L__BB28_96:
	add.s32 	%r690, %r662, 448;
	setp.ge.s32 	%p64, %r690, %r130;
	@%p64 bra 	$L__BB28_98;
	st.global.u32 	[%rd15+1792], %r2151;
$L__BB28_98:
	add.s32 	%r692, %r662, 480;
	setp.ge.s32 	%p65, %r692, %r130;
	@%p65 bra 	$L__BB28_100;
	st.global.u32 	[%rd15+1920], %r2150;
$L__BB28_100:
	add.s32 	%r694, %r662, 512;
	setp.ge.s32 	%p66, %r694, %r130;
	@%p66 bra 	$L__BB28_102;
	st.global.u32 	[%rd15+2048], %r2149;
$L__BB28_102:
	ld.param.u32 	%r2083, [_ZN3cub18CUB_300001_SM_10006detail10radix_sort29DeviceRadixSortOnesweepKernelINS1_5radix10policy_hubIiiyE10Policy1000ELNS0_9SortOrderE0EiiyiiNS1_21identity_decomposer_tEEEvPT5_SB_PT3_PKSC_PT1_PKSG_PT2_PKSK_T4_iiT6__param_8];
	setp.gt.s32 	%p67, %r4, %r2083;
	@%p67 bra 	$L__BB28_104;
	ld.global.u32 	%r2211, [%rd8];
	ld.global.u32 	%r2210, [%rd8+128];
	ld.global.u32 	%r2209, [%rd8+256];
	ld.global.u32 	%r2208, [%rd8+384];
	ld.global.u32 	%r2207, [%rd8+512];
	ld.global.u32 	%r2206, [%rd8+640];
	ld.global.u32 	%r2205, [%rd8+768];
	ld.global.u32 	%r2204, [%rd8+896];
	ld.global.u32 	%r2203, [%rd8+1024];
	ld.global.u32 	%r2202, [%rd8+1152];
	ld.global.u32 	%r2201, [%rd8+1280];
	ld.global.u32 	%r2200, [%rd8+1408];
	ld.global.u32 	%r2199, [%rd8+1536];
	ld.global.u32 	%r2198, [%rd8+1664];
	ld.global.u32 	%r2197, [%rd8+1792];
	ld.global.u32 	%r2196, [%rd8+1920];
	ld.global.u32 	%r2195, [%rd8+2048];
	bra.uni 	$L__BB28_138;
$L__BB28_104:
	ld.param.u32 	%r2084, [_ZN3cub18CUB_300001_SM_10006detail10radix_sort29DeviceRadixSortOnesweepKernelINS1_5radix10policy_hubIiiyE10Policy1000ELNS0_9SortOrderE0EiiyiiNS1_21identity_decomposer_tEEEvPT5_SB_PT3_PKSC_PT1_PKSG_PT2_PKSK_T4_iiT6__param_8];
	cvt.u32.u64 	%r696, %rd7;
	sub.s32 	%r148, %r2084, %r649;
	setp.ge.s32 	%p68, %r696, %r148;
	@%p68 bra 	$L__BB28_106;
	ld.global.u32 	%r2211, [%rd8];
$L__BB28_106:
	add.s32 	%r700, %r696, 32;
	setp.ge.s32 	%p69, %r700, %r148;
	@%p69 bra 	$L__BB28_108;
	ld.global.u32 	%r2210, [%rd8+128];
$L__BB28_108:
	add.s32 	%r703, %r696, 64;
	setp.ge.s32 	%p70, %r703, %r148;
	@%p70 bra 	$L__BB28_110;
	ld.global.u32 	%r2209, [%rd8+256];
$L__BB28_110:
	add.s32 	%r706, %r696, 96;
	setp.ge.s32 	%p71, %r706, %r148;
	@%p71 bra 	$L__BB28_112;
	ld.global.u32 	%r2208, [%rd8+384];
$L__BB28_112:
	add.s32 	%r709, %r696, 128;
	setp.ge.s32 	%p72, %r709, %r148;
	@%p72 bra 	$L__BB28_114;
	ld.global.u32 	%r2207, [%rd8+512];
$L__BB28_114:
	add.s32 	%r712, %r696, 160;
	setp.ge.s32 	%p73, %r712, %r148;
	@%p73 bra 	$L__BB28_116;
	ld.global.u32 	%r2206, [%rd8+640];
$L__BB28_116:
	add.s32 	%r715, %r696, 192;
	setp.ge.s32 	%p74, %r715, %r148;
	@%p74 bra 	$L__BB28_118;
	ld.global.u32 	%r2205, [%rd8+768];
$L__BB28_118:
	add.s32 	%r718, %r696, 224;
	setp.ge.s32 	%p75, %r718, %r148;
	@%p75 bra 	$L__BB28_120;
	ld.global.u32 	%r2204, [%rd8+896];
$L__BB28_120:
	add.s32 	%r721, %r696, 256;
	setp.ge.s32 	%p76, %r721, %r148;
	@%p76 bra 	$L__BB28_122;
	ld.global.u32 	%r2203, [%rd8+1024];
$L__BB28_122:
	add.s32 	%r724, %r696, 288;
	setp.ge.s32 	%p77, %r724, %r148;
	@%p77 bra 	$L__BB28_124;
	ld.global.u32 	%r2202, [%rd8+1152];
$L__BB28_124:
	add.s32 	%r727, %r696, 320;
	setp.ge.s32 	%p78, %r727, %r148;
	@%p78 bra 	$L__BB28_126;
	ld.global.u32 	%r2201, [%rd8+1280];
$L__BB28_126:
	add.s32 	%r730, %r696, 352;
	setp.ge.s32 	%p79, %r730, %r148;
	@%p79 bra 	$L__BB28_128;
	ld.global.u32 	%r2200, [%rd8+1408];
$L__BB28_128:
	add.s32 	%r733, %r696, 384;
	setp.ge.s32 	%p80, %r733, %r148;
	@%p80 bra 	$L__BB28_130;
	ld.global.u32 	%r2199, [%rd8+1536];
$L__BB28_130:
	add.s32 	%r736, %r696, 416;
	setp.ge.s32 	%p81, %r736, %r148;
	@%p81 bra 	$L__BB28_132;
	ld.global.u32 	%r2198, [%rd8+1664];
$L__BB28_132:
	add.s32 	%r739, %r696, 448;
	setp.ge.s32 	%p82, %r739, %r148;
	@%p82 bra 	$L__BB28_134;
	ld.global.u32 	%r2197, [%rd8+1792];
$L__BB28_134:
	add.s32 	%r742, %r696, 480;
	setp.ge.s32 	%p83, %r742, %r148;
	@%p83 bra 	$L__BB28_136;
	ld.global.u32 	%r2196, [%rd8+1920];
$L__BB28_136:
	add.s32 	%r745, %r696, 512;
	setp.ge.s32 	%p84, %r745, %r148;
	@%p84 bra 	$L__BB28_138;
	ld.global.u32 	%r2195, [%rd8+2048];
$L__BB28_138:
	ld.param.u32 	%r2085, [_ZN3cub18CUB_300001_SM_10006detail10radix_sort29DeviceRadixSortOnesweepKernelINS1_5radix10policy_hubIiiyE10Policy1000ELNS0_9SortOrderE0EiiyiiNS1_21identity_decomposer_tEEEvPT5_SB_PT3_PKSC_PT1_PKSG_PT2_PKSK_T4_iiT6__param_8];
	mad.lo.s32 	%r746, %r3, 6528, 6528;
	setp.gt.s32 	%p85, %r746, %r2085;
	@%p85 bra 	$L__BB28_140;
	ld.param.u64 	%rd439, [_ZN3cub18CUB_300001_SM_10006detail10radix_sort29DeviceRadixSortOnesweepKernelINS1_5radix10policy_hubIiiyE10Policy1000ELNS0_9SortOrderE0EiiyiiNS1_21identity_decomposer_tEEEvPT5_SB_PT3_PKSC_PT1_PKSG_PT2_PKSK_T4_iiT6__param_6];
	add.s64 	%rd86, %rd14, %rd7;
	cvta.to.global.u64 	%rd87, %rd439;
	shl.b64 	%rd88, %rd86, 2;
	add.s64 	%rd89, %rd87, %rd88;
	st.global.u32 	[%rd89], %r2211;
	st.global.u32 	[%rd89+128], %r2210;
	st.global.u32 	[%rd89+256], %r2209;
	st.global.u32 	[%rd89+384], %r2208;
	st.global.u32 	[%rd89+512], %r2207;
	st.global.u32 	[%rd89+640], %r2206;
	st.global.u32 	[%rd89+768], %r2205;
	st.global.u32 	[%rd89+896], %r2204;
	st.global.u32 	[%rd89+1024], %r2203;
	st.global.u32 	[%rd89+1152], %r2202;
	st.global.u32 	[%rd89+1280], %r2201;
	st.global.u32 	[%rd89+1408], %r2200;
	st.global.u32 	[%rd89+1536], %r2199;
	st.global.u32 	[%rd89+1664], %r2198;
	st.global.u32 	[%rd89+1792], %r2197;
	st.global.u32 	[%rd89+1920], %r2196;
	st.global.u32 	[%rd89+2048], %r2195;
	bra.uni 	$L__BB28_174;
$L__BB28_140:
	ld.param.u32 	%r2086, [_ZN3cub18CUB_300001_SM_10006detail10radix_sort29DeviceRadixSortOnesweepKernelINS1_5radix10policy_hubIiiyE10Policy1000ELNS0_9SortOrderE0EiiyiiNS1_21identity_decomposer_tEEEvPT5_SB_PT3_PKSC_PT1_PKSG_PT2_PKSK_T4_iiT6__param_8];
	ld.param.u64 	%rd440, [_ZN3cub18CUB_300001_SM_10006detail10radix_sort29DeviceRadixSortOnesweepKernelINS1_5radix10policy_hubIiiyE10Policy1000ELNS0_9SortOrderE0EiiyiiNS1_21identity_decomposer_tEEEvPT5_SB_PT3_PKSC_PT1_PKSG_PT2_PKSK_T4_iiT6__param_6];
	cvt.u32.u64 	%r747, %rd7;
	mad.lo.s32 	%r199, %r3, -6528, %r2086;
	setp.ge.s32 	%p86, %r747, %r199;
	add.s64 	%rd90, %rd14, %rd7;
	cvta.to.global.u64 	%rd91, %rd440;
	shl.b64 	%rd92, %rd90, 2;
	add.s64 	%rd16, %rd91, %rd92;
	@%p86 bra 	$L__BB28_142;
	st.global.u32 	[%rd16], %r2211;
$L__BB28_142:
	add.s32 	%r749, %r747, 32;
	setp.ge.s32 	%p87, %r749, %r199;
	@%p87 bra 	$L__BB28_144;
	st.global.u32 	[%rd16+128], %r2210;
$L__BB28_144:
	add.s32 	%r751, %r747, 64;
	setp.ge.s32 	%p88, %r751, %r199;
	@%p88 bra 	$L__BB28_146;
	st.global.u32 	[%rd16+256], %r2209;
$L__BB28_146:
	add.s32 	%r753, %r747, 96;
	setp.ge.s32 	%p89, %r753, %r199;
	@%p89 bra 	$L__BB28_148;
	st.global.u32 	[%rd16+384], %r2208;
$L__BB28_148:
	add.s32 	%r755, %r747, 128;
	setp.ge.s32 	%p90, %r755, %r199;
	@%p90 bra 	$L__BB28_150;
	st.global.u32 	[%rd16+512], %r2207;
$L__BB28_150:
	add.s32 	%r757, %r747, 160;
	setp.ge.s32 	%p91, %r757, %r199;
	@%p91 bra 	$L__BB28_152;
	st.global.u32 	[%rd16+640], %r2206;
$L__BB28_152:
	add.s32 	%r759, %r747, 192;
	setp.ge.s32 	%p92, %r759, %r199;
	@%p92 bra 	$L__BB28_154;
	st.global.u32 	[%rd16+768], %r2205;
$L__BB28_154:
	add.s32 	%r761, %r747, 224;
	setp.ge.s32 	%p93, %r761, %r199;
	@%p93 bra 	$L__BB28_156;
	st.global.u32 	[%rd16+896], %r2204;
$L__BB28_156:
	add.s32 	%r763, %r747, 256;
	setp.ge.s32 	%p94, %r763, %r199;
	@%p94 bra 	$L__BB28_158;
	st.global.u32 	[%rd16+1024], %r2203;
$L__BB28_158:
	add.s32 	%r765, %r747, 288;
	setp.ge.s32 	%p95, %r765, %r199;
	@%p95 bra 	$L__BB28_160;
	st.global.u32 	[%rd16+1152], %r2202;
$L__BB28_160:
	add.s32 	%r767, %r747, 320;
	setp.ge.s32 	%p96, %r767, %r199;
	@%p96 bra 	$L__BB28_162;
	st.global.u32 	[%rd16+1280], %r2201;
$L__BB28_162:
	add.s32 	%r769, %r747, 352;
	setp.ge.s32 	%p97, %r769, %r199;
	@%p97 bra 	$L__BB28_164;
	st.global.u32 	[%rd16+1408], %r2200;
$L__BB28_164:
	add.s32 	%r771, %r747, 384;
	setp.ge.s32 	%p98, %r771, %r199;
	@%p98 bra 	$L__BB28_166;
	st.global.u32 	[%rd16+1536], %r2199;
$L__BB28_166:
	add.s32 	%r773, %r747, 416;
	setp.ge.s32 	%p99, %r773, %r199;
	@%p99 bra 	$L__BB28_168;
	st.global.u32 	[%rd16+1664], %r2198;
$L__BB28_168:
	add.s32 	%r775, %r747, 448;
	setp.ge.s32 	%p100, %r775, %r199;
	@%p100 bra 	$L__BB28_170;
	st.global.u32 	[%rd16+1792], %r2197;
$L__BB28_170:
	add.s32 	%r777, %r747, 480;
	setp.ge.s32 	%p101, %r777, %r199;
	@%p101 bra 	$L__BB28_172;
	st.global.u32 	[%rd16+1920], %r2196;
$L__BB28_172:
	add.s32 	%r779, %r747, 512;
	setp.ge.s32 	%p102, %r779, %r199;
	@%p102 bra 	$L__BB28_174;
	st.global.u32 	[%rd16+2048], %r2195;
$L__BB28_174:
	// begin inline asm
	exit;
	// end inline asm
	mov.u32 	%r2212, %r2149;
	mov.u32 	%r2213, %r2150;
	mov.u32 	%r2214, %r2151;
	mov.u32 	%r2215, %r2152;
	mov.u32 	%r2216, %r2153;
	mov.u32 	%r2217, %r2154;
	mov.u32 	%r2218, %r2155;
	mov.u32 	%r2219, %r2156;
	mov.u32 	%r2220, %r2157;
	mov.u32 	%r2221, %r2158;
	mov.u32 	%r2222, %r2159;
	mov.u32 	%r2223, %r2160;
	mov.u32 	%r2224, %r2161;
	mov.u32 	%r2225, %r2162;
	mov.u32 	%r2226, %r2163;
	mov.u32 	%r2227, %r2164;
	mov.u32 	%r2228, %r2165;
$L__BB28_175:
	mul.hi.u32 	%r780, %r1, 357913942;
	add.s32 	%r781, %r780, %r1;
	shl.b32 	%r782, %r781, 2;
	mov.u32 	%r783, _ZZN3cub18CUB_300001_SM_10006detail10radix_sort29DeviceRadixSortOnesweepKernelINS1_5radix10policy_hubIiiyE10Policy1000ELNS0_9SortOrderE0EiiyiiNS1_21identity_decomposer_tEEEvPT5_SB_PT3_PKSC_PT1_PKSG_PT2_PKSK_T4_iiT6_E1s;
	add.s32 	%r784, %r783, %r782;
	add.s32 	%r217, %r784, 13328;
	st.shared.u32 	[%r784+13328], %r2174;
	bar.sync 	0;
	setp.gt.u32 	%p103, %r1, 31;
	@%p103 bra 	$L__BB28_177;
	mad.lo.s32 	%r816, %r1, 52, %r783;
	ld.shared.u32 	%r817, [%r816+13328];
	ld.shared.u32 	%r818, [%r816+13332];
	ld.shared.u32 	%r819, [%r816+13336];
	ld.shared.u32 	%r820, [%r816+13340];
	ld.shared.u32 	%r821, [%r816+13344];
	ld.shared.u32 	%r822, [%r816+13348];
	ld.shared.u32 	%r823, [%r816+13352];
	ld.shared.u32 	%r824, [%r816+13356];
	ld.shared.u32 	%r825, [%r816+13360];
	ld.shared.u32 	%r826, [%r816+13364];
	ld.shared.u32 	%r827, [%r816+13368];
	ld.shared.u32 	%r828, [%r816+13372];
	add.s32 	%r829, %r818, %r817;
	add.s32 	%r830, %r829, %r819;
	add.s32 	%r831, %r830, %r820;
	add.s32 	%r832, %r831, %r821;
	add.s32 	%r833, %r832, %r822;
	add.s32 	%r834, %r833, %r823;
	add.s32 	%r835, %r834, %r824;
	add.s32 	%r836, %r835, %r825;
	add.s32 	%r837, %r836, %r826;
	add.s32 	%r838, %r837, %r827;
	add.s32 	%r789, %r838, %r828;
	mov.b32 	%r787, 1;
	mov.b32 	%r812, 0;
	mov.b32 	%r814, -1;
	// begin inline asm
	{  .reg .s32 r0;  .reg .pred p;  shfl.sync.up.b32 r0|p, %r789, %r787, %r812, %r814;  @p add.s32 r0, r0, %r789;  mov.s32 %r785, r0;}
	// end inline asm
	mov.b32 	%r793, 2;
	// begin inline asm
	{  .reg .s32 r0;  .reg .pred p;  shfl.sync.up.b32 r0|p, %r785, %r793, %r812, %r814;  @p add.s32 r0, r0, %r785;  mov.s32 %r791, r0;}
	// end inline asm
	mov.b32 	%r799, 4;
	// begin inline asm
	{  .reg .s32 r0;  .reg .pred p;  shfl.sync.up.b32 r0|p, %r791, %r799, %r812, %r814;  @p add.s32 r0, r0, %r791;  mov.s32 %r797, r0;}
	// end inline asm
	mov.b32 	%r805, 8;
	// begin inline asm
	{  .reg .s32 r0;  .reg .pred p;  shfl.sync.up.b32 r0|p, %r797, %r805, %r812, %r814;  @p add.s32 r0, r0, %r797;  mov.s32 %r803, r0;}
	// end inline asm
	mov.b32 	%r811, 16;
	// begin inline asm
	{  .reg .s32 r0;  .reg .pred p;  shfl.sync.up.b32 r0|p, %r803, %r811, %r812, %r814;  @p add.s32 r0, r0, %r803;  mov.s32 %r809, r0;}
	// end inline asm
	sub.s32 	%r839, %r809, %r789;
	add.s32 	%r840, %r817, %r839;
	add.s32 	%r841, %r818, %r840;
	add.s32 	%r842, %r819, %r841;
	add.s32 	%r843, %r820, %r842;
	add.s32 	%r844, %r821, %r843;
	add.s32 	%r845, %r822, %r844;
	add.s32 	%r846, %r823, %r845;
	add.s32 	%r847, %r824, %r846;
	add.s32 	%r848, %r825, %r847;
	add.s32 	%r849, %r826, %r848;
	add.s32 	%r850, %r827, %r849;
	st.shared.u32 	[%r816+13328], %r839;
	st.shared.u32 	[%r816+13332], %r840;
	st.shared.u32 	[%r816+13336], %r841;
	st.shared.u32 	[%r816+13340], %r842;
	st.shared.u32 	[%r816+13344], %r843;
	st.shared.u32 	[%r816+13348], %r844;
	st.shared.u32 	[%r816+13352], %r845;
	st.shared.u32 	[%r816+13356], %r846;
	st.shared.u32 	[%r816+13360], %r847;
	st.shared.u32 	[%r816+13364], %r848;
	st.shared.u32 	[%r816+13368], %r849;
	st.shared.u32 	[%r816+13372], %r850;
$L__BB28_177:
	setp.gt.u32 	%p104, %r1, 255;
	bar.sync 	0;
	ld.shared.u32 	%r218, [%r217];
	@%p104 bra 	$L__BB28_179;
	shl.b32 	%r851, %r1, 2;
	add.s32 	%r853, %r783, %r851;
	ld.shared.u32 	%r854, [%r853];
	add.s32 	%r855, %r854, %r218;
	st.shared.u32 	[%r853], %r855;
	ld.shared.u32 	%r856, [%r853+1024];
	add.s32 	%r857, %r856, %r218;
	st.shared.u32 	[%r853+1024], %r857;
	ld.shared.u32 	%r858, [%r853+2048];
	add.s32 	%r859, %r858, %r218;
	st.shared.u32 	[%r853+2048], %r859;
	ld.shared.u32 	%r860, [%r853+3072];
	add.s32 	%r861, %r860, %r218;
	st.shared.u32 	[%r853+3072], %r861;
	ld.shared.u32 	%r862, [%r853+4096];
	add.s32 	%r863, %r862, %r218;
	st.shared.u32 	[%r853+4096], %r863;
	ld.shared.u32 	%r864, [%r853+5120];
	add.s32 	%r865, %r864, %r218;
	st.shared.u32 	[%r853+5120], %r865;
	ld.shared.u32 	%r866, [%r853+6144];
	add.s32 	%r867, %r866, %r218;
	st.shared.u32 	[%r853+6144], %r867;
	ld.shared.u32 	%r868, [%r853+7168];
	add.s32 	%r869, %r868, %r218;
	st.shared.u32 	[%r853+7168], %r869;
	ld.shared.u32 	%r870, [%r853+8192];
	add.s32 	%r871, %r870, %r218;
	st.shared.u32 	[%r853+8192], %r871;
	ld.shared.u32 	%r872, [%r853+9216];
	add.s32 	%r873, %r872, %r218;
	st.shared.u32 	[%r853+9216], %r873;
	ld.shared.u32 	%r874, [%r853+10240];
	add.s32 	%r875, %r874, %r218;
	st.shared.u32 	[%r853+10240], %r875;
	ld.shared.u32 	%r876, [%r853+11264];
	add.s32 	%r877, %r876, %r218;
	st.shared.u32 	[%r853+11264], %r877;
$L__BB28_179:
	ld.param.u32 	%r2132, [_ZN3cub18CUB_300001_SM_10006detail10radix_sort29DeviceRadixSortOnesweepKernelINS1_5radix10policy_hubIiiyE10Policy1000ELNS0_9SortOrderE0EiiyiiNS1_21identity_decomposer_tEEEvPT5_SB_PT3_PKSC_PT1_PKSG_PT2_PKSK_T4_iiT6__param_10];
	ld.param.u32 	%r2095, [_ZN3cub18CUB_300001_SM_10006detail10radix_sort29DeviceRadixSortOnesweepKernelINS1_5radix10policy_hubIiiyE10Policy1000ELNS0_9SortOrderE0EiiyiiNS1_21identity_decomposer_tEEEvPT5_SB_PT3_PKSC_PT1_PKSG_PT2_PKSK_T4_iiT6__param_9];
	shl.b32 	%r904, %r1, 5;
	and.b32  	%r905, %r904, 31744;
	add.s32 	%r219, %r783, %r905;
	bar.sync 	0;
	// begin inline asm
	mov.u32 %r878, %lanemask_le;
	// end inline asm
	shr.u32 	%r907, %r2228, %r2095;
	mov.b32 	%r908, -1;
	shl.b32 	%r909, %r908, %r2132;
	not.b32 	%r221, %r909;
	and.b32  	%r901, %r907, %r221;
	mov.b32 	%r881, 1;
	// begin inline asm
	{
    .reg .pred p;
    and.b32 %r879, %r901, %r881;    setp.ne.u32 p, %r879, 0;
    vote.ballot.sync.b32 %r879, p, 0xffffffff;
    @!p not.b32 %r879, %r879;
}

	// end inline asm
	mov.b32 	%r884, 2;
	// begin inline asm
	{
    .reg .pred p;
    and.b32 %r882, %r901, %r884;    setp.ne.u32 p, %r882, 0;
    vote.ballot.sync.b32 %r882, p, 0xffffffff;
    @!p not.b32 %r882, %r882;
}

	// end inline asm
	and.b32  	%r910, %r882, %r879;
	mov.b32 	%r887, 4;
	// begin inline asm
	{
    .reg .pred p;
    and.b32 %r885, %r901, %r887;    setp.ne.u32 p, %r885, 0;
    vote.ballot.sync.b32 %r885, p, 0xffffffff;
    @!p not.b32 %r885, %r885;
}

	// end inline asm
	and.b32  	%r911, %r885, %r910;
	mov.b32 	%r890, 8;
	// begin inline asm
	{
    .reg .pred p;
    and.b32 %r888, %r901, %r890;    setp.ne.u32 p, %r888, 0;
    vote.ballot.sync.b32 %r888, p, 0xffffffff;
    @!p not.b32 %r888, %r888;
}

	// end inline asm
	and.b32  	%r912, %r888, %r911;
	mov.b32 	%r893, 16;
	// begin inline asm
	{
    .reg .pred p;
    and.b32 %r891, %r901, %r893;    setp.ne.u32 p, %r891, 0;
    vote.ballot.sync.b32 %r891, p, 0xffffffff;
    @!p not.b32 %r891, %r891;
}

	// end inline asm
	and.b32  	%r913, %r891, %r912;
	mov.b32 	%r896, 32;
	// begin inline asm
	{
    .reg .pred p;
    and.b32 %r894, %r901, %r896;    setp.ne.u32 p, %r894, 0;
    vote.ballot.sync.b32 %r894, p, 0xffffffff;
    @!p not.b32 %r894, %r894;
}

	// end inline asm
	and.b32  	%r914, %r894, %r913;
	mov.b32 	%r899, 64;
	// begin inline asm
	{
    .reg .pred p;
    and.b32 %r897, %r901, %r899;    setp.ne.u32 p, %r897, 0;
    vote.ballot.sync.b32 %r897, p, 0xffffffff;
    @!p not.b32 %r897, %r897;
}

	// end inline asm
	and.b32  	%r915, %r897, %r914;
	mov.b32 	%r902, 128;
	// begin inline asm
	{
    .reg .pred p;
    and.b32 %r900, %r901, %r902;    setp.ne.u32 p, %r900, 0;
    vote.ballot.sync.b32 %r900, p, 0xffffffff;
    @!p not.b32 %r900, %r900;
}

	// end inline asm
	and.b32  	%r916, %r900, %r915;
	clz.b32 	%r917, %r916;
	sub.s32 	%r223, 31, %r917;
	and.b32  	%r918, %r878, %r916;
	popc.b32 	%r224, %r918;
	setp.ne.s32 	%p105, %r443, %r223;
	mov.b32 	%r2229, 0;
	@%p105 bra 	$L__BB28_181;
	shl.b32 	%r919, %r901, 2;
	add.s32 	%r920, %r219, %r919;
	atom.shared.add.u32 	%r2229, [%r920], %r224;
$L__BB28_181:
	ld.param.u32 	%r2096, [_ZN3cub18CUB_300001_SM_10006detail10radix_sort29DeviceRadixSortOnesweepKernelINS1_5radix10policy_hubIiiyE10Policy1000ELNS0_9SortOrderE0EiiyiiNS1_21identity_decomposer_tEEEvPT5_SB_PT3_PKSC_PT1_PKSG_PT2_PKSK_T4_iiT6__param_9];
	shfl.sync.idx.b32	%r946|%p106, %r2229, %r223, 31, -1;
	add.s32 	%r227, %r224, %r946;
	shr.u32 	%r947, %r2227, %r2096;
	and.b32  	%r943, %r947, %r221;
	mov.b32 	%r923, 1;
	// begin inline asm
	{
    .reg .pred p;
    and.b32 %r921, %r943, %r923;    setp.ne.u32 p, %r921, 0;
    vote.ballot.sync.b32 %r921, p, 0xffffffff;
    @!p not.b32 %r921, %r921;
}

	// end inline asm
	mov.b32 	%r926, 2;
	// begin inline asm
	{
    .reg .pred p;
    and.b32 %r924, %r943, %r926;    setp.ne.u32 p, %r924, 0;
    vote.ballot.sync.b32 %r924, p, 0xffffffff;
    @!p not.b32 %r924, %r924;
}

	// end inline asm
	and.b32  	%r948, %r924, %r921;
	mov.b32 	%r929, 4;
	// begin inline asm
	{
    .reg .pred p;
    and.b32 %r927, %r943, %r929;    setp.ne.u32 p, %r927, 0;
    vote.ballot.sync.b32 %r927, p, 0xffffffff;
    @!p not.b32 %r927, %r927;
}

	// end inline asm
	and.b32  	%r949, %r927, %r948;
	mov.b32 	%r932, 8;
	// begin inline asm
	{
    .reg .pred p;
    and.b32 %r930, %r943, %r932;    setp.ne.u32 p, %r930, 0;
    vote.ballot.sync.b32 %r930, p, 0xffffffff;
    @!p not.b32 %r930, %r930;
}

	// end inline asm
	and.b32  	%r950, %r930, %r949;
	mov.b32 	%r935, 16;
	// begin inline asm
	{
    .reg .pred p;
    and.b32 %r933, %r943, %r935;    setp.ne.u32 p, %r933, 0;
    vote.ballot.sync.b32 %r933, p, 0xffffffff;
    @!p not.b32 %r933, %r933;
}

	// end inline asm
	and.b32  	%r951, %r933, %r950;
	mov.b32 	%r938, 32;
	// begin inline asm
	{
    .reg .pred p;
    and.b32 %r936, %r943, %r938;    setp.ne.u32 p, %r936, 0;
    vote.ballot.sync.b32 %r936, p, 0xffffffff;
    @!p not.b32 %r936, %r936;
}

	// end inline asm
	and.b32  	%r952, %r936, %r951;
	mov.b32 	%r941, 64;
	// begin inline asm
	{
    .reg .pred p;
    and.b32 %r939, %r943, %r941;    setp.ne.u32 p, %r939, 0;
    vote.ballot.sync.b32 %r939, p, 0xffffffff;
    @!p not.b32 %r939, %r939;
}

	// end inline asm
	and.b32  	%r953, %r939, %r952;
	mov.b32 	%r944, 128;
	// begin inline asm
	{
    .reg .pred p;
    and.b32 %r942, %r943, %r944;    setp.ne.u32 p, %r942, 0;
    vote.ballot.sync.b32 %r942, p, 0xffffffff;
    @!p not.b32 %r942, %r942;
}

	// end inline asm
	and.b32  	%r954, %r942, %r953;
	clz.b32 	%r955, %r954;
	sub.s32 	%r229, 31, %r955;
	and.b32  	%r956, %r878, %r954;
	popc.b32 	%r230, %r956;
	setp.ne.s32 	%p107, %r443, %r229;
	mov.b32 	%r2230, 0;
	@%p107 bra 	$L__BB28_183;
	shl.b32 	%r957, %r943, 2;
	add.s32 	%r958, %r219, %r957;
	atom.shared.add.u32 	%r2230, [%r958], %r230;
$L__BB28_183:
	ld.param.u32 	%r2097, [_ZN3cub18CUB_300001_SM_10006detail10radix_sort29DeviceRadixSortOnesweepKernelINS1_5radix10policy_hubIiiyE10Policy1000ELNS0_9SortOrderE0EiiyiiNS1_21identity_decomposer_tEEEvPT5_SB_PT3_PKSC_PT1_PKSG_PT2_PKSK_T4_iiT6__param_9];
	shfl.sync.idx.b32	%r984|%p108, %r2230, %r229, 31, -1;
	add.s32 	%r233, %r230, %r984;
	shr.u32 	%r985, %r2226, %r2097;
	and.b32  	%r981, %r985, %r221;
	mov.b32 	%r961, 1;
	// begin inline asm
	{
    .reg .pred p;
    and.b32 %r959, %r981, %r961;    setp.ne.u32 p, %r959, 0;
    vote.ballot.sync.b32 %r959, p, 0xffffffff;
    @!p not.b32 %r959, %r959;
}

	// end inline asm
	mov.b32 	%r964, 2;
	// begin inline asm
	{
    .reg .pred p;
    and.b32 %r962, %r981, %r964;    setp.ne.u32 p, %r962, 0;
    vote.ballot.sync.b32 %r962, p, 0xffffffff;
    @!p not.b32 %r962, %r962;
}

	// end inline asm
	and.b32  	%r986, %r962, %r959;
	mov.b32 	%r967, 4;
	// begin inline asm
	{
    .reg .pred p;
    and.b32 %r965, %r981, %r967;    setp.ne.u32 p, %r965, 0;
    vote.ballot.sync.b32 %r965, p, 0xffffffff;
    @!p not.b32 %r965, %r965;
}

	// end inline asm
	and.b32  	%r987, %r965, %r986;
	mov.b32 	%r970, 8;
	// begin inline asm
	{
    .reg .pred p;
    and.b32 %r968, %r981, %r970;    setp.ne.u32 p, %r968, 0;
    vote.ballot.sync.b32 %r968, p, 0xffffffff;
    @!p not.b32 %r968, %r968;
}

	// end inline asm
	and.b32  	%r988, %r968, %r987;
	mov.b32 	%r973, 16;
	// begin inline asm
	{
    .reg .pred p;
    and.b32 %r971, %r981, %r973;    setp.ne.u32 p, %r971, 0;
    vote.ballot.sync.b32 %r971, p, 0xffffffff;
    @!p not.b32 %r971, %r971;
}

	// end inline asm
	and.b32  	%r989, %r971, %r988;
	mov.b32 	%r976, 32;
	// begin inline asm
	{
    .reg .pred p;
    and.b32 %r974, %r981, %r976;    setp.ne.u32 p, %r974, 0;
    vote.ballot.sync.b32 %r974, p, 0xffffffff;
    @!p not.b32 %r974, %r974;
}

	// end inline asm
	and.b32  	%r990, %r974, %r989;
	mov.b32 	%r979, 64;
	// begin inline asm
	{
    .reg .pred p;
    and.b32 %r977, %r981, %r979;    setp.ne.u32 p, %r977, 0;
    vote.ballot.sync.b32 %r977, p, 0xffffffff;
    @!p not.b32 %r977, %r977;
}

	// end inline asm
	and.b32  	%r991, %r977, %r990;
	mov.b32 	%r982, 128;
	// begin inline asm
	{
    .reg .pred p;
    and.b32 %r980, %r981, %r982;    setp.ne.u32 p, %r980, 0;
    vote.ballot.sync.b32 %r980, p, 0xffffffff;
    @!p not.b32 %r980, %r980;
}

	// end inline asm
	and.b32  	%r992, %r980, %r991;
	clz.b32 	%r993, %r992;
	sub.s32 	%r235, 31, %r993;
	and.b32  	%r994, %r878, %r992;
	popc.b32 	%r236, %r994;
	setp.ne.s32 	%p109, %r443, %r235;
	mov.b32 	%r2231, 0;
	@%p109 bra 	$L__BB28_185;
	shl.b32 	%r995, %r981, 2;
	add.s32 	%r996, %r219, %r995;
	atom.shared.add.u32 	%r2231, [%r996], %r236;
$L__BB28_185:
	ld.param.u32 	%r2098, [_ZN3cub18CUB_300001_SM_10006detail10radix_sort29DeviceRadixSortOnesweepKernelINS1_5radix10policy_hubIiiyE10Policy1000ELNS0_9SortOrderE0EiiyiiNS1_21identity_decomposer_tEEEvPT5_SB_PT3_PKSC_PT1_PKSG_PT2_PKSK_T4_iiT6__param_9];
	shfl.sync.idx.b32	%r1022|%p110, %r2231, %r235, 31, -1;
	add.s32 	%r239, %r236, %r1022;
	shr.u32 	%r1023, %r2225, %r2098;
	and.b32  	%r1019, %r1023, %r221;
	mov.b32 	%r999, 1;
	// begin inline asm
	{
    .reg .pred p;
    and.b32 %r997, %r1019, %r999;    setp.ne.u32 p, %r997, 0;
    vote.ballot.sync.b32 %r997, p, 0xffffffff;
    @!p not.b32 %r997, %r997;
}

	// end inline asm
	mov.b32 	%r1002, 2;
	// begin inline asm
	{
    .reg .pred p;
    and.b32 %r1000, %r1019, %r1002;    setp.ne.u32 p, %r1000, 0;
    vote.ballot.sync.b32 %r1000, p, 0xffffffff;
    @!p not.b32 %r1000, %r1000;
}

	// end inline asm
	and.b32  	%r1024, %r1000, %r997;
	mov.b32 	%r1005, 4;
	// begin inline asm
	{
    .reg .pred p;
    and.b32 %r1003, %r1019, %r1005;    setp.ne.u32 p, %r1003, 0;
    vote.ballot.sync.b32 %r1003, p, 0xffffffff;
    @!p not.b32 %r1003, %r1003;
}

	// end inline asm
	and.b32  	%r1025, %r1003, %r1024;
	mov.b32 	%r1008, 8;
	// begin inline asm
	{
    .reg .pred p;
    and.b32 %r1006, %r1019, %r1008;    setp.ne.u32 p, %r1006, 0;
    vote.ballot.sync.b32 %r1006, p, 0xffffffff;
    @!p not.b32 %r1006, %r1006;
}

	// end inline asm
	and.b32  	%r1026, %r1006, %r1025;
	mov.b32 	%r1011, 16;
	// begin inline asm
	{
    .reg .pred p;
    and.b32 %r1009, %r1019, %r1011;    setp.ne.u32 p, %r1009, 0;
    vote.ballot.sync.b32 %r1009, p, 0xffffffff;
    @!p not.b32 %r1009, %r1009;
}

	// end inline asm
	and.b32  	%r1027, %r1009, %r1026;
	mov.b32 	%r1014, 32;
	// begin inline asm
	{
    .reg .pred p;
    and.b32 %r1012, %r1019, %r1014;    setp.ne.u32 p, %r1012, 0;
    vote.ballot.sync.b32 %r1012, p, 0xffffffff;
    @!p not.b32 %r1012, %r1012;
}

	// end inline asm
	and.b32  	%r1028, %r1012, %r1027;
	mov.b32 	%r1017, 64;
	// begin inline asm
	{
    .reg .pred p;
    and.b32 %r1015, %r1019, %r1017;    setp.ne.u32 p, %r1015, 0;
    vote.ballot.sync.b32 %r1015, p, 0xffffffff;
    @!p not.b32 %r1015, %r1015;
}

	// end inline asm
	and.b32  	%r1029, %r1015, %r1028;
	mov.b32 	%r1020, 128;
	// begin inline asm
	{
    .reg .pred p;
    and.b32 %r1018, %r1019, %r1020;    setp.ne.u32 p, %r1018, 0;
    vote.ballot.sync.b32 %r1018, p, 0xffffffff;
    @!p not.b32 %r1018, %r1018;
}

	// end inline asm
	and.b32  	%r1030, %r1018, %r1029;
	clz.b32 	%r1031, %r1030;
	sub.s32 	%r241, 31, %r1031;
	and.b32  	%r1032, %r878, %r1030;
	popc.b32 	%r242, %r1032;
	setp.ne.s32 	%p111, %r443, %r241;
	mov.b32 	%r2232, 0;
	@%p111 bra 	$L__BB28_187;
	shl.b32 	%r1033, %r1019, 2;
	add.s32 	%r1034, %r219, %r1033;
	atom.shared.add.u32 	%r2232, [%r1034], %r242;
$L__BB28_187:
	ld.param.u32 	%r2099, [_ZN3cub18CUB_300001_SM_10006detail10radix_sort29DeviceRadixSortOnesweepKernelINS1_5radix10policy_hubIiiyE10Policy1000ELNS0_9SortOrderE0EiiyiiNS1_21identity_decomposer_tEEEvPT5_SB_PT3_PKSC_PT1_PKSG_PT2_PKSK_T4_iiT6__param_9];
	shfl.sync.idx.b32	%r1060|%p112, %r2232, %r241, 31, -1;
	add.s32 	%r245, %r242, %r1060;
	shr.u32 	%r1061, %r2224, %r2099;
	and.b32  	%r1057, %r1061, %r221;
	mov.b32 	%r1037, 1;
	// begin inline asm
	{
    .reg .pred p;
    and.b32 %r1035, %r1057, %r1037;    setp.ne.u32 p, %r1035, 0;
    vote.ballot.sync.b32 %r1035, p, 0xffffffff;
    @!p not.b32 %r1035, %r1035;
}

	// end inline asm
	mov.b32 	%r1040, 2;
	// begin inline asm
	{
    .reg .pred p;
    and.b32 %r1038, %r1057, %r1040;    setp.ne.u32 p, %r1038, 0;
    vote.ballot.sync.b32 %r1038, p, 0xffffffff;
    @!p not.b32 %r1038, %r1038;
}

	// end inline asm
	and.b32  	%r1062, %r1038, %r1035;
	mov.b32 	%r1043, 4;
	// begin inline asm
	{
    .reg .pred p;
    and.b32 %r1041, %r1057, %r1043;    setp.ne.u32 p, %r1041, 0;
    vote.ballot.sync.b32 %r1041, p, 0xffffffff;
    @!p not.b32 %r1041, %r1041;
}

	// end inline asm
	and.b32  	%r1063, %r1041, %r1062;
	mov.b32 	%r1046, 8;
	// begin inline asm
	{
    .reg .pred p;
    and.b32 %r1044, %r1057, %r1046;    setp.ne.u32 p, %r1044, 0;
    vote.ballot.sync.b32 %r1044, p, 0xffffffff;
    @!p not.b32 %r1044, %r1044;
}

	// end inline asm
	and.b32  	%r1064, %r1044, %r1063;
	mov.b32 	%r1049, 16;
	// begin inline asm
	{
    .reg .pred p;
    and.b32 %r1047, %r1057, %r1049;    setp.ne.u32 p, %r1047, 0;
    vote.ballot.sync.b32 %r1047, p, 0xffffffff;
    @!p not.b32 %r1047, %r1047;
}

	// end inline asm
	and.b32  	%r1065, %r1047, %r1064;
	mov.b32 	%r1052, 32;
	// begin inline asm
	{
    .reg .pred p;
    and.b32 %r1050, %r1057, %r1052;    setp.ne.u32 p, %r1050, 0;
    vote.ballot.sync.b32 %r1050, p, 0xffffffff;
    @!p not.b32 %r1050, %r1050;
}

	// end inline asm
	and.b32  	%r1066, %r1050, %r1065;
	mov.b32 	%r1055, 64;
	// begin inline asm
	{
    .reg .pred p;
    and.b32 %r1053, %r1057, %r1055;    setp.ne.u32 p, %r1053, 0;
    vote.ballot.sync.b32 %r1053, p, 0xffffffff;
    @!p not.b32 %r1053, %r1053;
}

	// end inline asm
	and.b32  	%r1067, %r1053, %r1066;
	mov.b32 	%r1058, 128;
	// begin inline asm
	{
    .reg .pred p;
    and.b32 %r1056, %r1057, %r1058;    setp.ne.u32 p, %r1056, 0;
    vote.ballot.sync.b32 %r1056, p, 0xffffffff;
    @!p not.b32 %r1056, %r1056;
}

	// end inline asm
	and.b32  	%r1068, %r1056, %r1067;
	clz.b32 	%r1069, %r1068;
	sub.s32 	%r247, 31, %r1069;
	and.b32  	%r1070, %r878, %r1068;
	popc.b32 	%r248, %r1070;
	setp.ne.s32 	%p113, %r443, %r247;
	mov.b32 	%r2233, 0;
	@%p113 bra 	$L__BB28_189;
	shl.b32 	%r1071, %r1057, 2;
	add.s32 	%r1072, %r219, %r1071;
	atom.shared.add.u32 	%r2233, [%r1072], %r248;
$L__BB28_189:
	ld.param.u32 	%r2100, [_ZN3cub18CUB_300001_SM_10006detail10radix_sort29DeviceRadixSortOnesweepKernelINS1_5radix10policy_hubIiiyE10Policy1000ELNS0_9SortOrderE0EiiyiiNS1_21identity_decomposer_tEEEvPT5_SB_PT3_PKSC_PT1_PKSG_PT2_PKSK_T4_iiT6__param_9];
	shfl.sync.idx.b32	%r1098|%p114, %r2233, %r247, 31, -1;
	add.s32 	%r251, %r248, %r1098;
	shr.u32 	%r1099, %r2223, %r2100;
	and.b32  	%r1095, %r1099, %r221;
	mov.b32 	%r1075, 1;
	// begin inline asm
	{
    .reg .pred p;
    and.b32 %r1073, %r1095, %r1075;    setp.ne.u32 p, %r1073, 0;
    vote.ballot.sync.b32 %r1073, p, 0xffffffff;
    @!p not.b32 %r1073, %r1073;
}

	// end inline asm
	mov.b32 	%r1078, 2;
	// begin inline asm
	{
    .reg .pred p;
    and.b32 %r1076, %r1095, %r1078;    setp.ne.u32 p, %r1076, 0;
    vote.ballot.sync.b32 %r1076, p, 0xffffffff;
    @!p not.b32 %r1076, %r1076;
}

	// end inline asm
	and.b32  	%r1100, %r1076, %r1073;
	mov.b32 	%r1081, 4;
	// begin inline asm
	{
    .reg .pred p;
    and.b32 %r1079, %r1095, %r1081;    setp.ne.u32 p, %r1079, 0;
    vote.ballot.sync.b32 %r1079, p, 0xffffffff;
    @!p not.b32 %r1079, %r1079;
}

	// end inline asm
	and.b32  	%r1101, %r1079, %r1100;
	mov.b32 	%r1084, 8;
	// begin inline asm
	{
    .reg .pred p;
    and.b32 %r1082, %r1095, %r1084;    setp.ne.u32 p, %r1082, 0;
    vote.ballot.sync.b32 %r1082, p, 0xffffffff;
    @!p not.b32 %r1082, %r1082;
}

	// end inline asm
	and.b32  	%r1102, %r1082, %r1101;
	mov.b32 	%r1087, 16;
	// begin inline asm
	{
    .reg .pred p;
    and.b32 %r1085, %r1095, %r1087;    setp.ne.u32 p, %r1085, 0;
    vote.ballot.sync.b32 %r1085, p, 0xffffffff;
    @!p not.b32 %r1085, %r1085;
}

	// end inline asm
	and.b32  	%r1103, %r1085, %r1102;
	mov.b32 	%r1090, 32;
	// begin inline asm
	{
    .reg .pred p;
    and.b32 %r1088, %r1095, %r1090;    setp.ne.u32 p, %r1088, 0;
    vote.ballot.sync.b32 %r1088, p, 0xffffffff;
    @!p not.b32 %r1088, %r1088;
}

	// end inline asm
	and.b32  	%r1104, %r1088, %r1103;
	mov.b32 	%r1093, 64;
	// begin inline asm
	{
    .reg .pred p;
    and.b32 %r1091, %r1095, %r1093;    setp.ne.u32 p, %r1091, 0;
    vote.ballot.sync.b32 %r1091, p, 0xffffffff;
    @!p not.b32 %r1091, %r1091;
}

	// end inline asm
	and.b32  	%r1105, %r1091, %r1104;
	mov.b32 	%r1096, 128;
	// begin inline asm
	{
    .reg .pred p;
    and.b32 %r1094, %r1095, %r1096;    setp.ne.u32 p, %r1094, 0;
    vote.ballot.sync.b32 %r1094, p, 0xffffffff;
    @!p not.b32 %r1094, %r1094;
}

	// end inline asm
	and.b32  	%r1106, %r1094, %r1105;
	clz.b32 	%r1107, %r1106;
	sub.s32 	%r253, 31, %r1107;
	and.b32  	%r1108, %r878, %r1106;
	popc.b32 	%r254, %r1108;
	setp.ne.s32 	%p115, %r443, %r253;
	mov.b32 	%r2234, 0;
	@%p115 bra 	$L__BB28_191;
	shl.b32 	%r1109, %r1095, 2;
	add.s32 	%r1110, %r219, %r1109;
	atom.shared.add.u32 	%r2234, [%r1110], %r254;
$L__BB28_191:
	ld.param.u32 	%r2101, [_ZN3cub18CUB_300001_SM_10006detail10radix_sort29DeviceRadixSortOnesweepKernelINS1_5radix10policy_hubIiiyE10Policy1000ELNS0_9SortOrderE0EiiyiiNS1_21identity_decomposer_tEEEvPT5_SB_PT3_PKSC_PT1_PKSG_PT2_PKSK_T4_iiT6__param_9];
	shfl.sync.idx.b32	%r1136|%p116, %r2234, %r253, 31, -1;
	add.s32 	%r257, %r254, %r1136;
	shr.u32 	%r1137, %r2222, %r2101;
	and.b32  	%r1133, %r1137, %r221;
	mov.b32 	%r1113, 1;
	// begin inline asm
	{
    .reg .pred p;
    and.b32 %r1111, %r1133, %r1113;    setp.ne.u32 p, %r1111, 0;
    vote.ballot.sync.b32 %r1111, p, 0xffffffff;
    @!p not.b32 %r1111, %r1111;
}

	// end inline asm
	mov.b32 	%r1116, 2;
	// begin inline asm
	{
    .reg .pred p;
    and.b32 %r1114, %r1133, %r1116;    setp.ne.u32 p, %r1114, 0;
    vote.ballot.sync.b32 %r1114, p, 0xffffffff;
    @!p not.b32 %r1114, %r1114;
}

	// end inline asm
	and.b32  	%r1138, %r1114, %r1111;
	mov.b32 	%r1119, 4;
	// begin inline asm
	{
    .reg .pred p;
    and.b32 %r1117, %r1133, %r1119;    setp.ne.u32 p, %r1117, 0;
    vote.ballot.sync.b32 %r1117, p, 0xffffffff;
    @!p not.b32 %r1117, %r1117;
}

	// end inline asm
	and.b32  	%r1139, %r1117, %r1138;
	mov.b32 	%r1122, 8;
	// begin inline asm
	{
    .reg .pred p;
    and.b32 %r1120, %r1133, %r1122;    setp.ne.u32 p, %r1120, 0;
    vote.ballot.sync.b32 %r1120, p, 0xffffffff;
    @!p not.b32 %r1120, %r1120;
}

	// end inline asm
	and.b32  	%r1140, %r1120, %r1139;
	mov.b32 	%r1125, 16;
	// begin inline asm
	{
    .reg .pred p;
    and.b32 %r1123, %r1133, %r1125;    setp.ne.u32 p, %r1123, 0;
    vote.ballot.sync.b32 %r1123, p, 0xffffffff;
    @!p not.b32 %r1123, %r1123;
}

	// end inline asm
	and.b32  	%r1141, %r1123, %r1140;
	mov.b32 	%r1128, 32;
	// begin inline asm
	{
    .reg .pred p;
    and.b32 %r1126, %r1133, %r1128;    setp.ne.u32 p, %r1126, 0;
    vote.ballot.sync.b32 %r1126, p, 0xffffffff;
    @!p not.b32 %r1126, %r1126;
}

	// end inline asm
	and.b32  	%r1142, %r1126, %r1141;
	mov.b32 	%r1131, 64;
	// begin inline asm
	{
    .reg .pred p;
    and.b32 %r1129, %r1133, %r1131;    setp.ne.u32 p, %r1129, 0;
    vote.ballot.sync.b32 %r1129, p, 0xffffffff;
    @!p not.b32 %r1129, %r1129;
}

	// end inline asm
	and.b32  	%r1143, %r1129, %r1142;
	mov.b32 	%r1134, 128;
	// begin inline asm
	{
    .reg .pred p;
    and.b32 %r1132, %r1133, %r1134;    setp.ne.u32 p, %r1132, 0;
    vote.ballot.sync.b32 %r1132, p, 0xffffffff;
    @!p not.b32 %r1132, %r1132;
}

	// end inline asm
	and.b32  	%r1144, %r1132, %r1143;
	clz.b32 	%r1145, %r1144;
	sub.s32 	%r259, 31, %r1145;
	and.b32  	%r1146, %r878, %r1144;
	popc.b32 	%r260, %r1146;
	setp.ne.s32 	%p117, %r443, %r259;
	mov.b32 	%r2235, 0;
	@%p117 bra 	$L__BB28_193;
	shl.b32 	%r1147, %r1133, 2;
	add.s32 	%r1148, %r219, %r1147;
	atom.shared.add.u32 	%r2235, [%r1148], %r260;
$L__BB28_193:
	ld.param.u32 	%r2102, [_ZN3cub18CUB_300001_SM_10006detail10radix_sort29DeviceRadixSortOnesweepKernelINS1_5radix10policy_hubIiiyE10Policy1000ELNS0_9SortOrderE0EiiyiiNS1_21identity_decomposer_tEEEvPT5_SB_PT3_PKSC_PT1_PKSG_PT2_PKSK_T4_iiT6__param_9];
	shfl.sync.idx.b32	%r1174|%p118, %r2235, %r259, 31, -1;
	add.s32 	%r263, %r260, %r1174;
	shr.u32 	%r1175, %r2221, %r2102;
	and.b32  	%r1171, %r1175, %r221;
	mov.b32 	%r1151, 1;
	// begin inline asm
	{
    .reg .pred p;
    and.b32 %r1149, %r1171, %r1151;    setp.ne.u32 p, %r1149, 0;
    vote.ballot.sync.b32 %r1149, p, 0xffffffff;
    @!p not.b32 %r1149, %r1149;
}

	// end inline asm
	mov.b32 	%r1154, 2;
	// begin inline asm
	{
    .reg .pred p;
    and.b32 %r1152, %r1171, %r1154;    setp.ne.u32 p, %r1152, 0;
    vote.ballot.sync.b32 %r1152, p, 0xffffffff;
    @!p not.b32 %r1152, %r1152;
}

	// end inline asm
	and.b32  	%r1176, %r1152, %r1149;
	mov.b32 	%r1157, 4;
	// begin inline asm
	{
    .reg .pred p;
    and.b32 %r1155, %r1171, %r1157;    setp.ne.u32 p, %r1155, 0;
    vote.ballot.sync.b32 %r1155, p, 0xffffffff;
    @!p not.b32 %r1155, %r1155;
}

	// end inline asm
	and.b32  	%r1177, %r1155, %r1176;
	mov.b32 	%r1160, 8;
	// begin inline asm
	{
    .reg .pred p;
    and.b32 %r1158, %r1171, %r1160;    setp.ne.u32 p, %r1158, 0;
    vote.ballot.sync.b32 %r1158, p, 0xffffffff;
    @!p not.b32 %r1158, %r1158;
}

	// end inline asm
	and.b32  	%r1178, %r1158, %r1177;
	mov.b32 	%r1163, 16;
	// begin inline asm
	{
    .reg .pred p;
    and.b32 %r1161, %r1171, %r1163;    setp.ne.u32 p, %r1161, 0;
    vote.ballot.sync.b32 %r1161, p, 0xffffffff;
    @!p not.b32 %r1161, %r1161;
}

	// end inline asm
	and.b32  	%r1179, %r1161, %r1178;
	mov.b32 	%r1166, 32;
	// begin inline asm
	{
    .reg .pred p;
    and.b32 %r1164, %r1171, %r1166;    setp.ne.u32 p, %r1164, 0;
    vote.ballot.sync.b32 %r1164, p, 0xffffffff;
    @!p not.b32 %r1164, %r1164;
}

	// end inline asm
	and.b32  	%r1180, %r1164, %r1179;
	mov.b32 	%r1169, 64;
	// begin inline asm
	{
    .reg .pred p;
    and.b32 %r1167, %r1171, %r1169;    setp.ne.u32 p, %r1167, 0;
    vote.ballot.sync.b32 %r1167, p, 0xffffffff;
    @!p not.b32 %r1167, %r1167;
}

	// end inline asm
	and.b32  	%r1181, %r1167, %r1180;
	mov.b32 	%r1172, 128;
	// begin inline asm
	{
    .reg .pred p;
    and.b32 %r1170, %r1171, %r1172;    setp.ne.u32 p, %r1170, 0;
    vote.ballot.sync.b32 %r1170, p, 0xffffffff;
    @!p not.b32 %r1170, %r1170;
}

	// end inline asm
	and.b32  	%r1182, %r1170, %r1181;
	clz.b32 	%r1183, %r1182;
	sub.s32 	%r265, 31, %r1183;
	and.b32  	%r1184, %r878, %r1182;
	popc.b32 	%r266, %r1184;
	setp.ne.s32 	%p119, %r443, %r265;
	mov.b32 	%r2236, 0;
	@%p119 bra 	$L__BB28_195;
	shl.b32 	%r1185, %r1171, 2;
	add.s32 	%r1186, %r219, %r1185;
	atom.shared.add.u32 	%r2236, [%r1186], %r266;
$L__BB28_195:
	ld.param.u32 	%r2103, [_ZN3cub18CUB_300001_SM_10006detail10radix_sort29DeviceRadixSortOnesweepKernelINS1_5radix10policy_hubIiiyE10Policy1000ELNS0_9SortOrderE0EiiyiiNS1_21identity_decomposer_tEEEvPT5_SB_PT3_PKSC_PT1_PKSG_PT2_PKSK_T4_iiT6__param_9];
	shfl.sync.idx.b32	%r1212|%p120, %r2236, %r265, 31, -1;
	add.s32 	%r269, %r266, %r1212;
	shr.u32 	%r1213, %r2220, %r2103;
	and.b32  	%r1209, %r1213, %r221;
	mov.b32 	%r1189, 1;
	// begin inline asm
	{
    .reg .pred p;
    and.b32 %r1187, %r1209, %r1189;    setp.ne.u32 p, %r1187, 0;
    vote.ballot.sync.b32 %r1187, p, 0xffffffff;
    @!p not.b32 %r1187, %r1187;
}

	// end inline asm
	mov.b32 	%r1192, 2;
	// begin inline asm
	{
    .reg .pred p;
    and.b32 %r1190, %r1209, %r1192;    setp.ne.u32 p, %r1190, 0;
    vote.ballot.sync.b32 %r1190, p, 0xffffffff;
    @!p not.b32 %r1190, %r1190;
}

	// end inline asm
	and.b32  	%r1214, %r1190, %r1187;
	mov.b32 	%r1195, 4;
	// begin inline asm
	{
    .reg .pred p;
    and.b32 %r1193, %r1209, %r1195;    setp.ne.u32 p, %r1193, 0;
    vote.ballot.sync.b32 %r1193, p, 0xffffffff;
    @!p not.b32 %r1193, %r1193;
}

	// end inline asm
	and.b32  	%r1215, %r1193, %r1214;
	mov.b32 	%r1198, 8;
	// begin inline asm
	{
    .reg .pred p;
    and.b32 %r1196, %r1209, %r1198;    setp.ne.u32 p, %r1196, 0;
    vote.ballot.sync.b32 %r1196, p, 0xffffffff;
    @!p not.b32 %r1196, %r1196;
}

	// end inline asm
	and.b32  	%r1216, %r1196, %r1215;
	mov.b32 	%r1201, 16;
	// begin inline asm
	{
    .reg .pred p;
    and.b32 %r1199, %r1209, %r1201;    setp.ne.u32 p, %r1199, 0;
    vote.ballot.sync.b32 %r1199, p, 0xffffffff;
    @!p not.b32 %r1199, %r1199;
}

	// end inline asm
	and.b32  	%r1217, %r1199, %r1216;
	mov.b32 	%r1204, 32;
	// begin inline asm
	{
    .reg .pred p;
    and.b32 %r1202, %r1209, %r1204;    setp.ne.u32 p, %r1202, 0;
    vote.ballot.sync.b32 %r1202, p, 0xffffffff;
    @!p not.b32 %r1202, %r1202;
}

	// end inline asm
	and.b32  	%r1218, %r1202, %r1217;
	mov.b32 	%r1207, 64;
	// begin inline asm
	{
    .reg .pred p;
    and.b32 %r1205, %r1209, %r1207;    setp.ne.u32 p, %r1205, 0;
    vote.ballot.sync.b32 %r1205, p, 0xffffffff;
    @!p not.b32 %r1205, %r1205;
}

	// end inline asm
	and.b32  	%r1219, %r1205, %r1218;
	mov.b32 	%r1210, 128;
	// begin inline asm
	{
    .reg .pred p;
    and.b32 %r1208, %r1209, %r1210;    setp.ne.u32 p, %r1208, 0;
    vote.ballot.sync.b32 %r1208, p, 0xffffffff;
    @!p not.b32 %r1208, %r1208;
}

	// end inline asm
	and.b32  	%r1220, %r1208, %r1219;
	clz.b32 	%r1221, %r1220;
	sub.s32 	%r271, 31, %r1221;
	and.b32  	%r1222, %r878, %r1220;
	popc.b32 	%r272, %r1222;
	setp.ne.s32 	%p121, %r443, %r271;
	mov.b32 	%r2237, 0;
	@%p121 bra 	$L__BB28_197;
	shl.b32 	%r1223, %r1209, 2;
	add.s32 	%r1224, %r219, %r1223;
	atom.shared.add.u32 	%r2237, [%r1224], %r272;
$L__BB28_197:
	ld.param.u32 	%r2104, [_ZN3cub18CUB_300001_SM_10006detail10radix_sort29DeviceRadixSortOnesweepKernelINS1_5radix10policy_hubIiiyE10Policy1000ELNS0_9SortOrderE0EiiyiiNS1_21identity_decomposer_tEEEvPT5_SB_PT3_PKSC_PT1_PKSG_PT2_PKSK_T4_iiT6__param_9];
	shfl.sync.idx.b32	%r1250|%p122, %r2237, %r271, 31, -1;
	add.s32 	%r275, %r272, %r1250;
	shr.u32 	%r1251, %r2219, %r2104;
	and.b32  	%r1247, %r1251, %r221;
	mov.b32 	%r1227, 1;
	// begin inline asm
	{
    .reg .pred p;
    and.b32 %r1225, %r1247, %r1227;    setp.ne.u32 p, %r1225, 0;
    vote.ballot.sync.b32 %r1225, p, 0xffffffff;
    @!p not.b32 %r1225, %r1225;
}

	// end inline asm
	mov.b32 	%r1230, 2;
	// begin inline asm
	{
    .reg .pred p;
    and.b32 %r1228, %r1247, %r1230;    setp.ne.u32 p, %r1228, 0;
    vote.ballot.sync.b32 %r1228, p, 0xffffffff;
    @!p not.b32 %r1228, %r1228;
}

	// end inline asm
	and.b32  	%r1252, %r1228, %r1225;
	mov.b32 	%r1233, 4;
	// begin inline asm
	{
    .reg .pred p;
    and.b32 %r1231, %r1247, %r1233;    setp.ne.u32 p, %r1231, 0;
    vote.ballot.sync.b32 %r1231, p, 0xffffffff;
    @!p not.b32 %r1231, %r1231;
}

	// end inline asm
	and.b32  	%r1253, %r1231, %r1252;
	mov.b32 	%r1236, 8;
	// begin inline asm
	{
    .reg .pred p;
    and.b32 %r1234, %r1247, %r1236;    setp.ne.u32 p, %r1234, 0;
    vote.ballot.sync.b32 %r1234, p, 0xffffffff;
    @!p not.b32 %r1234, %r1234;
}

	// end inline asm
	and.b32  	%r1254, %r1234, %r1253;
	mov.b32 	%r1239, 16;
	// begin inline asm
	{
    .reg .pred p;
    and.b32 %r1237, %r1247, %r1239;    setp.ne.u32 p, %r1237, 0;
    vote.ballot.sync.b32 %r1237, p, 0xffffffff;
    @!p not.b32 %r1237, %r1237;
}

	// end inline asm
	and.b32  	%r1255, %r1237, %r1254;
	mov.b32 	%r1242, 32;
	// begin inline asm
	{
    .reg .pred p;
    and.b32 %r1240, %r1247, %r1242;    setp.ne.u32 p, %r1240, 0;
    vote.ballot.sync.b32 %r1240, p, 0xffffffff;
    @!p not.b32 %r1240, %r1240;
}

	// end inline asm
	and.b32  	%r1256, %r1240, %r1255;
	mov.b32 	%r1245, 64;
	// begin inline asm
	{
    .reg .pred p;
    and.b32 %r1243, %r1247, %r1245;    setp.ne.u32 p, %r1243, 0;
    vote.ballot.sync.b32 %r1243, p, 0xffffffff;
    @!p not.b32 %r1243, %r1243;
}

	// end inline asm
	and.b32  	%r1257, %r1243, %r1256;
	mov.b32 	%r1248, 128;
	// begin inline asm
	{
    .reg .pred p;
    and.b32 %r1246, %r1247, %r1248;    setp.ne.u32 p, %r1246, 0;
    vote.ballot.sync.b32 %r1246, p, 0xffffffff;
    @!p not.b32 %r1246, %r1246;
}

	// end inline asm
	and.b32  	%r1258, %r1246, %r1257;
	clz.b32 	%r1259, %r1258;
	sub.s32 	%r277, 31, %r1259;
	and.b32  	%r1260, %r878, %r1258;
	popc.b32 	%r278, %r1260;
	setp.ne.s32 	%p123, %r443, %r277;
	mov.b32 	%r2238, 0;
	@%p123 bra 	$L__BB28_199;
	shl.b32 	%r1265, %r1247, 2;
	add.s32 	%r1266, %r219, %r1265;
	atom.shared.add.u32 	%r2238, [%r1266], %r278;
$L__BB28_199:
	ld.param.u32 	%r2105, [_ZN3cub18CUB_300001_SM_10006detail10radix_sort29DeviceRadixSortOnesweepKernelINS1_5radix10policy_hubIiiyE10Policy1000ELNS0_9SortOrderE0EiiyiiNS1_21identity_decomposer_tEEEvPT5_SB_PT3_PKSC_PT1_PKSG_PT2_PKSK_T4_iiT6__param_9];
	shfl.sync.idx.b32	%r1292|%p124, %r2238, %r277, 31, -1;
	add.s32 	%r281, %r278, %r1292;
	shr.u32 	%r1293, %r2218, %r2105;
	and.b32  	%r1289, %r1293, %r221;
	mov.b32 	%r1269, 1;
	// begin inline asm
	{
    .reg .pred p;
    and.b32 %r1267, %r1289, %r1269;    setp.ne.u32 p, %r1267, 0;
    vote.ballot.sync.b32 %r1267, p, 0xffffffff;
    @!p not.b32 %r1267, %r1267;
}

	// end inline asm
	mov.b32 	%r1272, 2;
	// begin inline asm
	{
    .reg .pred p;
    and.b32 %r1270, %r1289, %r1272;    setp.ne.u32 p, %r1270, 0;
    vote.ballot.sync.b32 %r1270, p, 0xffffffff;
    @!p not.b32 %r1270, %r1270;
}

	// end inline asm
	and.b32  	%r1294, %r1270, %r1267;
	mov.b32 	%r1275, 4;
	// begin inline asm
	{
    .reg .pred p;
    and.b32 %r1273, %r1289, %r1275;    setp.ne.u32 p, %r1273, 0;
    vote.ballot.sync.b32 %r1273, p, 0xffffffff;
    @!p not.b32 %r1273, %r1273;
}

	// end inline asm
	and.b32  	%r1295, %r1273, %r1294;
	mov.b32 	%r1278, 8;
	// begin inline asm
	{
    .reg .pred p;
    and.b32 %r1276, %r1289, %r1278;    setp.ne.u32 p, %r1276, 0;
    vote.ballot.sync.b32 %r1276, p, 0xffffffff;
    @!p not.b32 %r1276, %r1276;
}

	// end inline asm
	and.b32  	%r1296, %r1276, %r1295;
	mov.b32 	%r1281, 16;
	// begin inline asm
	{
    .reg .pred p;
    and.b32 %r1279, %r1289, %r1281;    setp.ne.u32 p, %r1279, 0;
    vote.ballot.sync.b32 %r1279, p, 0xffffffff;
    @!p not.b32 %r1279, %r1279;
}

	// end inline asm
	and.b32  	%r1297, %r1279, %r1296;
	mov.b32 	%r1284, 32;
	// begin inline asm
	{
    .reg .pred p;
    and.b32 %r1282, %r1289, %r1284;    setp.ne.u32 p, %r1282, 0;
    vote.ballot.sync.b32 %r1282, p, 0xffffffff;
    @!p not.b32 %r1282, %r1282;
}

	// end inline asm
	and.b32  	%r1298, %r1282, %r1297;
	mov.b32 	%r1287, 64;
	// begin inline asm
	{
    .reg .pred p;
    and.b32 %r1285, %r1289, %r1287;    setp.ne.u32 p, %r1285, 0;
    vote.ballot.sync.b32 %r1285, p, 0xffffffff;
    @!p not.b32 %r1285, %r1285;
}

	// end inline asm
	and.b32  	%r1299, %r1285, %r1298;
	mov.b32 	%r1290, 128;
	// begin inline asm
	{
    .reg .pred p;
    and.b32 %r1288, %r1289, %r1290;    setp.ne.u32 p, %r1288, 0;
    vote.ballot.sync.b32 %r1288, p, 0xffffffff;
    @!p not.b32 %r1288, %r1288;
}

	// end inline asm
	and.b32  	%r1300, %r1288, %r1299;
	clz.b32 	%r1301, %r1300;
	sub.s32 	%r283, 31, %r1301;
	and.b32  	%r1302, %r878, %r1300;
	popc.b32 	%r284, %r1302;
	setp.ne.s32 	%p125, %r443, %r283;
	mov.b32 	%r2239, 0;
	@%p125 bra 	$L__BB28_201;
	shl.b32 	%r1307, %r1289, 2;
	add.s32 	%r1308, %r219, %r1307;
	atom.shared.add.u32 	%r2239, [%r1308], %r284;
$L__BB28_201:
	ld.param.u32 	%r2106, [_ZN3cub18CUB_300001_SM_10006detail10radix_sort29DeviceRadixSortOnesweepKernelINS1_5radix10policy_hubIiiyE10Policy1000ELNS0_9SortOrderE0EiiyiiNS1_21identity_decomposer_tEEEvPT5_SB_PT3_PKSC_PT1_PKSG_PT2_PKSK_T4_iiT6__param_9];
	shfl.sync.idx.b32	%r1334|%p126, %r2239, %r283, 31, -1;
	add.s32 	%r287, %r284, %r1334;
	shr.u32 	%r1335, %r2217, %r2106;
	and.b32  	%r1331, %r1335, %r221;
	mov.b32 	%r1311, 1;
	// begin inline asm
	{
    .reg .pred p;
    and.b32 %r1309, %r1331, %r1311;    setp.ne.u32 p, %r1309, 0;
    vote.ballot.sync.b32 %r1309, p, 0xffffffff;
    @!p not.b32 %r1309, %r1309;
}

	// end inline asm
	mov.b32 	%r1314, 2;
	// begin inline asm
	{
    .reg .pred p;
    and.b32 %r1312, %r1331, %r1314;    setp.ne.u32 p, %r1312, 0;
    vote.ballot.sync.b32 %r1312, p, 0xffffffff;
    @!p not.b32 %r1312, %r1312;
}

	// end inline asm
	and.b32  	%r1336, %r1312, %r1309;
	mov.b32 	%r1317, 4;
	// begin inline asm
	{
    .reg .pred p;
    and.b32 %r1315, %r1331, %r1317;    setp.ne.u32 p, %r1315, 0;
    vote.ballot.sync.b32 %r1315, p, 0xffffffff;
    @!p not.b32 %r1315, %r1315;
}

	// end inline asm
	and.b32  	%r1337, %r1315, %r1336;
	mov.b32 	%r1320, 8;
	// begin inline asm
	{
    .reg .pred p;
    and.b32 %r1318, %r1331, %r1320;    setp.ne.u32 p, %r1318, 0;
    vote.ballot.sync.b32 %r1318, p, 0xffffffff;
    @!p not.b32 %r1318, %r1318;
}

	// end inline asm
	and.b32  	%r1338, %r1318, %r1337;
	mov.b32 	%r1323, 16;
	// begin inline asm
	{
    .reg .pred p;
    and.b32 %r1321, %r1331, %r1323;    setp.ne.u32 p, %r1321, 0;
    vote.ballot.sync.b32 %r1321, p, 0xffffffff;
    @!p not.b32 %r1321, %r1321;
}

	// end inline asm
	and.b32  	%r1339, %r1321, %r1338;
	mov.b32 	%r1326, 32;
	// begin inline asm
	{
    .reg .pred p;
    and.b32 %r1324, %r1331, %r1326;    setp.ne.u32 p, %r1324, 0;
    vote.ballot.sync.b32 %r1324, p, 0xffffffff;
    @!p not.b32 %r1324, %r1324;
}

	// end inline asm
	and.b32  	%r1340, %r1324, %r1339;
	mov.b32 	%r1329, 64;
	// begin inline asm
	{
    .reg .pred p;
    and.b32 %r1327, %r1331, %r1329;    setp.ne.u32 p, %r1327, 0;
    vote.ballot.sync.b32 %r1327, p, 0xffffffff;
    @!p not.b32 %r1327, %r1327;
}

	// end inline asm
	and.b32  	%r1341, %r1327, %r1340;
	mov.b32 	%r1332, 128;
	// begin inline asm
	{
    .reg .pred p;
    and.b32 %r1330, %r1331, %r1332;    setp.ne.u32 p, %r1330, 0;
    vote.ballot.sync.b32 %r1330, p, 0xffffffff;
    @!p not.b32 %r1330, %r1330;
}

	// end inline asm
	and.b32  	%r1342, %r1330, %r1341;
	clz.b32 	%r1343, %r1342;
	sub.s32 	%r289, 31, %r1343;
	and.b32  	%r1344, %r878, %r1342;
	popc.b32 	%r290, %r1344;
	setp.ne.s32 	%p127, %r443, %r289;
	mov.b32 	%r2240, 0;
	@%p127 bra 	$L__BB28_203;
	shl.b32 	%r1349, %r1331, 2;
	add.s32 	%r1350, %r219, %r1349;
	atom.shared.add.u32 	%r2240, [%r1350], %r290;
$L__BB28_203:
	ld.param.u32 	%r2107, [_ZN3cub18CUB_300001_SM_10006detail10radix_sort29DeviceRadixSortOnesweepKernelINS1_5radix10policy_hubIiiyE10Policy1000ELNS0_9SortOrderE0EiiyiiNS1_21identity_decomposer_tEEEvPT5_SB_PT3_PKSC_PT1_PKSG_PT2_PKSK_T4_iiT6__param_9];
	shfl.sync.idx.b32	%r1376|%p128, %r2240, %r289, 31, -1;
	add.s32 	%r293, %r290, %r1376;
	shr.u32 	%r1377, %r2216, %r2107;
	and.b32  	%r1373, %r1377, %r221;
	mov.b32 	%r1353, 1;
	// begin inline asm
	{
    .reg .pred p;
    and.b32 %r1351, %r1373, %r1353;    setp.ne.u32 p, %r1351, 0;
    vote.ballot.sync.b32 %r1351, p, 0xffffffff;
    @!p not.b32 %r1351, %r1351;
}

	// end inline asm
	mov.b32 	%r1356, 2;
	// begin inline asm
	{
    .reg .pred p;
    and.b32 %r1354, %r1373, %r1356;    setp.ne.u32 p, %r1354, 0;
    vote.ballot.sync.b32 %r1354, p, 0xffffffff;
    @!p not.b32 %r1354, %r1354;
}

	// end inline asm
	and.b32  	%r1378, %r1354, %r1351;
	mov.b32 	%r1359, 4;
	// begin inline asm
	{
    .reg .pred p;
    and.b32 %r1357, %r1373, %r1359;    setp.ne.u32 p, %r1357, 0;
    vote.ballot.sync.b32 %r1357, p, 0xffffffff;
    @!p not.b32 %r1357, %r1357;
}

	// end inline asm
	and.b32  	%r1379, %r1357, %r1378;
	mov.b32 	%r1362, 8;
	// begin inline asm
	{
    .reg .pred p;
    and.b32 %r1360, %r1373, %r1362;    setp.ne.u32 p, %r1360, 0;
    vote.ballot.sync.b32 %r1360, p, 0xffffffff;
    @!p not.b32 %r1360, %r1360;
}

	// end inline asm
	and.b32  	%r1380, %r1360, %r1379;
	mov.b32 	%r1365, 16;
	// begin inline asm
	{
    .reg .pred p;
    and.b32 %r1363, %r1373, %r1365;    setp.ne.u32 p, %r1363, 0;
    vote.ballot.sync.b32 %r1363, p, 0xffffffff;
    @!p not.b32 %r1363, %r1363;
}

	// end inline asm
	and.b32  	%r1381, %r1363, %r1380;
	mov.b32 	%r1368, 32;
	// begin inline asm
	{
    .reg .pred p;
    and.b32 %r1366, %r1373, %r1368;    setp.ne.u32 p, %r1366, 0;
    vote.ballot.sync.b32 %r1366, p, 0xffffffff;
    @!p not.b32 %r1366, %r1366;
}

	// end inline asm
	and.b32  	%r1382, %r1366, %r1381;
	mov.b32 	%r1371, 64;
	// begin inline asm
	{
    .reg .pred p;
    and.b32 %r1369, %r1373, %r1371;    setp.ne.u32 p, %r1369, 0;
    vote.ballot.sync.b32 %r1369, p, 0xffffffff;
    @!p not.b32 %r1369, %r1369;
}

	// end inline asm
	and.b32  	%r1383, %r1369, %r1382;
	mov.b32 	%r1374, 128;
	// begin inline asm
	{
    .reg .pred p;
    and.b32 %r1372, %r1373, %r1374;    setp.ne.u32 p, %r1372, 0;
    vote.ballot.sync.b32 %r1372, p, 0xffffffff;
    @!p not.b32 %r1372, %r1372;
}

	// end inline asm
	and.b32  	%r1384, %r1372, %r1383;
	clz.b32 	%r1385, %r1384;
	sub.s32 	%r295, 31, %r1385;
	and.b32  	%r1386, %r878, %r1384;
	popc.b32 	%r296, %r1386;
	setp.ne.s32 	%p129, %r443, %r295;
	mov.b32 	%r2241, 0;
	@%p129 bra 	$L__BB28_205;
	shl.b32 	%r1391, %r1373, 2;
	add.s32 	%r1392, %r219, %r1391;
	atom.shared.add.u32 	%r2241, [%r1392], %r296;
$L__BB28_205:
	ld.param.u32 	%r2108, [_ZN3cub18CUB_300001_SM_10006detail10radix_sort29DeviceRadixSortOnesweepKernelINS1_5radix10policy_hubIiiyE10Policy1000ELNS0_9SortOrderE0EiiyiiNS1_21identity_decomposer_tEEEvPT5_SB_PT3_PKSC_PT1_PKSG_PT2_PKSK_T4_iiT6__param_9];
	shfl.sync.idx.b32	%r1418|%p130, %r2241, %r295, 31, -1;
	add.s32 	%r299, %r296, %r1418;
	shr.u32 	%r1419, %r2215, %r2108;
	and.b32  	%r1415, %r1419, %r221;
	mov.b32 	%r1395, 1;
	// begin inline asm
	{
    .reg .pred p;
    and.b32 %r1393, %r1415, %r1395;    setp.ne.u32 p, %r1393, 0;
    vote.ballot.sync.b32 %r1393, p, 0xffffffff;
    @!p not.b32 %r1393, %r1393;
}

	// end inline asm
	mov.b32 	%r1398, 2;
	// begin inline asm
	{
    .reg .pred p;
    and.b32 %r1396, %r1415, %r1398;    setp.ne.u32 p, %r1396, 0;
    vote.ballot.sync.b32 %r1396, p, 0xffffffff;
    @!p not.b32 %r1396, %r1396;
}

	// end inline asm
	and.b32  	%r1420, %r1396, %r1393;
	mov.b32 	%r1401, 4;
	// begin inline asm
	{
    .reg .pred p;
    and.b32 %r1399, %r1415, %r1401;    setp.ne.u32 p, %r1399, 0;
    vote.ballot.sync.b32 %r1399, p, 0xffffffff;
    @!p not.b32 %r1399, %r1399;
}

	// end inline asm
	and.b32  	%r1421, %r1399, %r1420;
	mov.b32 	%r1404, 8;
	// begin inline asm
	{
    .reg .pred p;
    and.b32 %r1402, %r1415, %r1404;    setp.ne.u32 p, %r1402, 0;
    vote.ballot.sync.b32 %r1402, p, 0xffffffff;
    @!p not.b32 %r1402, %r1402;
}

	// end inline asm
	and.b32  	%r1422, %r1402, %r1421;
	mov.b32 	%r1407, 16;
	// begin inline asm
	{
    .reg .pred p;
    and.b32 %r1405, %r1415, %r1407;    setp.ne.u32 p, %r1405, 0;
    vote.ballot.sync.b32 %r1405, p, 0xffffffff;
    @!p not.b32 %r1405, %r1405;
}

	// end inline asm
	and.b32  	%r1423, %r1405, %r1422;
	mov.b32 	%r1410, 32;
	// begin inline asm
	{
    .reg .pred p;
    and.b32 %r1408, %r1415, %r1410;    setp.ne.u32 p, %r1408, 0;
    vote.ballot.sync.b32 %r1408, p, 0xffffffff;
    @!p not.b32 %r1408, %r1408;
}

	// end inline asm
	and.b32  	%r1424, %r1408, %r1423;
	mov.b32 	%r1413, 64;
	// begin inline asm
	{
    .reg .pred p;
    and.b32 %r1411, %r1415, %r1413;    setp.ne.u32 p, %r1411, 0;
    vote.ballot.sync.b32 %r1411, p, 0xffffffff;
    @!p not.b32 %r1411, %r1411;
}

	// end inline asm
	and.b32  	%r1425, %r1411, %r1424;
	mov.b32 	%r1416, 128;
	// begin inline asm
	{
    .reg .pred p;
    and.b32 %r1414, %r1415, %r1416;    setp.ne.u32 p, %r1414, 0;
    vote.ballot.sync.b32 %r1414, p, 0xffffffff;
    @!p not.b32 %r1414, %r1414;
}

	// end inline asm
	and.b32  	%r1426, %r1414, %r1425;
	clz.b32 	%r1427, %r1426;
	sub.s32 	%r301, 31, %r1427;
	and.b32  	%r1428, %r878, %r1426;
	popc.b32 	%r302, %r1428;
	setp.ne.s32 	%p131, %r443, %r301;
	mov.b32 	%r2242, 0;
	@%p131 bra 	$L__BB28_207;
	shl.b32 	%r1433, %r1415, 2;
	add.s32 	%r1434, %r219, %r1433;
	atom.shared.add.u32 	%r2242, [%r1434], %r302;
$L__BB28_207:
	ld.param.u32 	%r2109, [_ZN3cub18CUB_300001_SM_10006detail10radix_sort29DeviceRadixSortOnesweepKernelINS1_5radix10policy_hubIiiyE10Policy1000ELNS0_9SortOrderE0EiiyiiNS1_21identity_decomposer_tEEEvPT5_SB_PT3_PKSC_PT1_PKSG_PT2_PKSK_T4_iiT6__param_9];
	shfl.sync.idx.b32	%r1460|%p132, %r2242, %r301, 31, -1;
	add.s32 	%r305, %r302, %r1460;
	shr.u32 	%r1461, %r2214, %r2109;
	and.b32  	%r1457, %r1461, %r221;
	mov.b32 	%r1437, 1;
	// begin inline asm
	{
    .reg .pred p;
    and.b32 %r1435, %r1457, %r1437;    setp.ne.u32 p, %r1435, 0;
    vote.ballot.sync.b32 %r1435, p, 0xffffffff;
    @!p not.b32 %r1435, %r1435;
}

	// end inline asm
	mov.b32 	%r1440, 2;
	// begin inline asm
	{
    .reg .pred p;
    and.b32 %r1438, %r1457, %r1440;    setp.ne.u32 p, %r1438, 0;
    vote.ballot.sync.b32 %r1438, p, 0xffffffff;
    @!p not.b32 %r1438, %r1438;
}

	// end inline asm
	and.b32  	%r1462, %r1438, %r1435;
	mov.b32 	%r1443, 4;
	// begin inline asm
	{
    .reg .pred p;
    and.b32 %r1441, %r1457, %r1443;    setp.ne.u32 p, %r1441, 0;
    vote.ballot.sync.b32 %r1441, p, 0xffffffff;
    @!p not.b32 %r1441, %r1441;
}

	// end inline asm
	and.b32  	%r1463, %r1441, %r1462;
	mov.b32 	%r1446, 8;
	// begin inline asm
	{
    .reg .pred p;
    and.b32 %r1444, %r1457, %r1446;    setp.ne.u32 p, %r1444, 0;
    vote.ballot.sync.b32 %r1444, p, 0xffffffff;
    @!p not.b32 %r1444, %r1444;
}

	// end inline asm
	and.b32  	%r1464, %r1444, %r1463;
	mov.b32 	%r1449, 16;
	// begin inline asm
	{
    .reg .pred p;
    and.b32 %r1447, %r1457, %r1449;    setp.ne.u32 p, %r1447, 0;
    vote.ballot.sync.b32 %r1447, p, 0xffffffff;
    @!p not.b32 %r1447, %r1447;
}

	// end inline asm
	and.b32  	%r1465, %r1447, %r1464;
	mov.b32 	%r1452, 32;
	// begin inline asm
	{
    .reg .pred p;
    and.b32 %r1450, %r1457, %r1452;    setp.ne.u32 p, %r1450, 0;
    vote.ballot.sync.b32 %r1450, p, 0xffffffff;
    @!p not.b32 %r1450, %r1450;
}

	// end inline asm
	and.b32  	%r1466, %r1450, %r1465;
	mov.b32 	%r1455, 64;
	// begin inline asm
	{
    .reg .pred p;
    and.b32 %r1453, %r1457, %r1455;    setp.ne.u32 p, %r1453, 0;
    vote.ballot.sync.b32 %r1453, p, 0xffffffff;
    @!p not.b32 %r1453, %r1453;
}

	// end inline asm
	and.b32  	%r1467, %r1453, %r1466;
	mov.b32 	%r1458, 128;
	// begin inline asm
	{
    .reg .pred p;
    and.b32 %r1456, %r1457, %r1458;    setp.ne.u32 p, %r1456, 0;
    vote.ballot.sync.b32 %r1456, p, 0xffffffff;
    @!p not.b32 %r1456, %r1456;
}

	// end inline asm
	and.b32  	%r1468, %r1456, %r1467;
	clz.b32 	%r1469, %r1468;
	sub.s32 	%r307, 31, %r1469;
	and.b32  	%r1470, %r878, %r1468;
	popc.b32 	%r308, %r1470;
	setp.ne.s32 	%p133, %r443, %r307;
	mov.b32 	%r2243, 0;
	@%p133 bra 	$L__BB28_209;
	shl.b32 	%r1475, %r1457, 2;
	add.s32 	%r1476, %r219, %r1475;
	atom.shared.add.u32 	%r2243, [%r1476], %r308;
$L__BB28_209:
	ld.param.u32 	%r2110, [_ZN3cub18CUB_300001_SM_10006detail10radix_sort29DeviceRadixSortOnesweepKernelINS1_5radix10policy_hubIiiyE10Policy1000ELNS0_9SortOrderE0EiiyiiNS1_21identity_decomposer_tEEEvPT5_SB_PT3_PKSC_PT1_PKSG_PT2_PKSK_T4_iiT6__param_9];
	shfl.sync.idx.b32	%r1502|%p134, %r2243, %r307, 31, -1;
	add.s32 	%r311, %r308, %r1502;
	shr.u32 	%r1503, %r2213, %r2110;
	and.b32  	%r1499, %r1503, %r221;
	mov.b32 	%r1479, 1;
	// begin inline asm
	{
    .reg .pred p;
    and.b32 %r1477, %r1499, %r1479;    setp.ne.u32 p, %r1477, 0;
    vote.ballot.sync.b32 %r1477, p, 0xffffffff;
    @!p not.b32 %r1477, %r1477;
}

	// end inline asm
	mov.b32 	%r1482, 2;
	// begin inline asm
	{
    .reg .pred p;
    and.b32 %r1480, %r1499, %r1482;    setp.ne.u32 p, %r1480, 0;
    vote.ballot.sync.b32 %r1480, p, 0xffffffff;
    @!p not.b32 %r1480, %r1480;
}

	// end inline asm
	and.b32  	%r1504, %r1480, %r1477;
	mov.b32 	%r1485, 4;
	// begin inline asm
	{
    .reg .pred p;
    and.b32 %r1483, %r1499, %r1485;    setp.ne.u32 p, %r1483, 0;
    vote.ballot.sync.b32 %r1483, p, 0xffffffff;
    @!p not.b32 %r1483, %r1483;
}

	// end inline asm
	and.b32  	%r1505, %r1483, %r1504;
	mov.b32 	%r1488, 8;
	// begin inline asm
	{
    .reg .pred p;
    and.b32 %r1486, %r1499, %r1488;    setp.ne.u32 p, %r1486, 0;
    vote.ballot.sync.b32 %r1486, p, 0xffffffff;
    @!p not.b32 %r1486, %r1486;
}

	// end inline asm
	and.b32  	%r1506, %r1486, %r1505;
	mov.b32 	%r1491, 16;
	// begin inline asm
	{
    .reg .pred p;
    and.b32 %r1489, %r1499, %r1491;    setp.ne.u32 p, %r1489, 0;
    vote.ballot.sync.b32 %r1489, p, 0xffffffff;
    @!p not.b32 %r1489, %r1489;
}

	// end inline asm
	and.b32  	%r1507, %r1489, %r1506;
	mov.b32 	%r1494, 32;
	// begin inline asm
	{
    .reg .pred p;
    and.b32 %r1492, %r1499, %r1494;    setp.ne.u32 p, %r1492, 0;
    vote.ballot.sync.b32 %r1492, p, 0xffffffff;
    @!p not.b32 %r1492, %r1492;
}

	// end inline asm
	and.b32  	%r1508, %r1492, %r1507;
	mov.b32 	%r1497, 64;
	// begin inline asm
	{
    .reg .pred p;
    and.b32 %r1495, %r1499, %r1497;    setp.ne.u32 p, %r1495, 0;
    vote.ballot.sync.b32 %r1495, p, 0xffffffff;
    @!p not.b32 %r1495, %r1495;
}

	// end inline asm
	and.b32  	%r1509, %r1495, %r1508;
	mov.b32 	%r1500, 128;
	// begin inline asm
	{
    .reg .pred p;
    and.b32 %r1498, %r1499, %r1500;    setp.ne.u32 p, %r1498, 0;
    vote.ballot.sync.b32 %r1498, p, 0xffffffff;
    @!p not.b32 %r1498, %r1498;
}

	// end inline asm
	and.b32  	%r1510, %r1498, %r1509;
	clz.b32 	%r1511, %r1510;
	sub.s32 	%r313, 31, %r1511;
	and.b32  	%r1512, %r878, %r1510;
	popc.b32 	%r314, %r1512;
	setp.ne.s32 	%p135, %r443, %r313;
	mov.b32 	%r2244, 0;
	@%p135 bra 	$L__BB28_211;
	shl.b32 	%r1517, %r1499, 2;
	add.s32 	%r1518, %r219, %r1517;
	atom.shared.add.u32 	%r2244, [%r1518], %r314;
$L__BB28_211:
	ld.param.u32 	%r2111, [_ZN3cub18CUB_300001_SM_10006detail10radix_sort29DeviceRadixSortOnesweepKernelINS1_5radix10policy_hubIiiyE10Policy1000ELNS0_9SortOrderE0EiiyiiNS1_21identity_decomposer_tEEEvPT5_SB_PT3_PKSC_PT1_PKSG_PT2_PKSK_T4_iiT6__param_9];
	shfl.sync.idx.b32	%r1544|%p136, %r2244, %r313, 31, -1;
	add.s32 	%r317, %r314, %r1544;
	shr.u32 	%r1545, %r2212, %r2111;
	and.b32  	%r1541, %r1545, %r221;
	mov.b32 	%r1521, 1;
	// begin inline asm
	{
    .reg .pred p;
    and.b32 %r1519, %r1541, %r1521;    setp.ne.u32 p, %r1519, 0;
    vote.ballot.sync.b32 %r1519, p, 0xffffffff;
    @!p not.b32 %r1519, %r1519;
}

	// end inline asm
	mov.b32 	%r1524, 2;
	// begin inline asm
	{
    .reg .pred p;
    and.b32 %r1522, %r1541, %r1524;    setp.ne.u32 p, %r1522, 0;
    vote.ballot.sync.b32 %r1522, p, 0xffffffff;
    @!p not.b32 %r1522, %r1522;
}

	// end inline asm
	and.b32  	%r1546, %r1522, %r1519;
	mov.b32 	%r1527, 4;
	// begin inline asm
	{
    .reg .pred p;
    and.b32 %r1525, %r1541, %r1527;    setp.ne.u32 p, %r1525, 0;
    vote.ballot.sync.b32 %r1525, p, 0xffffffff;
    @!p not.b32 %r1525, %r1525;
}

	// end inline asm
	and.b32  	%r1547, %r1525, %r1546;
	mov.b32 	%r1530, 8;
	// begin inline asm
	{
    .reg .pred p;
    and.b32 %r1528, %r1541, %r1530;    setp.ne.u32 p, %r1528, 0;
    vote.ballot.sync.b32 %r1528, p, 0xffffffff;
    @!p not.b32 %r1528, %r1528;
}

	// end inline asm
	and.b32  	%r1548, %r1528, %r1547;
	mov.b32 	%r1533, 16;
	// begin inline asm
	{
    .reg .pred p;
    and.b32 %r1531, %r1541, %r1533;    setp.ne.u32 p, %r1531, 0;
    vote.ballot.sync.b32 %r1531, p, 0xffffffff;
    @!p not.b32 %r1531, %r1531;
}

	// end inline asm
	and.b32  	%r1549, %r1531, %r1548;
	mov.b32 	%r1536, 32;
	// begin inline asm
	{
    .reg .pred p;
    and.b32 %r1534, %r1541, %r1536;    setp.ne.u32 p, %r1534, 0;
    vote.ballot.sync.b32 %r1534, p, 0xffffffff;
    @!p not.b32 %r1534, %r1534;
}

	// end inline asm
	and.b32  	%r1550, %r1534, %r1549;
	mov.b32 	%r1539, 64;
	// begin inline asm
	{
    .reg .pred p;
    and.b32 %r1537, %r1541, %r1539;    setp.ne.u32 p, %r1537, 0;
    vote.ballot.sync.b32 %r1537, p, 0xffffffff;
    @!p not.b32 %r1537, %r1537;
}

	// end inline asm
	and.b32  	%r1551, %r1537, %r1550;
	mov.b32 	%r1542, 128;
	// begin inline asm
	{
    .reg .pred p;
    and.b32 %r1540, %r1541, %r1542;    setp.ne.u32 p, %r1540, 0;
    vote.ballot.sync.b32 %r1540, p, 0xffffffff;
    @!p not.b32 %r1540, %r1540;
}

	// end inline asm
	and.b32  	%r1552, %r1540, %r1551;
	clz.b32 	%r1553, %r1552;
	sub.s32 	%r319, 31, %r1553;
	and.b32  	%r1554, %r878, %r1552;
	popc.b32 	%r320, %r1554;
	setp.ne.s32 	%p137, %r443, %r319;
	mov.b32 	%r2245, 0;
	@%p137 bra 	$L__BB28_213;
	shl.b32 	%r1559, %r1541, 2;
	add.s32 	%r1560, %r219, %r1559;
	atom.shared.add.u32 	%r2245, [%r1560], %r320;
$L__BB28_213:
	setp.gt.u32 	%p138, %r1, 255;
	shfl.sync.idx.b32	%r1561|%p139, %r2245, %r319, 31, -1;
	add.s32 	%r1562, %r320, %r1561;
	bar.sync 	0;
	shl.b32 	%r1563, %r227, 2;
	add.s32 	%r323, %r783, %r1563;
	st.shared.u32 	[%r323+-4], %r2228;
	shl.b32 	%r1565, %r233, 2;
	add.s32 	%r324, %r783, %r1565;
	st.shared.u32 	[%r324+-4], %r2227;
	shl.b32 	%r1566, %r239, 2;
	add.s32 	%r325, %r783, %r1566;
	st.shared.u32 	[%r325+-4], %r2226;
	shl.b32 	%r1567, %r245, 2;
	add.s32 	%r326, %r783, %r1567;
	st.shared.u32 	[%r326+-4], %r2225;
	shl.b32 	%r1568, %r251, 2;
	add.s32 	%r327, %r783, %r1568;
	st.shared.u32 	[%r327+-4], %r2224;
	shl.b32 	%r1569, %r257, 2;
	add.s32 	%r328, %r783, %r1569;
	st.shared.u32 	[%r328+-4], %r2223;
	shl.b32 	%r1570, %r263, 2;
	add.s32 	%r329, %r783, %r1570;
	st.shared.u32 	[%r329+-4], %r2222;
	shl.b32 	%r1571, %r269, 2;
	add.s32 	%r330, %r783, %r1571;
	st.shared.u32 	[%r330+-4], %r2221;
	shl.b32 	%r1572, %r275, 2;
	add.s32 	%r331, %r783, %r1572;
	st.shared.u32 	[%r331+-4], %r2220;
	shl.b32 	%r1573, %r281, 2;
	add.s32 	%r332, %r783, %r1573;
	st.shared.u32 	[%r332+-4], %r2219;
	shl.b32 	%r1574, %r287, 2;
	add.s32 	%r333, %r783, %r1574;
	st.shared.u32 	[%r333+-4], %r2218;
	shl.b32 	%r1575, %r293, 2;
	add.s32 	%r334, %r783, %r1575;
	st.shared.u32 	[%r334+-4], %r2217;
	shl.b32 	%r1576, %r299, 2;
	add.s32 	%r335, %r783, %r1576;
	st.shared.u32 	[%r335+-4], %r2216;
	shl.b32 	%r1577, %r305, 2;
	add.s32 	%r336, %r783, %r1577;
	st.shared.u32 	[%r336+-4], %r2215;
	shl.b32 	%r1578, %r311, 2;
	add.s32 	%r337, %r783, %r1578;
	st.shared.u32 	[%r337+-4], %r2214;
	shl.b32 	%r1579, %r317, 2;
	add.s32 	%r338, %r783, %r1579;
	st.shared.u32 	[%r338+-4], %r2213;
	shl.b32 	%r1580, %r1562, 2;
	add.s32 	%r339, %r783, %r1580;
	st.shared.u32 	[%r339+-4], %r2212;
	shl.b32 	%r1581, %r1, 3;
	add.s32 	%r1582, %r783, %r1581;
	add.s32 	%r340, %r1582, 26112;
	@%p138 bra 	$L__BB28_221;
	ld.param.u64 	%rd437, [_ZN3cub18CUB_300001_SM_10006detail10radix_sort29DeviceRadixSortOnesweepKernelINS1_5radix10policy_hubIiiyE10Policy1000ELNS0_9SortOrderE0EiiyiiNS1_21identity_decomposer_tEEEvPT5_SB_PT3_PKSC_PT1_PKSG_PT2_PKSK_T4_iiT6__param_3];
	cvta.to.global.u64 	%rd93, %rd437;
	shl.b64 	%rd94, %rd9, 3;
	add.s64 	%rd95, %rd93, %rd94;
	ld.global.u64 	%rd96, [%rd95];
	cvt.s64.s32 	%rd97, %r218;
	sub.s64 	%rd456, %rd96, %rd97;
	st.shared.u64 	[%r340], %rd456;
	setp.lt.s32 	%p140, %r3, 1;
	mov.u32 	%r2249, %r2174;
	@%p140 bra 	$L__BB28_220;
	mov.b32 	%r2247, -1;
	mov.u32 	%r2246, %r3;
	mov.u32 	%r2249, %r2174;
$L__BB28_216:
	ld.param.u64 	%rd430, [_ZN3cub18CUB_300001_SM_10006detail10radix_sort29DeviceRadixSortOnesweepKernelINS1_5radix10policy_hubIiiyE10Policy1000ELNS0_9SortOrderE0EiiyiiNS1_21identity_decomposer_tEEEvPT5_SB_PT3_PKSC_PT1_PKSG_PT2_PKSK_T4_iiT6__param_0];
	add.s32 	%r344, %r2246, -1;
	shl.b32 	%r1584, %r344, 8;
	add.s32 	%r1585, %r1584, %r1;
	cvta.to.global.u64 	%rd98, %rd430;
	mul.wide.s32 	%rd99, %r1585, 4;
	add.s64 	%rd19, %rd98, %rd99;
$L__BB28_217:
	membar.cta;
	ld.volatile.global.u32 	%r345, [%rd19];
	setp.eq.s32 	%p141, %r345, 0;
	@%p141 bra 	$L__BB28_217;
	and.b32  	%r1586, %r345, 1073741823;
	add.s32 	%r2249, %r1586, %r2249;
	setp.gt.s32 	%p142, %r345, -1;
	vote.sync.ballot.b32 	%r2247, %p142, %r2247;
	setp.gt.u32 	%p144, %r2246, 1;
	and.pred  	%p145, %p142, %p144;
	mov.u32 	%r2246, %r344;
	@%p145 bra 	$L__BB28_216;
	ld.shared.u64 	%rd456, [%r340];
$L__BB28_220:
	ld.param.u64 	%rd431, [_ZN3cub18CUB_300001_SM_10006detail10radix_sort29DeviceRadixSortOnesweepKernelINS1_5radix10policy_hubIiiyE10Policy1000ELNS0_9SortOrderE0EiiyiiNS1_21identity_decomposer_tEEEvPT5_SB_PT3_PKSC_PT1_PKSG_PT2_PKSK_T4_iiT6__param_0];
	or.b32  	%r1587, %r2249, -2147483648;
	cvta.to.global.u64 	%rd100, %rd431;
	shl.b32 	%r1588, %r3, 8;
	add.s32 	%r1589, %r1588, %r1;
	mul.wide.s32 	%rd101, %r1589, 4;
	add.s64 	%rd102, %rd100, %rd101;
	st.volatile.global.u32 	[%rd102], %r1587;
	sub.s32 	%r1590, %r2249, %r2174;
	cvt.s64.s32 	%rd103, %r1590;
	add.s64 	%rd104, %rd456, %rd103;
	st.shared.u64 	[%r340], %rd104;
$L__BB28_221:
	ld.param.u32 	%r2087, [_ZN3cub18CUB_300001_SM_10006detail10radix_sort29DeviceRadixSortOnesweepKernelINS1_5radix10policy_hubIiiyE10Policy1000ELNS0_9SortOrderE0EiiyiiNS1_21identity_decomposer_tEEEvPT5_SB_PT3_PKSC_PT1_PKSG_PT2_PKSK_T4_iiT6__param_8];
	ld.param.u64 	%rd434, [_ZN3cub18CUB_300001_SM_10006detail10radix_sort29DeviceRadixSortOnesweepKernelINS1_5radix10policy_hubIiiyE10Policy1000ELNS0_9SortOrderE0EiiyiiNS1_21identity_decomposer_tEEEvPT5_SB_PT3_PKSC_PT1_PKSG_PT2_PKSK_T4_iiT6__param_2];
	setp.gt.u32 	%p146, %r1, 255;
	mad.lo.s32 	%r349, %r3, 6528, 6528;
	setp.lt.s32 	%p147, %r349, %r2087;
	setp.eq.s64 	%p148, %rd434, 0;
	or.pred  	%p149, %p148, %p147;
	or.pred  	%p150, %p146, %p149;
	@%p150 bra 	$L__BB28_223;
	ld.param.u64 	%rd435, [_ZN3cub18CUB_300001_SM_10006detail10radix_sort29DeviceRadixSortOnesweepKernelINS1_5radix10policy_hubIiiyE10Policy1000ELNS0_9SortOrderE0EiiyiiNS1_21identity_decomposer_tEEEvPT5_SB_PT3_PKSC_PT1_PKSG_PT2_PKSK_T4_iiT6__param_2];
	ld.shared.u64 	%rd105, [%r340];
	cvt.s64.s32 	%rd106, %r2174;
	cvt.s64.s32 	%rd107, %r218;
	add.s64 	%rd108, %rd107, %rd106;
	add.s64 	%rd109, %rd108, %rd105;
	cvta.to.global.u64 	%rd110, %rd435;
	shl.b64 	%rd111, %rd9, 3;
	add.s64 	%rd112, %rd110, %rd111;
	st.global.u64 	[%rd112], %rd109;
$L__BB28_223:
	ld.param.u32 	%r2088, [_ZN3cub18CUB_300001_SM_10006detail10radix_sort29DeviceRadixSortOnesweepKernelINS1_5radix10policy_hubIiiyE10Policy1000ELNS0_9SortOrderE0EiiyiiNS1_21identity_decomposer_tEEEvPT5_SB_PT3_PKSC_PT1_PKSG_PT2_PKSK_T4_iiT6__param_8];
	ld.param.u64 	%rd438, [_ZN3cub18CUB_300001_SM_10006detail10radix_sort29DeviceRadixSortOnesweepKernelINS1_5radix10policy_hubIiiyE10Policy1000ELNS0_9SortOrderE0EiiyiiNS1_21identity_decomposer_tEEEvPT5_SB_PT3_PKSC_PT1_PKSG_PT2_PKSK_T4_iiT6__param_4];
	cvta.to.global.u64 	%rd22, %rd438;
	shl.b32 	%r1591, %r1, 2;
	add.s32 	%r350, %r783, %r1591;
	setp.gt.s32 	%p151, %r349, %r2088;
	bar.sync 	0;
	@%p151 bra 	$L__BB28_225;
	ld.param.u32 	%r2112, [_ZN3cub18CUB_300001_SM_10006detail10radix_sort29DeviceRadixSortOnesweepKernelINS1_5radix10policy_hubIiiyE10Policy1000ELNS0_9SortOrderE0EiiyiiNS1_21identity_decomposer_tEEEvPT5_SB_PT3_PKSC_PT1_PKSG_PT2_PKSK_T4_iiT6__param_9];
	ld.shared.u32 	%r1593, [%r350];
	shr.u32 	%r1594, %r1593, %r2112;
	and.b32  	%r1595, %r1594, %r221;
	shl.b32 	%r1596, %r1595, 3;
	add.s32 	%r1598, %r783, 26112;
	add.s32 	%r1599, %r1598, %r1596;
	ld.shared.u64 	%rd113, [%r1599];
	add.s64 	%rd114, %rd113, %rd9;
	xor.b32  	%r1600, %r1593, -2147483648;
	shl.b64 	%rd115, %rd114, 2;
	add.s64 	%rd116, %rd22, %rd115;
	st.global.u32 	[%rd116], %r1600;
	bar.warp.sync 	-1;
	ld.shared.u32 	%r1601, [%r350+1536];
	shr.u32 	%r1602, %r1601, %r2112;
	and.b32  	%r1603, %r1602, %r221;
	shl.b32 	%r1604, %r1603, 3;
	add.s32 	%r1605, %r1598, %r1604;
	ld.shared.u64 	%rd117, [%r1605];
	add.s64 	%rd118, %rd117, %rd9;
	xor.b32  	%r1606, %r1601, -2147483648;
	shl.b64 	%rd119, %rd118, 2;
	add.s64 	%rd120, %rd22, %rd119;
	st.global.u32 	[%rd120+1536], %r1606;
	bar.warp.sync 	-1;
	ld.shared.u32 	%r1607, [%r350+3072];
	shr.u32 	%r1608, %r1607, %r2112;
	and.b32  	%r1609, %r1608, %r221;
	shl.b32 	%r1610, %r1609, 3;
	add.s32 	%r1611, %r1598, %r1610;
	ld.shared.u64 	%rd121, [%r1611];
	add.s64 	%rd122, %rd121, %rd9;
	xor.b32  	%r1612, %r1607, -2147483648;
	shl.b64 	%rd123, %rd122, 2;
	add.s64 	%rd124, %rd22, %rd123;
	st.global.u32 	[%rd124+3072], %r1612;
	bar.warp.sync 	-1;
	ld.shared.u32 	%r1613, [%r350+4608];
	shr.u32 	%r1614, %r1613, %r2112;
	and.b32  	%r1615, %r1614, %r221;
	shl.b32 	%r1616, %r1615, 3;
	add.s32 	%r1617, %r1598, %r1616;
	ld.shared.u64 	%rd125, [%r1617];
	add.s64 	%rd126, %rd125, %rd9;
	xor.b32  	%r1618, %r1613, -2147483648;
	shl.b64 	%rd127, %rd126, 2;
	add.s64 	%rd128, %rd22, %rd127;
	st.global.u32 	[%rd128+4608], %r1618;
	bar.warp.sync 	-1;
	ld.shared.u32 	%r1619, [%r350+6144];
	shr.u32 	%r1620, %r1619, %r2112;
	and.b32  	%r1621, %r1620, %r221;
	shl.b32 	%r1622, %r1621, 3;
	add.s32 	%r1623, %r1598, %r1622;
	ld.shared.u64 	%rd129, [%r1623];
	add.s64 	%rd130, %rd129, %rd9;
	xor.b32  	%r1624, %r1619, -2147483648;
	shl.b64 	%rd131, %rd130, 2;
	add.s64 	%rd132, %rd22, %rd131;
	st.global.u32 	[%rd132+6144], %r1624;
	bar.warp.sync 	-1;
	ld.shared.u32 	%r1625, [%r350+7680];
	shr.u32 	%r1626, %r1625, %r2112;
	and.b32  	%r1627, %r1626, %r221;
	shl.b32 	%r1628, %r1627, 3;
	add.s32 	%r1629, %r1598, %r1628;
	ld.shared.u64 	%rd133, [%r1629];
	add.s64 	%rd134, %rd133, %rd9;
	xor.b32  	%r1630, %r1625, -2147483648;
	shl.b64 	%rd135, %rd134, 2;
	add.s64 	%rd136, %rd22, %rd135;
	st.global.u32 	[%rd136+7680], %r1630;
	bar.warp.sync 	-1;
	ld.shared.u32 	%r1631, [%r350+9216];
	shr.u32 	%r1632, %r1631, %r2112;
	and.b32  	%r1633, %r1632, %r221;
	shl.b32 	%r1634, %r1633, 3;
	add.s32 	%r1635, %r1598, %r1634;
	ld.shared.u64 	%rd137, [%r1635];
	add.s64 	%rd138, %rd137, %rd9;
	xor.b32  	%r1636, %r1631, -2147483648;
	shl.b64 	%rd139, %rd138, 2;
	add.s64 	%rd140, %rd22, %rd139;
	st.global.u32 	[%rd140+9216], %r1636;
	bar.warp.sync 	-1;
	ld.shared.u32 	%r1637, [%r350+10752];
	shr.u32 	%r1638, %r1637, %r2112;
	and.b32  	%r1639, %r1638, %r221;
	shl.b32 	%r1640, %r1639, 3;
	add.s32 	%r1641, %r1598, %r1640;
	ld.shared.u64 	%rd141, [%r1641];
	add.s64 	%rd142, %rd141, %rd9;
	xor.b32  	%r1642, %r1637, -2147483648;
	shl.b64 	%rd143, %rd142, 2;
	add.s64 	%rd144, %rd22, %rd143;
	st.global.u32 	[%rd144+10752], %r1642;
	bar.warp.sync 	-1;
	ld.shared.u32 	%r1643, [%r350+12288];
	shr.u32 	%r1644, %r1643, %r2112;
	and.b32  	%r1645, %r1644, %r221;
	shl.b32 	%r1646, %r1645, 3;
	add.s32 	%r1647, %r1598, %r1646;
	ld.shared.u64 	%rd145, [%r1647];
	add.s64 	%rd146, %rd145, %rd9;
	xor.b32  	%r1648, %r1643, -2147483648;
	shl.b64 	%rd147, %rd146, 2;
	add.s64 	%rd148, %rd22, %rd147;
	st.global.u32 	[%rd148+12288], %r1648;
	bar.warp.sync 	-1;
	ld.shared.u32 	%r1649, [%r350+13824];
	shr.u32 	%r1650, %r1649, %r2112;
	and.b32  	%r1651, %r1650, %r221;
	shl.b32 	%r1652, %r1651, 3;
	add.s32 	%r1653, %r1598, %r1652;
	ld.shared.u64 	%rd149, [%r1653];
	add.s64 	%rd150, %rd149, %rd9;
	xor.b32  	%r1654, %r1649, -2147483648;
	shl.b64 	%rd151, %rd150, 2;
	add.s64 	%rd152, %rd22, %rd151;
	st.global.u32 	[%rd152+13824], %r1654;
	bar.warp.sync 	-1;
	ld.shared.u32 	%r1655, [%r350+15360];
	shr.u32 	%r1656, %r1655, %r2112;
	and.b32  	%r1657, %r1656, %r221;
	shl.b32 	%r1658, %r1657, 3;
	add.s32 	%r1659, %r1598, %r1658;
	ld.shared.u64 	%rd153, [%r1659];
	add.s64 	%rd154, %rd153, %rd9;
	xor.b32  	%r1660, %r1655, -2147483648;
	shl.b64 	%rd155, %rd154, 2;
	add.s64 	%rd156, %rd22, %rd155;
	st.global.u32 	[%rd156+15360], %r1660;
	bar.warp.sync 	-1;
	ld.shared.u32 	%r1661, [%r350+16896];
	shr.u32 	%r1662, %r1661, %r2112;
	and.b32  	%r1663, %r1662, %r221;
	shl.b32 	%r1664, %r1663, 3;
	add.s32 	%r1665, %r1598, %r1664;
	ld.shared.u64 	%rd157, [%r1665];
	add.s64 	%rd158, %rd157, %rd9;
	xor.b32  	%r1666, %r1661, -2147483648;
	shl.b64 	%rd159, %rd158, 2;
	add.s64 	%rd160, %rd22, %rd159;
	st.global.u32 	[%rd160+16896], %r1666;
	bar.warp.sync 	-1;
	ld.shared.u32 	%r1667, [%r350+18432];
	shr.u32 	%r1668, %r1667, %r2112;
	and.b32  	%r1669, %r1668, %r221;
	shl.b32 	%r1670, %r1669, 3;
	add.s32 	%r1671, %r1598, %r1670;
	ld.shared.u64 	%rd161, [%r1671];
	add.s64 	%rd162, %rd161, %rd9;
	xor.b32  	%r1672, %r1667, -2147483648;
	shl.b64 	%rd163, %rd162, 2;
	add.s64 	%rd164, %rd22, %rd163;
	st.global.u32 	[%rd164+18432], %r1672;
	bar.warp.sync 	-1;
	ld.shared.u32 	%r1673, [%r350+19968];
	shr.u32 	%r1674, %r1673, %r2112;
	and.b32  	%r1675, %r1674, %r221;
	shl.b32 	%r1676, %r1675, 3;
	add.s32 	%r1677, %r1598, %r1676;
	ld.shared.u64 	%rd165, [%r1677];
	add.s64 	%rd166, %rd165, %rd9;
	xor.b32  	%r1678, %r1673, -2147483648;
	shl.b64 	%rd167, %rd166, 2;
	add.s64 	%rd168, %rd22, %rd167;
	st.global.u32 	[%rd168+19968], %r1678;
	bar.warp.sync 	-1;
	ld.shared.u32 	%r1679, [%r350+21504];
	shr.u32 	%r1680, %r1679, %r2112;
	and.b32  	%r1681, %r1680, %r221;
	shl.b32 	%r1682, %r1681, 3;
	add.s32 	%r1683, %r1598, %r1682;
	ld.shared.u64 	%rd169, [%r1683];
	add.s64 	%rd170, %rd169, %rd9;
	xor.b32  	%r1684, %r1679, -2147483648;
	shl.b64 	%rd171, %rd170, 2;
	add.s64 	%rd172, %rd22, %rd171;
	st.global.u32 	[%rd172+21504], %r1684;
	bar.warp.sync 	-1;
	ld.shared.u32 	%r1685, [%r350+23040];
	shr.u32 	%r1686, %r1685, %r2112;
	and.b32  	%r1687, %r1686, %r221;
	shl.b32 	%r1688, %r1687, 3;
	add.s32 	%r1689, %r1598, %r1688;
	ld.shared.u64 	%rd173, [%r1689];
	add.s64 	%rd174, %rd173, %rd9;
	xor.b32  	%r1690, %r1685, -2147483648;
	shl.b64 	%rd175, %rd174, 2;
	add.s64 	%rd176, %rd22, %rd175;
	st.global.u32 	[%rd176+23040], %r1690;
	bar.warp.sync 	-1;
	ld.shared.u32 	%r1691, [%r350+24576];
	shr.u32 	%r1692, %r1691, %r2112;
	and.b32  	%r1693, %r1692, %r221;
	shl.b32 	%r1694, %r1693, 3;
	add.s32 	%r1695, %r1598, %r1694;
	ld.shared.u64 	%rd177, [%r1695];
	add.s64 	%rd178, %rd177, %rd9;
	xor.b32  	%r1696, %r1691, -2147483648;
	shl.b64 	%rd179, %rd178, 2;
	add.s64 	%rd180, %rd22, %rd179;
	st.global.u32 	[%rd180+24576], %r1696;
	bar.warp.sync 	-1;
	bra.uni 	$L__BB28_260;
$L__BB28_225:
	ld.param.u32 	%r2089, [_ZN3cub18CUB_300001_SM_10006detail10radix_sort29DeviceRadixSortOnesweepKernelINS1_5radix10policy_hubIiiyE10Policy1000ELNS0_9SortOrderE0EiiyiiNS1_21identity_decomposer_tEEEvPT5_SB_PT3_PKSC_PT1_PKSG_PT2_PKSK_T4_iiT6__param_8];
	mad.lo.s32 	%r351, %r3, -6528, %r2089;
	setp.ge.s32 	%p152, %r1, %r351;
	@%p152 bra 	$L__BB28_227;
	ld.param.u32 	%r2113, [_ZN3cub18CUB_300001_SM_10006detail10radix_sort29DeviceRadixSortOnesweepKernelINS1_5radix10policy_hubIiiyE10Policy1000ELNS0_9SortOrderE0EiiyiiNS1_21identity_decomposer_tEEEvPT5_SB_PT3_PKSC_PT1_PKSG_PT2_PKSK_T4_iiT6__param_9];
	ld.shared.u32 	%r1697, [%r350];
	shr.u32 	%r1698, %r1697, %r2113;
	and.b32  	%r1699, %r1698, %r221;
	shl.b32 	%r1700, %r1699, 3;
	add.s32 	%r1702, %r783, %r1700;
	ld.shared.u64 	%rd181, [%r1702+26112];
	xor.b32  	%r1703, %r1697, -2147483648;
	add.s64 	%rd182, %rd181, %rd9;
	shl.b64 	%rd183, %rd182, 2;
	add.s64 	%rd184, %rd22, %rd183;
	st.global.u32 	[%rd184], %r1703;
$L__BB28_227:
	bar.warp.sync 	-1;
	add.s32 	%r1704, %r1, 384;
	setp.ge.s32 	%p153, %r1704, %r351;
	@%p153 bra 	$L__BB28_229;
	ld.param.u32 	%r2114, [_ZN3cub18CUB_300001_SM_10006detail10radix_sort29DeviceRadixSortOnesweepKernelINS1_5radix10policy_hubIiiyE10Policy1000ELNS0_9SortOrderE0EiiyiiNS1_21identity_decomposer_tEEEvPT5_SB_PT3_PKSC_PT1_PKSG_PT2_PKSK_T4_iiT6__param_9];
	ld.shared.u32 	%r1705, [%r350+1536];
	shr.u32 	%r1706, %r1705, %r2114;
	and.b32  	%r1707, %r1706, %r221;
	shl.b32 	%r1708, %r1707, 3;
	add.s32 	%r1710, %r783, %r1708;
	ld.shared.u64 	%rd185, [%r1710+26112];
	xor.b32  	%r1711, %r1705, -2147483648;
	add.s64 	%rd186, %rd185, %rd9;
	shl.b64 	%rd187, %rd186, 2;
	add.s64 	%rd188, %rd22, %rd187;
	st.global.u32 	[%rd188+1536], %r1711;
$L__BB28_229:
	bar.warp.sync 	-1;
	add.s32 	%r1712, %r1, 768;
	setp.ge.s32 	%p154, %r1712, %r351;
	@%p154 bra 	$L__BB28_231;
	ld.param.u32 	%r2115, [_ZN3cub18CUB_300001_SM_10006detail10radix_sort29DeviceRadixSortOnesweepKernelINS1_5radix10policy_hubIiiyE10Policy1000ELNS0_9SortOrderE0EiiyiiNS1_21identity_decomposer_tEEEvPT5_SB_PT3_PKSC_PT1_PKSG_PT2_PKSK_T4_iiT6__param_9];
	ld.shared.u32 	%r1713, [%r350+3072];
	shr.u32 	%r1714, %r1713, %r2115;
	and.b32  	%r1715, %r1714, %r221;
	shl.b32 	%r1716, %r1715, 3;
	add.s32 	%r1718, %r783, %r1716;
	ld.shared.u64 	%rd189, [%r1718+26112];
	xor.b32  	%r1719, %r1713, -2147483648;
	add.s64 	%rd190, %rd189, %rd9;
	shl.b64 	%rd191, %rd190, 2;
	add.s64 	%rd192, %rd22, %rd191;
	st.global.u32 	[%rd192+3072], %r1719;
$L__BB28_231:
	bar.warp.sync 	-1;
	add.s32 	%r1720, %r1, 1152;
	setp.ge.s32 	%p155, %r1720, %r351;
	@%p155 bra 	$L__BB28_233;
	ld.param.u32 	%r2116, [_ZN3cub18CUB_300001_SM_10006detail10radix_sort29DeviceRadixSortOnesweepKernelINS1_5radix10policy_hubIiiyE10Policy1000ELNS0_9SortOrderE0EiiyiiNS1_21identity_decomposer_tEEEvPT5_SB_PT3_PKSC_PT1_PKSG_PT2_PKSK_T4_iiT6__param_9];
	ld.shared.u32 	%r1721, [%r350+4608];
	shr.u32 	%r1722, %r1721, %r2116;
	and.b32  	%r1723, %r1722, %r221;
	shl.b32 	%r1724, %r1723, 3;
	add.s32 	%r1726, %r783, %r1724;
	ld.shared.u64 	%rd193, [%r1726+26112];
	xor.b32  	%r1727, %r1721, -2147483648;
	add.s64 	%rd194, %rd193, %rd9;
	shl.b64 	%rd195, %rd194, 2;
	add.s64 	%rd196, %rd22, %rd195;
	st.global.u32 	[%rd196+4608], %r1727;
$L__BB28_233:
	bar.warp.sync 	-1;
	add.s32 	%r1728, %r1, 1536;
	setp.ge.s32 	%p156, %r1728, %r351;
	@%p156 bra 	$L__BB28_235;
	ld.param.u32 	%r2117, [_ZN3cub18CUB_300001_SM_10006detail10radix_sort29DeviceRadixSortOnesweepKernelINS1_5radix10policy_hubIiiyE10Policy1000ELNS0_9SortOrderE0EiiyiiNS1_21identity_decomposer_tEEEvPT5_SB_PT3_PKSC_PT1_PKSG_PT2_PKSK_T4_iiT6__param_9];
	ld.shared.u32 	%r1729, [%r350+6144];
	shr.u32 	%r1730, %r1729, %r2117;
	and.b32  	%r1731, %r1730, %r221;
	shl.b32 	%r1732, %r1731, 3;
	add.s32 	%r1734, %r783, %r1732;
	ld.shared.u64 	%rd197, [%r1734+26112];
	xor.b32  	%r1735, %r1729, -2147483648;
	add.s64 	%rd198, %rd197, %rd9;
	shl.b64 	%rd199, %rd198, 2;
	add.s64 	%rd200, %rd22, %rd199;
	st.global.u32 	[%rd200+6144], %r1735;
$L__BB28_235:
	bar.warp.sync 	-1;
	add.s32 	%r1736, %r1, 1920;
	setp.ge.s32 	%p157, %r1736, %r351;
	@%p157 bra 	$L__BB28_237;
	ld.param.u32 	%r2118, [_ZN3cub18CUB_300001_SM_10006detail10radix_sort29DeviceRadixSortOnesweepKernelINS1_5radix10policy_hubIiiyE10Policy1000ELNS0_9SortOrderE0EiiyiiNS1_21identity_decomposer_tEEEvPT5_SB_PT3_PKSC_PT1_PKSG_PT2_PKSK_T4_iiT6__param_9];
	ld.shared.u32 	%r1737, [%r350+7680];
	shr.u32 	%r1738, %r1737, %r2118;
	and.b32  	%r1739, %r1738, %r221;
	shl.b32 	%r1740, %r1739, 3;
	add.s32 	%r1742, %r783, %r1740;
	ld.shared.u64 	%rd201, [%r1742+26112];
	xor.b32  	%r1743, %r1737, -2147483648;
	add.s64 	%rd202, %rd201, %rd9;
	shl.b64 	%rd203, %rd202, 2;
	add.s64 	%rd204, %rd22, %rd203;
	st.global.u32 	[%rd204+7680], %r1743;
$L__BB28_237:
	bar.warp.sync 	-1;
	add.s32 	%r1744, %r1, 2304;
	setp.ge.s32 	%p158, %r1744, %r351;
	@%p158 bra 	$L__BB28_239;
	ld.param.u32 	%r2119, [_ZN3cub18CUB_300001_SM_10006detail10radix_sort29DeviceRadixSortOnesweepKernelINS1_5radix10policy_hubIiiyE10Policy1000ELNS0_9SortOrderE0EiiyiiNS1_21identity_decomposer_tEEEvPT5_SB_PT3_PKSC_PT1_PKSG_PT2_PKSK_T4_iiT6__param_9];
	ld.shared.u32 	%r1745, [%r350+9216];
	shr.u32 	%r1746, %r1745, %r2119;
	and.b32  	%r1747, %r1746, %r221;
	shl.b32 	%r1748, %r1747, 3;
	add.s32 	%r1750, %r783, %r1748;
	ld.shared.u64 	%rd205, [%r1750+26112];
	xor.b32  	%r1751, %r1745, -2147483648;
	add.s64 	%rd206, %rd205, %rd9;
	shl.b64 	%rd207, %rd206, 2;
	add.s64 	%rd208, %rd22, %rd207;
	st.global.u32 	[%rd208+9216], %r1751;
$L__BB28_239:
	bar.warp.sync 	-1;
	add.s32 	%r1752, %r1, 2688;
	setp.ge.s32 	%p159, %r1752, %r351;
	@%p159 bra 	$L__BB28_241;
	ld.param.u32 	%r2120, [_ZN3cub18CUB_300001_SM_10006detail10radix_sort29DeviceRadixSortOnesweepKernelINS1_5radix10policy_hubIiiyE10Policy1000ELNS0_9SortOrderE0EiiyiiNS1_21identity_decomposer_tEEEvPT5_SB_PT3_PKSC_PT1_PKSG_PT2_PKSK_T4_iiT6__param_9];
	ld.shared.u32 	%r1753, [%r350+10752];
	shr.u32 	%r1754, %r1753, %r2120;
	and.b32  	%r1755, %r1754, %r221;
	shl.b32 	%r1756, %r1755, 3;
	add.s32 	%r1758, %r783, %r1756;
	ld.shared.u64 	%rd209, [%r1758+26112];
	xor.b32  	%r1759, %r1753, -2147483648;
	add.s64 	%rd210, %rd209, %rd9;
	shl.b64 	%rd211, %rd210, 2;
	add.s64 	%rd212, %rd22, %rd211;
	st.global.u32 	[%rd212+10752], %r1759;
$L__BB28_241:
	bar.warp.sync 	-1;
	or.b32  	%r1760, %r1, 3072;
	setp.ge.s32 	%p160, %r1760, %r351;
	@%p160 bra 	$L__BB28_243;
	ld.param.u32 	%r2121, [_ZN3cub18CUB_300001_SM_10006detail10radix_sort29DeviceRadixSortOnesweepKernelINS1_5radix10policy_hubIiiyE10Policy1000ELNS0_9SortOrderE0EiiyiiNS1_21identity_decomposer_tEEEvPT5_SB_PT3_PKSC_PT1_PKSG_PT2_PKSK_T4_iiT6__param_9];
	ld.shared.u32 	%r1761, [%r350+12288];
	shr.u32 	%r1762, %r1761, %r2121;
	and.b32  	%r1763, %r1762, %r221;
	shl.b32 	%r1764, %r1763, 3;
	add.s32 	%r1766, %r783, %r1764;
	ld.shared.u64 	%rd213, [%r1766+26112];
	xor.b32  	%r1767, %r1761, -2147483648;
	add.s64 	%rd214, %rd213, %rd9;
	shl.b64 	%rd215, %rd214, 2;
	add.s64 	%rd216, %rd22, %rd215;
	st.global.u32 	[%rd216+12288], %r1767;
$L__BB28_243:
	bar.warp.sync 	-1;
	add.s32 	%r1768, %r1, 3456;
	setp.ge.s32 	%p161, %r1768, %r351;
	@%p161 bra 	$L__BB28_245;
	ld.param.u32 	%r2122, [_ZN3cub18CUB_300001_SM_10006detail10radix_sort29DeviceRadixSortOnesweepKernelINS1_5radix10policy_hubIiiyE10Policy1000ELNS0_9SortOrderE0EiiyiiNS1_21identity_decomposer_tEEEvPT5_SB_PT3_PKSC_PT1_PKSG_PT2_PKSK_T4_iiT6__param_9];
	ld.shared.u32 	%r1769, [%r350+13824];
	shr.u32 	%r1770, %r1769, %r2122;
	and.b32  	%r1771, %r1770, %r221;
	shl.b32 	%r1772, %r1771, 3;
	add.s32 	%r1774, %r783, %r1772;
	ld.shared.u64 	%rd217, [%r1774+26112];
	xor.b32  	%r1775, %r1769, -2147483648;
	add.s64 	%rd218, %rd217, %rd9;
	shl.b64 	%rd219, %rd218, 2;
	add.s64 	%rd220, %rd22, %rd219;
	st.global.u32 	[%rd220+13824], %r1775;
$L__BB28_245:
	bar.warp.sync 	-1;
	add.s32 	%r1776, %r1, 3840;
	setp.ge.s32 	%p162, %r1776, %r351;
	@%p162 bra 	$L__BB28_247;
	ld.param.u32 	%r2123, [_ZN3cub18CUB_300001_SM_10006detail10radix_sort29DeviceRadixSortOnesweepKernelINS1_5radix10policy_hubIiiyE10Policy1000ELNS0_9SortOrderE0EiiyiiNS1_21identity_decomposer_tEEEvPT5_SB_PT3_PKSC_PT1_PKSG_PT2_PKSK_T4_iiT6__param_9];
	ld.shared.u32 	%r1777, [%r350+15360];
	shr.u32 	%r1778, %r1777, %r2123;
	and.b32  	%r1779, %r1778, %r221;
	shl.b32 	%r1780, %r1779, 3;
	add.s32 	%r1782, %r783, %r1780;
	ld.shared.u64 	%rd221, [%r1782+26112];
	xor.b32  	%r1783, %r1777, -2147483648;
	add.s64 	%rd222, %rd221, %rd9;
	shl.b64 	%rd223, %rd222, 2;
	add.s64 	%rd224, %rd22, %rd223;
	st.global.u32 	[%rd224+15360], %r1783;
$L__BB28_247:
	bar.warp.sync 	-1;
	add.s32 	%r1784, %r1, 4224;
	setp.ge.s32 	%p163, %r1784, %r351;
	@%p163 bra 	$L__BB28_249;
	ld.param.u32 	%r2124, [_ZN3cub18CUB_300001_SM_10006detail10radix_sort29DeviceRadixSortOnesweepKernelINS1_5radix10policy_hubIiiyE10Policy1000ELNS0_9SortOrderE0EiiyiiNS1_21identity_decomposer_tEEEvPT5_SB_PT3_PKSC_PT1_PKSG_PT2_PKSK_T4_iiT6__param_9];
	ld.shared.u32 	%r1785, [%r350+16896];
	shr.u32 	%r1786, %r1785, %r2124;
	and.b32  	%r1787, %r1786, %r221;
	shl.b32 	%r1788, %r1787, 3;
	add.s32 	%r1790, %r783, %r1788;
	ld.shared.u64 	%rd225, [%r1790+26112];
	xor.b32  	%r1791, %r1785, -2147483648;
	add.s64 	%rd226, %rd225, %rd9;
	shl.b64 	%rd227, %rd226, 2;
	add.s64 	%rd228, %rd22, %rd227;
	st.global.u32 	[%rd228+16896], %r1791;
$L__BB28_249:
	bar.warp.sync 	-1;
	add.s32 	%r1792, %r1, 4608;
	setp.ge.s32 	%p164, %r1792, %r351;
	@%p164 bra 	$L__BB28_251;
	ld.param.u32 	%r2125, [_ZN3cub18CUB_300001_SM_10006detail10radix_sort29DeviceRadixSortOnesweepKernelINS1_5radix10policy_hubIiiyE10Policy1000ELNS0_9SortOrderE0EiiyiiNS1_21identity_decomposer_tEEEvPT5_SB_PT3_PKSC_PT1_PKSG_PT2_PKSK_T4_iiT6__param_9];
	ld.shared.u32 	%r1793, [%r350+18432];
	shr.u32 	%r1794, %r1793, %r2125;
	and.b32  	%r1795, %r1794, %r221;
	shl.b32 	%r1796, %r1795, 3;
	add.s32 	%r1798, %r783, %r1796;
	ld.shared.u64 	%rd229, [%r1798+26112];
	xor.b32  	%r1799, %r1793, -2147483648;
	add.s64 	%rd230, %rd229, %rd9;
	shl.b64 	%rd231, %rd230, 2;
	add.s64 	%rd232, %rd22, %rd231;
	st.global.u32 	[%rd232+18432], %r1799;
$L__BB28_251:
	bar.warp.sync 	-1;
	add.s32 	%r1800, %r1, 4992;
	setp.ge.s32 	%p165, %r1800, %r351;
	@%p165 bra 	$L__BB28_253;
	ld.param.u32 	%r2126, [_ZN3cub18CUB_300001_SM_10006detail10radix_sort29DeviceRadixSortOnesweepKernelINS1_5radix10policy_hubIiiyE10Policy1000ELNS0_9SortOrderE0EiiyiiNS1_21identity_decomposer_tEEEvPT5_SB_PT3_PKSC_PT1_PKSG_PT2_PKSK_T4_iiT6__param_9];
	ld.shared.u32 	%r1801, [%r350+19968];
	shr.u32 	%r1802, %r1801, %r2126;
	and.b32  	%r1803, %r1802, %r221;
	shl.b32 	%r1804, %r1803, 3;
	add.s32 	%r1806, %r783, %r1804;
	ld.shared.u64 	%rd233, [%r1806+26112];
	xor.b32  	%r1807, %r1801, -2147483648;
	add.s64 	%rd234, %rd233, %rd9;
	shl.b64 	%rd235, %rd234, 2;
	add.s64 	%rd236, %rd22, %rd235;
	st.global.u32 	[%rd236+19968], %r1807;
$L__BB28_253:
	bar.warp.sync 	-1;
	add.s32 	%r1808, %r1, 5376;
	setp.ge.s32 	%p166, %r1808, %r351;
	@%p166 bra 	$L__BB28_255;
	ld.param.u32 	%r2127, [_ZN3cub18CUB_300001_SM_10006detail10radix_sort29DeviceRadixSortOnesweepKernelINS1_5radix10policy_hubIiiyE10Policy1000ELNS0_9SortOrderE0EiiyiiNS1_21identity_decomposer_tEEEvPT5_SB_PT3_PKSC_PT1_PKSG_PT2_PKSK_T4_iiT6__param_9];
	ld.shared.u32 	%r1809, [%r350+21504];
	shr.u32 	%r1810, %r1809, %r2127;
	and.b32  	%r1811, %r1810, %r221;
	shl.b32 	%r1812, %r1811, 3;
	add.s32 	%r1814, %r783, %r1812;
	ld.shared.u64 	%rd237, [%r1814+26112];
	xor.b32  	%r1815, %r1809, -2147483648;
	add.s64 	%rd238, %rd237, %rd9;
	shl.b64 	%rd239, %rd238, 2;
	add.s64 	%rd240, %rd22, %rd239;
	st.global.u32 	[%rd240+21504], %r1815;
$L__BB28_255:
	bar.warp.sync 	-1;
	add.s32 	%r1816, %r1, 5760;
	setp.ge.s32 	%p167, %r1816, %r351;
	@%p167 bra 	$L__BB28_257;
	ld.param.u32 	%r2128, [_ZN3cub18CUB_300001_SM_10006detail10radix_sort29DeviceRadixSortOnesweepKernelINS1_5radix10policy_hubIiiyE10Policy1000ELNS0_9SortOrderE0EiiyiiNS1_21identity_decomposer_tEEEvPT5_SB_PT3_PKSC_PT1_PKSG_PT2_PKSK_T4_iiT6__param_9];
	ld.shared.u32 	%r1817, [%r350+23040];
	shr.u32 	%r1818, %r1817, %r2128;
	and.b32  	%r1819, %r1818, %r221;
	shl.b32 	%r1820, %r1819, 3;
	add.s32 	%r1822, %r783, %r1820;
	ld.shared.u64 	%rd241, [%r1822+26112];
	xor.b32  	%r1823, %r1817, -2147483648;
	add.s64 	%rd242, %rd241, %rd9;
	shl.b64 	%rd243, %rd242, 2;
	add.s64 	%rd244, %rd22, %rd243;
	st.global.u32 	[%rd244+23040], %r1823;
$L__BB28_257:
	bar.warp.sync 	-1;
	or.b32  	%r1824, %r1, 6144;
	setp.ge.s32 	%p168, %r1824, %r351;
	@%p168 bra 	$L__BB28_259;
	ld.param.u32 	%r2129, [_ZN3cub18CUB_300001_SM_10006detail10radix_sort29DeviceRadixSortOnesweepKernelINS1_5radix10policy_hubIiiyE10Policy1000ELNS0_9SortOrderE0EiiyiiNS1_21identity_decomposer_tEEEvPT5_SB_PT3_PKSC_PT1_PKSG_PT2_PKSK_T4_iiT6__param_9];
	ld.shared.u32 	%r1825, [%r350+24576];
	shr.u32 	%r1826, %r1825, %r2129;
	and.b32  	%r1827, %r1826, %r221;
	shl.b32 	%r1828, %r1827, 3;
	add.s32 	%r1830, %r783, %r1828;
	ld.shared.u64 	%rd245, [%r1830+26112];
	xor.b32  	%r1831, %r1825, -2147483648;
	add.s64 	%rd246, %rd245, %rd9;
	shl.b64 	%rd247, %rd246, 2;
	add.s64 	%rd248, %rd22, %rd247;
	st.global.u32 	[%rd248+24576], %r1831;
$L__BB28_259:
	bar.warp.sync 	-1;
$L__BB28_260:
	ld.param.u32 	%r2130, [_ZN3cub18CUB_300001_SM_10006detail10radix_sort29DeviceRadixSortOnesweepKernelINS1_5radix10policy_hubIiiyE10Policy1000ELNS0_9SortOrderE0EiiyiiNS1_21identity_decomposer_tEEEvPT5_SB_PT3_PKSC_PT1_PKSG_PT2_PKSK_T4_iiT6__param_9];
	ld.param.u32 	%r2090, [_ZN3cub18CUB_300001_SM_10006detail10radix_sort29DeviceRadixSortOnesweepKernelINS1_5radix10policy_hubIiiyE10Policy1000ELNS0_9SortOrderE0EiiyiiNS1_21identity_decomposer_tEEEvPT5_SB_PT3_PKSC_PT1_PKSG_PT2_PKSK_T4_iiT6__param_8];
	setp.gt.s32 	%p169, %r349, %r2090;
	ld.shared.u32 	%r1832, [%r350];
	shr.u32 	%r1833, %r1832, %r2130;
	and.b32  	%r352, %r1833, %r221;
	ld.shared.u32 	%r1834, [%r350+1536];
	shr.u32 	%r1835, %r1834, %r2130;
	and.b32  	%r353, %r1835, %r221;
	ld.shared.u32 	%r1836, [%r350+3072];
	shr.u32 	%r1837, %r1836, %r2130;
	and.b32  	%r354, %r1837, %r221;
	ld.shared.u32 	%r1838, [%r350+4608];
	shr.u32 	%r1839, %r1838, %r2130;
	and.b32  	%r355, %r1839, %r221;
	ld.shared.u32 	%r1840, [%r350+6144];
	shr.u32 	%r1841, %r1840, %r2130;
	and.b32  	%r356, %r1841, %r221;
	ld.shared.u32 	%r1842, [%r350+7680];
	shr.u32 	%r1843, %r1842, %r2130;
	and.b32  	%r357, %r1843, %r221;
	ld.shared.u32 	%r1844, [%r350+9216];
	shr.u32 	%r1845, %r1844, %r2130;
	and.b32  	%r358, %r1845, %r221;
	ld.shared.u32 	%r1846, [%r350+10752];
	shr.u32 	%r1847, %r1846, %r2130;
	and.b32  	%r359, %r1847, %r221;
	ld.shared.u32 	%r1848, [%r350+12288];
	shr.u32 	%r1849, %r1848, %r2130;
	and.b32  	%r360, %r1849, %r221;
	ld.shared.u32 	%r1850, [%r350+13824];
	shr.u32 	%r1851, %r1850, %r2130;
	and.b32  	%r361, %r1851, %r221;
	ld.shared.u32 	%r1852, [%r350+15360];
	shr.u32 	%r1853, %r1852, %r2130;
	and.b32  	%r362, %r1853, %r221;
	ld.shared.u32 	%r1854, [%r350+16896];
	shr.u32 	%r1855, %r1854, %r2130;
	and.b32  	%r363, %r1855, %r221;
	ld.shared.u32 	%r1856, [%r350+18432];
	shr.u32 	%r1857, %r1856, %r2130;
	and.b32  	%r364, %r1857, %r221;
	ld.shared.u32 	%r1858, [%r350+19968];
	shr.u32 	%r1859, %r1858, %r2130;
	and.b32  	%r365, %r1859, %r221;
	ld.shared.u32 	%r1860, [%r350+21504];
	shr.u32 	%r1861, %r1860, %r2130;
	and.b32  	%r366, %r1861, %r221;
	ld.shared.u32 	%r1862, [%r350+23040];
	shr.u32 	%r1863, %r1862, %r2130;
	and.b32  	%r367, %r1863, %r221;
	ld.shared.u32 	%r1864, [%r350+24576];
	shr.u32 	%r1865, %r1864, %r2130;
	and.b32  	%r368, %r1865, %r221;
	@%p169 bra 	$L__BB28_262;
	ld.param.u64 	%rd443, [_ZN3cub18CUB_300001_SM_10006detail10radix_sort29DeviceRadixSortOnesweepKernelINS1_5radix10policy_hubIiiyE10Policy1000ELNS0_9SortOrderE0EiiyiiNS1_21identity_decomposer_tEEEvPT5_SB_PT3_PKSC_PT1_PKSG_PT2_PKSK_T4_iiT6__param_7];
	cvta.to.global.u64 	%rd249, %rd443;
	and.b32  	%r1869, %r1, 31;
	or.b32  	%r1870, %r647, %r1869;
	cvt.u64.u32 	%rd250, %r1870;
	mul.lo.s32 	%r1871, %r3, 6528;
	cvt.s64.s32 	%rd251, %r1871;
	add.s64 	%rd252, %rd250, %rd251;
	shl.b64 	%rd253, %rd252, 2;
	add.s64 	%rd254, %rd249, %rd253;
	ld.global.u32 	%r2266, [%rd254];
	ld.global.u32 	%r2267, [%rd254+128];
	ld.global.u32 	%r2268, [%rd254+256];
	ld.global.u32 	%r2269, [%rd254+384];
	ld.global.u32 	%r2270, [%rd254+512];
	ld.global.u32 	%r2271, [%rd254+640];
	ld.global.u32 	%r2272, [%rd254+768];
	ld.global.u32 	%r2273, [%rd254+896];
	ld.global.u32 	%r2274, [%rd254+1024];
	ld.global.u32 	%r2275, [%rd254+1152];
	ld.global.u32 	%r2276, [%rd254+1280];
	ld.global.u32 	%r2277, [%rd254+1408];
	ld.global.u32 	%r2278, [%rd254+1536];
	ld.global.u32 	%r2279, [%rd254+1664];
	ld.global.u32 	%r2280, [%rd254+1792];
	ld.global.u32 	%r2281, [%rd254+1920];
	ld.global.u32 	%r2282, [%rd254+2048];
	bra.uni 	$L__BB28_296;
$L__BB28_262:
	ld.param.u32 	%r2091, [_ZN3cub18CUB_300001_SM_10006detail10radix_sort29DeviceRadixSortOnesweepKernelINS1_5radix10policy_hubIiiyE10Policy1000ELNS0_9SortOrderE0EiiyiiNS1_21identity_decomposer_tEEEvPT5_SB_PT3_PKSC_PT1_PKSG_PT2_PKSK_T4_iiT6__param_8];
	ld.param.u64 	%rd444, [_ZN3cub18CUB_300001_SM_10006detail10radix_sort29DeviceRadixSortOnesweepKernelINS1_5radix10policy_hubIiiyE10Policy1000ELNS0_9SortOrderE0EiiyiiNS1_21identity_decomposer_tEEEvPT5_SB_PT3_PKSC_PT1_PKSG_PT2_PKSK_T4_iiT6__param_7];
	cvta.to.global.u64 	%rd255, %rd444;
	add.s64 	%rd23, %rd255, %rd63;
	cvt.u32.u64 	%r1874, %rd7;
	sub.s32 	%r386, %r2091, %r649;
	setp.ge.s32 	%p170, %r1874, %r386;
	@%p170 bra 	$L__BB28_264;
	ld.global.u32 	%r2266, [%rd23];
$L__BB28_264:
	add.s32 	%r1877, %r1874, 32;
	setp.ge.s32 	%p171, %r1877, %r386;
	@%p171 bra 	$L__BB28_266;
	ld.global.u32 	%r2267, [%rd23+128];
$L__BB28_266:
	add.s32 	%r1880, %r1874, 64;
	setp.ge.s32 	%p172, %r1880, %r386;
	@%p172 bra 	$L__BB28_268;
	ld.global.u32 	%r2268, [%rd23+256];
$L__BB28_268:
	add.s32 	%r1883, %r1874, 96;
	setp.ge.s32 	%p173, %r1883, %r386;
	@%p173 bra 	$L__BB28_270;
	ld.global.u32 	%r2269, [%rd23+384];
$L__BB28_270:
	add.s32 	%r1886, %r1874, 128;
	setp.ge.s32 	%p174, %r1886, %r386;
	@%p174 bra 	$L__BB28_272;
	ld.global.u32 	%r2270, [%rd23+512];
$L__BB28_272:
	add.s32 	%r1889, %r1874, 160;
	setp.ge.s32 	%p175, %r1889, %r386;
	@%p175 bra 	$L__BB28_274;
	ld.global.u32 	%r2271, [%rd23+640];
$L__BB28_274:
	add.s32 	%r1892, %r1874, 192;
	setp.ge.s32 	%p176, %r1892, %r386;
	@%p176 bra 	$L__BB28_276;
	ld.global.u32 	%r2272, [%rd23+768];
$L__BB28_276:
	add.s32 	%r1895, %r1874, 224;
	setp.ge.s32 	%p177, %r1895, %r386;
	@%p177 bra 	$L__BB28_278;
	ld.param.u64 	%rd445, [_ZN3cub18CUB_300001_SM_10006detail10radix_sort29DeviceRadixSortOnesweepKernelINS1_5radix10policy_hubIiiyE10Policy1000ELNS0_9SortOrderE0EiiyiiNS1_21identity_decomposer_tEEEvPT5_SB_PT3_PKSC_PT1_PKSG_PT2_PKSK_T4_iiT6__param_7];
	cvta.to.global.u64 	%rd259, %rd445;
	cvt.s64.s32 	%rd260, %r649;
	add.s64 	%rd261, %rd7, %rd260;
	shl.b64 	%rd262, %rd261, 2;
	add.s64 	%rd263, %rd259, %rd262;
	ld.global.u32 	%r2273, [%rd263+896];
$L__BB28_278:
	add.s32 	%r1899, %r1874, 256;
	setp.ge.s32 	%p178, %r1899, %r386;
	@%p178 bra 	$L__BB28_280;
	ld.param.u64 	%rd446, [_ZN3cub18CUB_300001_SM_10006detail10radix_sort29DeviceRadixSortOnesweepKernelINS1_5radix10policy_hubIiiyE10Policy1000ELNS0_9SortOrderE0EiiyiiNS1_21identity_decomposer_tEEEvPT5_SB_PT3_PKSC_PT1_PKSG_PT2_PKSK_T4_iiT6__param_7];
	cvta.to.global.u64 	%rd264, %rd446;
	cvt.s64.s32 	%rd265, %r649;
	add.s64 	%rd266, %rd7, %rd265;
	shl.b64 	%rd267, %rd266, 2;
	add.s64 	%rd268, %rd264, %rd267;
	ld.global.u32 	%r2274, [%rd268+1024];
$L__BB28_280:
	add.s32 	%r1903, %r1874, 288;
	setp.ge.s32 	%p179, %r1903, %r386;
	@%p179 bra 	$L__BB28_282;
	ld.param.u64 	%rd447, [_ZN3cub18CUB_300001_SM_10006detail10radix_sort29DeviceRadixSortOnesweepKernelINS1_5radix10policy_hubIiiyE10Policy1000ELNS0_9SortOrderE0EiiyiiNS1_21identity_decomposer_tEEEvPT5_SB_PT3_PKSC_PT1_PKSG_PT2_PKSK_T4_iiT6__param_7];
	cvta.to.global.u64 	%rd269, %rd447;
	cvt.s64.s32 	%rd270, %r649;
	add.s64 	%rd271, %rd7, %rd270;
	shl.b64 	%rd272, %rd271, 2;
	add.s64 	%rd273, %rd269, %rd272;
	ld.global.u32 	%r2275, [%rd273+1152];
$L__BB28_282:
	add.s32 	%r1907, %r1874, 320;
	setp.ge.s32 	%p180, %r1907, %r386;
	@%p180 bra 	$L__BB28_284;
	ld.param.u64 	%rd448, [_ZN3cub18CUB_300001_SM_10006detail10radix_sort29DeviceRadixSortOnesweepKernelINS1_5radix10policy_hubIiiyE10Policy1000ELNS0_9SortOrderE0EiiyiiNS1_21identity_decomposer_tEEEvPT5_SB_PT3_PKSC_PT1_PKSG_PT2_PKSK_T4_iiT6__param_7];
	cvta.to.global.u64 	%rd274, %rd448;
	cvt.s64.s32 	%rd275, %r649;
	add.s64 	%rd276, %rd7, %rd275;
	shl.b64 	%rd277, %rd276, 2;
	add.s64 	%rd278, %rd274, %rd277;
	ld.global.u32 	%r2276, [%rd278+1280];
$L__BB28_284:
	add.s32 	%r1911, %r1874, 352;
	setp.ge.s32 	%p181, %r1911, %r386;
	@%p181 bra 	$L__BB28_286;
	ld.param.u64 	%rd449, [_ZN3cub18CUB_300001_SM_10006detail10radix_sort29DeviceRadixSortOnesweepKernelINS1_5radix10policy_hubIiiyE10Policy1000ELNS0_9SortOrderE0EiiyiiNS1_21identity_decomposer_tEEEvPT5_SB_PT3_PKSC_PT1_PKSG_PT2_PKSK_T4_iiT6__param_7];
	cvta.to.global.u64 	%rd279, %rd449;
	mul.lo.s32 	%r1912, %r3, 6528;
	cvt.s64.s32 	%rd280, %r1912;
	add.s64 	%rd281, %rd7, %rd280;
	shl.b64 	%rd282, %rd281, 2;
	add.s64 	%rd283, %rd279, %rd282;
	ld.global.u32 	%r2277, [%rd283+1408];
$L__BB28_286:
	add.s32 	%r1915, %r1874, 384;
	setp.ge.s32 	%p182, %r1915, %r386;
	@%p182 bra 	$L__BB28_288;
	ld.param.u64 	%rd450, [_ZN3cub18CUB_300001_SM_10006detail10radix_sort29DeviceRadixSortOnesweepKernelINS1_5radix10policy_hubIiiyE10Policy1000ELNS0_9SortOrderE0EiiyiiNS1_21identity_decomposer_tEEEvPT5_SB_PT3_PKSC_PT1_PKSG_PT2_PKSK_T4_iiT6__param_7];
	cvta.to.global.u64 	%rd284, %rd450;
	mul.lo.s32 	%r1916, %r3, 6528;
	cvt.s64.s32 	%rd285, %r1916;
	add.s64 	%rd286, %rd7, %rd285;
	shl.b64 	%rd287, %rd286, 2;
	add.s64 	%rd288, %rd284, %rd287;
	ld.global.u32 	%r2278, [%rd288+1536];
$L__BB28_288:
	cvt.u32.u64 	%r1918, %rd7;
	add.s32 	%r1919, %r1918, 416;
	setp.ge.s32 	%p183, %r1919, %r386;
	@%p183 bra 	$L__BB28_290;
	ld.param.u64 	%rd451, [_ZN3cub18CUB_300001_SM_10006detail10radix_sort29DeviceRadixSortOnesweepKernelINS1_5radix10policy_hubIiiyE10Policy1000ELNS0_9SortOrderE0EiiyiiNS1_21identity_decomposer_tEEEvPT5_SB_PT3_PKSC_PT1_PKSG_PT2_PKSK_T4_iiT6__param_7];
	cvta.to.global.u64 	%rd289, %rd451;
	mul.lo.s32 	%r1920, %r3, 6528;
	cvt.s64.s32 	%rd290, %r1920;
	add.s64 	%rd291, %rd7, %rd290;
	shl.b64 	%rd292, %rd291, 2;
	add.s64 	%rd293, %rd289, %rd292;
	ld.global.u32 	%r2279, [%rd293+1664];
$L__BB28_290:
	cvt.u32.u64 	%r1922, %rd7;
	add.s32 	%r1923, %r1922, 448;
	setp.ge.s32 	%p184, %r1923, %r386;
	@%p184 bra 	$L__BB28_292;
	ld.param.u64 	%rd452, [_ZN3cub18CUB_300001_SM_10006detail10radix_sort29DeviceRadixSortOnesweepKernelINS1_5radix10policy_hubIiiyE10Policy1000ELNS0_9SortOrderE0EiiyiiNS1_21identity_decomposer_tEEEvPT5_SB_PT3_PKSC_PT1_PKSG_PT2_PKSK_T4_iiT6__param_7];
	cvta.to.global.u64 	%rd294, %rd452;
	mul.lo.s32 	%r1924, %r3, 6528;
	cvt.s64.s32 	%rd295, %r1924;
	add.s64 	%rd296, %rd7, %rd295;
	shl.b64 	%rd297, %rd296, 2;
	add.s64 	%rd298, %rd294, %rd297;
	ld.global.u32 	%r2280, [%rd298+1792];
$L__BB28_292:
	cvt.u32.u64 	%r1926, %rd7;
	add.s32 	%r1927, %r1926, 480;
	setp.ge.s32 	%p185, %r1927, %r386;
	@%p185 bra 	$L__BB28_294;
	ld.param.u64 	%rd453, [_ZN3cub18CUB_300001_SM_10006detail10radix_sort29DeviceRadixSortOnesweepKernelINS1_5radix10policy_hubIiiyE10Policy1000ELNS0_9SortOrderE0EiiyiiNS1_21identity_decomposer_tEEEvPT5_SB_PT3_PKSC_PT1_PKSG_PT2_PKSK_T4_iiT6__param_7];
	cvta.to.global.u64 	%rd299, %rd453;
	mul.lo.s32 	%r1928, %r3, 6528;
	cvt.s64.s32 	%rd300, %r1928;
	add.s64 	%rd301, %rd7, %rd300;
	shl.b64 	%rd302, %rd301, 2;
	add.s64 	%rd303, %rd299, %rd302;
	ld.global.u32 	%r2281, [%rd303+1920];
$L__BB28_294:
	cvt.u32.u64 	%r1930, %rd7;
	add.s32 	%r1931, %r1930, 512;
	setp.ge.s32 	%p186, %r1931, %r386;
	@%p186 bra 	$L__BB28_296;
	ld.param.u64 	%rd454, [_ZN3cub18CUB_300001_SM_10006detail10radix_sort29DeviceRadixSortOnesweepKernelINS1_5radix10policy_hubIiiyE10Policy1000ELNS0_9SortOrderE0EiiyiiNS1_21identity_decomposer_tEEEvPT5_SB_PT3_PKSC_PT1_PKSG_PT2_PKSK_T4_iiT6__param_7];
	cvta.to.global.u64 	%rd304, %rd454;
	mov.u32 	%r1932, %tid.x;
	and.b32  	%r1933, %r1932, 992;
	mul.lo.s32 	%r1934, %r1933, 17;
	and.b32  	%r1935, %r1932, 31;
	or.b32  	%r1936, %r1934, %r1935;
	cvt.u64.u32 	%rd305, %r1936;
	mul.lo.s32 	%r1937, %r3, 6528;
	cvt.s64.s32 	%rd306, %r1937;
	add.s64 	%rd307, %rd305, %rd306;
	shl.b64 	%rd308, %rd307, 2;
	add.s64 	%rd309, %rd304, %rd308;
	ld.global.u32 	%r2282, [%rd309+2048];
$L__BB28_296:
	ld.param.u32 	%r2092, [_ZN3cub18CUB_300001_SM_10006detail10radix_sort29DeviceRadixSortOnesweepKernelINS1_5radix10policy_hubIiiyE10Policy1000ELNS0_9SortOrderE0EiiyiiNS1_21identity_decomposer_tEEEvPT5_SB_PT3_PKSC_PT1_PKSG_PT2_PKSK_T4_iiT6__param_8];
	ld.param.u64 	%rd441, [_ZN3cub18CUB_300001_SM_10006detail10radix_sort29DeviceRadixSortOnesweepKernelINS1_5radix10policy_hubIiiyE10Policy1000ELNS0_9SortOrderE0EiiyiiNS1_21identity_decomposer_tEEEvPT5_SB_PT3_PKSC_PT1_PKSG_PT2_PKSK_T4_iiT6__param_6];
	cvta.to.global.u64 	%rd24, %rd441;
	mov.u32 	%r437, %tid.x;
	cvt.u64.u32 	%rd25, %r437;
	shl.b32 	%r1938, %r437, 2;
	mov.u32 	%r1939, _ZZN3cub18CUB_300001_SM_10006detail10radix_sort29DeviceRadixSortOnesweepKernelINS1_5radix10policy_hubIiiyE10Policy1000ELNS0_9SortOrderE0EiiyiiNS1_21identity_decomposer_tEEEvPT5_SB_PT3_PKSC_PT1_PKSG_PT2_PKSK_T4_iiT6_E1s;
	add.s32 	%r438, %r1939, %r1938;
	mad.lo.s32 	%r1940, %r3, 6528, 6528;
	setp.gt.s32 	%p187, %r1940, %r2092;
	bar.sync 	0;
	st.shared.u32 	[%r323+-4], %r2266;
	st.shared.u32 	[%r324+-4], %r2267;
	st.shared.u32 	[%r325+-4], %r2268;
	st.shared.u32 	[%r326+-4], %r2269;
	st.shared.u32 	[%r327+-4], %r2270;
	st.shared.u32 	[%r328+-4], %r2271;
	st.shared.u32 	[%r329+-4], %r2272;
	st.shared.u32 	[%r330+-4], %r2273;
	st.shared.u32 	[%r331+-4], %r2274;
	st.shared.u32 	[%r332+-4], %r2275;
	st.shared.u32 	[%r333+-4], %r2276;
	st.shared.u32 	[%r334+-4], %r2277;
	st.shared.u32 	[%r335+-4], %r2278;
	st.shared.u32 	[%r336+-4], %r2279;
	st.shared.u32 	[%r337+-4], %r2280;
	st.shared.u32 	[%r338+-4], %r2281;
	st.shared.u32 	[%r339+-4], %r2282;
	bar.sync 	0;
	@%p187 bra 	$L__BB28_298;
	ld.shared.u32 	%r1941, [%r438];
	shl.b32 	%r1942, %r352, 3;
	add.s32 	%r1944, %r1939, 26112;
	add.s32 	%r1945, %r1944, %r1942;
	ld.shared.u64 	%rd310, [%r1945];
	add.s64 	%rd311, %rd310, %rd25;
	shl.b64 	%rd312, %rd311, 2;
	add.s64 	%rd313, %rd24, %rd312;
	st.global.u32 	[%rd313], %r1941;
	bar.warp.sync 	-1;
	ld.shared.u32 	%r1946, [%r438+1536];
	shl.b32 	%r1947, %r353, 3;
	add.s32 	%r1948, %r1944, %r1947;
	ld.shared.u64 	%rd314, [%r1948];
	add.s64 	%rd315, %rd314, %rd25;
	shl.b64 	%rd316, %rd315, 2;
	add.s64 	%rd317, %rd24, %rd316;
	st.global.u32 	[%rd317+1536], %r1946;
	bar.warp.sync 	-1;
	ld.shared.u32 	%r1949, [%r438+3072];
	shl.b32 	%r1950, %r354, 3;
	add.s32 	%r1951, %r1944, %r1950;
	ld.shared.u64 	%rd318, [%r1951];
	add.s64 	%rd319, %rd318, %rd25;
	shl.b64 	%rd320, %rd319, 2;
	add.s64 	%rd321, %rd24, %rd320;
	st.global.u32 	[%rd321+3072], %r1949;
	bar.warp.sync 	-1;
	ld.shared.u32 	%r1952, [%r438+4608];
	shl.b32 	%r1953, %r355, 3;
	add.s32 	%r1954, %r1944, %r1953;
	ld.shared.u64 	%rd322, [%r1954];
	add.s64 	%rd323, %rd322, %rd25;
	shl.b64 	%rd324, %rd323, 2;
	add.s64 	%rd325, %rd24, %rd324;
	st.global.u32 	[%rd325+4608], %r1952;
	bar.warp.sync 	-1;
	ld.shared.u32 	%r1955, [%r438+6144];
	shl.b32 	%r1956, %r356, 3;
	add.s32 	%r1957, %r1944, %r1956;
	ld.shared.u64 	%rd326, [%r1957];
	add.s64 	%rd327, %rd326, %rd25;
	shl.b64 	%rd328, %rd327, 2;
	add.s64 	%rd329, %rd24, %rd328;
	st.global.u32 	[%rd329+6144], %r1955;
	bar.warp.sync 	-1;
	ld.shared.u32 	%r1958, [%r438+7680];
	shl.b32 	%r1959, %r357, 3;
	add.s32 	%r1960, %r1944, %r1959;
	ld.shared.u64 	%rd330, [%r1960];
	add.s64 	%rd331, %rd330, %rd25;
	shl.b64 	%rd332, %rd331, 2;
	add.s64 	%rd333, %rd24, %rd332;
	st.global.u32 	[%rd333+7680], %r1958;
	bar.warp.sync 	-1;
	ld.shared.u32 	%r1961, [%r438+9216];
	shl.b32 	%r1962, %r358, 3;
	add.s32 	%r1963, %r1944, %r1962;
	ld.shared.u64 	%rd334, [%r1963];
	add.s64 	%rd335, %rd334, %rd25;
	shl.b64 	%rd336, %rd335, 2;
	add.s64 	%rd337, %rd24, %rd336;
	st.global.u32 	[%rd337+9216], %r1961;
	bar.warp.sync 	-1;
	ld.shared.u32 	%r1964, [%r438+10752];
	shl.b32 	%r1965, %r359, 3;
	add.s32 	%r1966, %r1944, %r1965;
	ld.shared.u64 	%rd338, [%r1966];
	add.s64 	%rd339, %rd338, %rd25;
	shl.b64 	%rd340, %rd339, 2;
	add.s64 	%rd341, %rd24, %rd340;
	st.global.u32 	[%rd341+10752], %r1964;
	bar.warp.sync 	-1;
	ld.shared.u32 	%r1967, [%r438+12288];
	shl.b32 	%r1968, %r360, 3;
	add.s32 	%r1969, %r1944, %r1968;
	ld.shared.u64 	%rd342, [%r1969];
	add.s64 	%rd343, %rd342, %rd25;
	shl.b64 	%rd344, %rd343, 2;
	add.s64 	%rd345, %rd24, %rd344;
	st.global.u32 	[%rd345+12288], %r1967;
	bar.warp.sync 	-1;
	ld.shared.u32 	%r1970, [%r438+13824];
	shl.b32 	%r1971, %r361, 3;
	add.s32 	%r1972, %r1944, %r1971;
	ld.shared.u64 	%rd346, [%r1972];
	add.s64 	%rd347, %rd346, %rd25;
	shl.b64 	%rd348, %rd347, 2;
	add.s64 	%rd349, %rd24, %rd348;
	st.global.u32 	[%rd349+13824], %r1970;
	bar.warp.sync 	-1;
	ld.shared.u32 	%r1973, [%r438+15360];
	shl.b32 	%r1974, %r362, 3;
	add.s32 	%r1975, %r1944, %r1974;
	ld.shared.u64 	%rd350, [%r1975];
	add.s64 	%rd351, %rd350, %rd25;
	shl.b64 	%rd352, %rd351, 2;
	add.s64 	%rd353, %rd24, %rd352;
	st.global.u32 	[%rd353+15360], %r1973;
	bar.warp.sync 	-1;
	ld.shared.u32 	%r1976, [%r438+16896];
	shl.b32 	%r1977, %r363, 3;
	add.s32 	%r1978, %r1944, %r1977;
	ld.shared.u64 	%rd354, [%r1978];
	add.s64 	%rd355, %rd354, %rd25;
	shl.b64 	%rd356, %rd355, 2;
	add.s64 	%rd357, %rd24, %rd356;
	st.global.u32 	[%rd357+16896], %r1976;
	bar.warp.sync 	-1;
	ld.shared.u32 	%r1979, [%r438+18432];
	shl.b32 	%r1980, %r364, 3;
	add.s32 	%r1981, %r1944, %r1980;
	ld.shared.u64 	%rd358, [%r1981];
	add.s64 	%rd359, %rd358, %rd25;
	shl.b64 	%rd360, %rd359, 2;
	add.s64 	%rd361, %rd24, %rd360;
	st.global.u32 	[%rd361+18432], %r1979;
	bar.warp.sync 	-1;
	ld.shared.u32 	%r1982, [%r438+19968];
	shl.b32 	%r1983, %r365, 3;
	add.s32 	%r1984, %r1944, %r1983;
	ld.shared.u64 	%rd362, [%r1984];
	add.s64 	%rd363, %rd362, %rd25;
	shl.b64 	%rd364, %rd363, 2;
	add.s64 	%rd365, %rd24, %rd364;
	st.global.u32 	[%rd365+19968], %r1982;
	bar.warp.sync 	-1;
	ld.shared.u32 	%r1985, [%r438+21504];
	shl.b32 	%r1986, %r366, 3;
	add.s32 	%r1987, %r1944, %r1986;
	ld.shared.u64 	%rd366, [%r1987];
	add.s64 	%rd367, %rd366, %rd25;
	shl.b64 	%rd368, %rd367, 2;
	add.s64 	%rd369, %rd24, %rd368;
	st.global.u32 	[%rd369+21504], %r1985;
	bar.warp.sync 	-1;
	ld.shared.u32 	%r1988, [%r438+23040];
	shl.b32 	%r1989, %r367, 3;
	add.s32 	%r1990, %r1944, %r1989;
	ld.shared.u64 	%rd370, [%r1990];
	add.s64 	%rd371, %rd370, %rd25;
	shl.b64 	%rd372, %rd371, 2;
	add.s64 	%rd373, %rd24, %rd372;
	st.global.u32 	[%rd373+23040], %r1988;
	bar.warp.sync 	-1;
	ld.shared.u32 	%r1991, [%r438+24576];
	shl.b32 	%r1992, %r368, 3;
	add.s32 	%r1993, %r1944, %r1992;
	ld.shared.u64 	%rd374, [%r1993];
	add.s64 	%rd375, %rd374, %rd25;
	shl.b64 	%rd376, %rd375, 2;
	add.s64 	%rd377, %rd24, %rd376;
	st.global.u32 	[%rd377+24576], %r1991;
	bar.warp.sync 	-1;
	bra.uni 	$L__BB28_333;
$L__BB28_298:
	ld.param.u32 	%r2093, [_ZN3cub18CUB_300001_SM_10006detail10radix_sort29DeviceRadixSortOnesweepKernelINS1_5radix10policy_hubIiiyE10Policy1000ELNS0_9SortOrderE0EiiyiiNS1_21identity_decomposer_tEEEvPT5_SB_PT3_PKSC_PT1_PKSG_PT2_PKSK_T4_iiT6__param_8];
	mad.lo.s32 	%r439, %r3, -6528, %r2093;
	shl.b32 	%r1994, %r352, 3;
	add.s32 	%r1996, %r1939, %r1994;
	ld.shared.u64 	%rd26, [%r1996+26112];
	setp.ge.s32 	%p188, %r437, %r439;
	@%p188 bra 	$L__BB28_300;
	ld.shared.u32 	%r1997, [%r438];
	add.s64 	%rd378, %rd26, %rd25;
	shl.b64 	%rd379, %rd378, 2;
	add.s64 	%rd380, %rd24, %rd379;
	st.global.u32 	[%rd380], %r1997;
$L__BB28_300:
	bar.warp.sync 	-1;
	shl.b32 	%r1998, %r353, 3;
	add.s32 	%r2000, %r1939, %r1998;
	ld.shared.u64 	%rd27, [%r2000+26112];
	add.s32 	%r2001, %r437, 384;
	setp.ge.s32 	%p189, %r2001, %r439;
	@%p189 bra 	$L__BB28_302;
	ld.shared.u32 	%r2002, [%r438+1536];
	add.s64 	%rd381, %rd27, %rd25;
	shl.b64 	%rd382, %rd381, 2;
	add.s64 	%rd383, %rd24, %rd382;
	st.global.u32 	[%rd383+1536], %r2002;
$L__BB28_302:
	bar.warp.sync 	-1;
	shl.b32 	%r2003, %r354, 3;
	add.s32 	%r2005, %r1939, %r2003;
	ld.shared.u64 	%rd28, [%r2005+26112];
	add.s32 	%r2006, %r437, 768;
	setp.ge.s32 	%p190, %r2006, %r439;
	@%p190 bra 	$L__BB28_304;
	ld.shared.u32 	%r2007, [%r438+3072];
	add.s64 	%rd384, %rd28, %rd25;
	shl.b64 	%rd385, %rd384, 2;
	add.s64 	%rd386, %rd24, %rd385;
	st.global.u32 	[%rd386+3072], %r2007;
$L__BB28_304:
	bar.warp.sync 	-1;
	shl.b32 	%r2008, %r355, 3;
	add.s32 	%r2010, %r1939, %r2008;
	ld.shared.u64 	%rd29, [%r2010+26112];
	add.s32 	%r2011, %r437, 1152;
	setp.ge.s32 	%p191, %r2011, %r439;
	@%p191 bra 	$L__BB28_306;
	ld.shared.u32 	%r2012, [%r438+4608];
	add.s64 	%rd387, %rd29, %rd25;
	shl.b64 	%rd388, %rd387, 2;
	add.s64 	%rd389, %rd24, %rd388;
	st.global.u32 	[%rd389+4608], %r2012;
$L__BB28_306:
	bar.warp.sync 	-1;
	shl.b32 	%r2013, %r356, 3;
	add.s32 	%r2015, %r1939, %r2013;
	ld.shared.u64 	%rd30, [%r2015+26112];
	add.s32 	%r2016, %r437, 1536;
	setp.ge.s32 	%p192, %r2016, %r439;
	@%p192 bra 	$L__BB28_308;
	ld.shared.u32 	%r2017, [%r438+6144];
	add.s64 	%rd390, %rd30, %rd25;
	shl.b64 	%rd391, %rd390, 2;
	add.s64 	%rd392, %rd24, %rd391;
	st.global.u32 	[%rd392+6144], %r2017;
$L__BB28_308:
	bar.warp.sync 	-1;
	shl.b32 	%r2018, %r357, 3;
	add.s32 	%r2020, %r1939, %r2018;
	ld.shared.u64 	%rd31, [%r2020+26112];
	add.s32 	%r2021, %r437, 1920;
	setp.ge.s32 	%p193, %r2021, %r439;
	@%p193 bra 	$L__BB28_310;
	ld.shared.u32 	%r2022, [%r438+7680];
	add.s64 	%rd393, %rd31, %rd25;
	shl.b64 	%rd394, %rd393, 2;
	add.s64 	%rd395, %rd24, %rd394;
	st.global.u32 	[%rd395+7680], %r2022;
$L__BB28_310:
	bar.warp.sync 	-1;
	shl.b32 	%r2023, %r358, 3;
	add.s32 	%r2025, %r1939, %r2023;
	ld.shared.u64 	%rd32, [%r2025+26112];
	add.s32 	%r2026, %r437, 2304;
	setp.ge.s32 	%p194, %r2026, %r439;
	@%p194 bra 	$L__BB28_312;
	ld.shared.u32 	%r2027, [%r438+9216];
	add.s64 	%rd396, %rd32, %rd25;
	shl.b64 	%rd397, %rd396, 2;
	add.s64 	%rd398, %rd24, %rd397;
	st.global.u32 	[%rd398+9216], %r2027;
$L__BB28_312:
	bar.warp.sync 	-1;
	shl.b32 	%r2028, %r359, 3;
	add.s32 	%r2030, %r1939, %r2028;
	ld.shared.u64 	%rd33, [%r2030+26112];
	add.s32 	%r2031, %r437, 2688;
	setp.ge.s32 	%p195, %r2031, %r439;
	@%p195 bra 	$L__BB28_314;
	ld.shared.u32 	%r2032, [%r438+10752];
	add.s64 	%rd399, %rd33, %rd25;
	shl.b64 	%rd400, %rd399, 2;
	add.s64 	%rd401, %rd24, %rd400;
	st.global.u32 	[%rd401+10752], %r2032;
$L__BB28_314:
	bar.warp.sync 	-1;
	shl.b32 	%r2033, %r360, 3;
	add.s32 	%r2035, %r1939, %r2033;
	ld.shared.u64 	%rd34, [%r2035+26112];
	or.b32  	%r2036, %r437, 3072;
	setp.ge.s32 	%p196, %r2036, %r439;
	@%p196 bra 	$L__BB28_316;
	ld.shared.u32 	%r2037, [%r438+12288];
	add.s64 	%rd402, %rd34, %rd25;
	shl.b64 	%rd403, %rd402, 2;
	add.s64 	%rd404, %rd24, %rd403;
	st.global.u32 	[%rd404+12288], %r2037;
$L__BB28_316:
	bar.warp.sync 	-1;
	shl.b32 	%r2038, %r361, 3;
	add.s32 	%r2040, %r1939, %r2038;
	ld.shared.u64 	%rd35, [%r2040+26112];
	add.s32 	%r2041, %r437, 3456;
	setp.ge.s32 	%p197, %r2041, %r439;
	@%p197 bra 	$L__BB28_318;
	ld.shared.u32 	%r2042, [%r438+13824];
	add.s64 	%rd405, %rd35, %rd25;
	shl.b64 	%rd406, %rd405, 2;
	add.s64 	%rd407, %rd24, %rd406;
	st.global.u32 	[%rd407+13824], %r2042;
$L__BB28_318:
	bar.warp.sync 	-1;
	shl.b32 	%r2043, %r362, 3;
	add.s32 	%r2045, %r1939, %r2043;
	ld.shared.u64 	%rd36, [%r2045+26112];
	add.s32 	%r2046, %r437, 3840;
	setp.ge.s32 	%p198, %r2046, %r439;
	@%p198 bra 	$L__BB28_320;
	ld.shared.u32 	%r2047, [%r438+15360];
	add.s64 	%rd408, %rd36, %rd25;
	shl.b64 	%rd409, %rd408, 2;
	add.s64 	%rd410, %rd24, %rd409;
	st.global.u32 	[%rd410+15360], %r2047;
$L__BB28_320:
	bar.warp.sync 	-1;
	shl.b32 	%r2048, %r363, 3;
	add.s32 	%r2050, %r1939, %r2048;
	ld.shared.u64 	%rd37, [%r2050+26112];
	add.s32 	%r2051, %r437, 4224;
	setp.ge.s32 	%p199, %r2051, %r439;
	@%p199 bra 	$L__BB28_322;
	ld.shared.u32 	%r2052, [%r438+16896];
	add.s64 	%rd411, %rd37, %rd25;
	shl.b64 	%rd412, %rd411, 2;
	add.s64 	%rd413, %rd24, %rd412;
	st.global.u32 	[%rd413+16896], %r2052;
$L__BB28_322:
	bar.warp.sync 	-1;
	shl.b32 	%r2053, %r364, 3;
	add.s32 	%r2055, %r1939, %r2053;
	ld.shared.u64 	%rd38, [%r2055+26112];
	add.s32 	%r2056, %r437, 4608;
	setp.ge.s32 	%p200, %r2056, %r439;
	@%p200 bra 	$L__BB28_324;
	ld.shared.u32 	%r2057, [%r438+18432];
	add.s64 	%rd414, %rd38, %rd25;
	shl.b64 	%rd415, %rd414, 2;
	add.s64 	%rd416, %rd24, %rd415;
	st.global.u32 	[%rd416+18432], %r2057;
$L__BB28_324:
	bar.warp.sync 	-1;
	shl.b32 	%r2058, %r365, 3;
	add.s32 	%r2060, %r1939, %r2058;
	ld.shared.u64 	%rd39, [%r2060+26112];
	add.s32 	%r2061, %r437, 4992;
	setp.ge.s32 	%p201, %r2061, %r439;
	@%p201 bra 	$L__BB28_326;
	ld.shared.u32 	%r2062, [%r438+19968];
	add.s64 	%rd417, %rd39, %rd25;
	shl.b64 	%rd418, %rd417, 2;
	add.s64 	%rd419, %rd24, %rd418;
	st.global.u32 	[%rd419+19968], %r2062;
$L__BB28_326:
	bar.warp.sync 	-1;
	shl.b32 	%r2063, %r366, 3;
	add.s32 	%r2065, %r1939, %r2063;
	ld.shared.u64 	%rd40, [%r2065+26112];
	add.s32 	%r2066, %r437, 5376;
	setp.ge.s32 	%p202, %r2066, %r439;
	@%p202 bra 	$L__BB28_328;
	ld.shared.u32 	%r2067, [%r438+21504];
	add.s64 	%rd420, %rd40, %rd25;
	shl.b64 	%rd421, %rd420, 2;
	add.s64 	%rd422, %rd24, %rd421;
	st.global.u32 	[%rd422+21504], %r2067;
$L__BB28_328:
	bar.warp.sync 	-1;
	shl.b32 	%r2068, %r367, 3;
	add.s32 	%r2070, %r1939, %r2068;
	ld.shared.u64 	%rd41, [%r2070+26112];
	add.s32 	%r2071, %r437, 5760;
	setp.ge.s32 	%p203, %r2071, %r439;
	@%p203 bra 	$L__BB28_330;
	ld.shared.u32 	%r2072, [%r438+23040];
	add.s64 	%rd423, %rd41, %rd25;
	shl.b64 	%rd424, %rd423, 2;
	add.s64 	%rd425, %rd24, %rd424;
	st.global.u32 	[%rd425+23040], %r2072;
$L__BB28_330:
	bar.warp.sync 	-1;
	shl.b32 	%r2073, %r368, 3;
	add.s32 	%r2075, %r1939, %r2073;
	ld.shared.u64 	%rd426, [%r2075+26112];
	add.s64 	%rd42, %rd426, %rd25;
	or.b32  	%r2076, %r437, 6144;
	setp.ge.s32 	%p204, %r2076, %r439;
	@%p204 bra 	$L__BB28_332;
	ld.shared.u32 	%r2077, [%r438+24576];
	shl.b64 	%rd427, %rd42, 2;
	add.s64 	%rd428, %rd24, %rd427;
	st.global.u32 	[%rd428+24576], %r2077;
$L__BB28_332:
	bar.warp.sync 	-1;
$L__BB28_333:
	ret;

}


// ===== COMPILED SASS (sm_100) =====

	.target	sm_100

	.elftype	@"ET_EXEC"


//--------------------- .note.nv.tkinfo           --------------------------
	.section	.note.nv.tkinfo,"",@"SHT_NOTE"
	.sectionflags	@"SHF_NOTE_NV_TKINFO"
	.tkinfo
        /*0018*/ 	.word	0x00000002
        /*0030*/ 	.string	""
        /*0030*/ 	.string	"ptxas"
        /*0030*/ 	.string	"Cuda compilation tools, release 13.0, V13.0.88"
        /*0030*/ 	.string	"Build cuda_13.0.r13.0/compiler.36424714_0"
        /*0030*/ 	.string	"-arch sm_100 -m 64 "



//--------------------- .note.nv.cuinfo           --------------------------
	.section	.note.nv.cuinfo,"",@"SHT_NOTE"
	.sectionflags	@"SHF_NOTE_NV_CUINFO"
        /*0018*/ 	.short	0x0002
        /*001a*/ 	.short	0x0064
        /*001c*/ 	.short	0x0082
	.zero		2


//--------------------- .nv.info                  --------------------------
	.section	.nv.info,"",@"SHT_CUDA_INFO"
	.align	4


	//----- nvinfo : EIATTR_REGCOUNT
	.align		4
        /*0000*/ 	.byte	0x04, 0x2f
        /*0002*/ 	.short	(.L_46 - .L_45)
	.align		4
.L_45:
        /*0004*/ 	.word	index@(_ZN3cub18CUB_300001_SM_10006detail11EmptyKernelIvEEvv)
        /*0008*/ 	.word	0x00000004


	//----- nvinfo : EIATTR_FRAME_SIZE
	.align		4
.L_46:
        /*000c*/ 	.byte	0x04, 0x11
        /*000e*/ 	.short	(.L_48 - .L_47)
	.align		4
.L_47:
        /*0010*/ 	.word	index@(_ZN3cub18CUB_300001_SM_10006detail11EmptyKernelIvEEvv)
        /*0014*/ 	.word	0x00000000


	//----- nvinfo : EIATTR_REGCOUNT
	.align		4
.L_48:
        /*0018*/ 	.byte	0x04, 0x2f
        /*001a*/ 	.short	(.L_50 - .L_49)
	.align		4
.L_49:
        /*001c*/ 	.word	index@(_ZN3cub18CUB_300001_SM_10006detail8for_each13static_kernelINS2_12policy_hub_t12policy_500_tEmN6thrust24THRUST_300001_SM_1000_NS8cuda_cub6__fill7functorINS7_6detail15normal_iteratorINS7_10device_ptrIiEEEEiEEEEvT0_T1_)
        /*0020*/ 	.word	0x00000008


	//----- nvinfo : EIATTR_FRAME_SIZE
	.align		4
.L_50:
        /*0024*/ 	.byte	0x04, 0x11
        /*0026*/ 	.short	(.L_52 - .L_51)
	.align		4
.L_51:
        /*0028*/ 	.word	index@(_ZN3cub18CUB_300001_SM_10006detail8for_each13static_kernelINS2_12policy_hub_t12policy_500_tEmN6thrust24THRUST_300001_SM_1000_NS8cuda_cub6__fill7functorINS7_6detail15normal_iteratorINS7_10device_ptrIiEEEEiEEEEvT0_T1_)
        /*002c*/ 	.word	0x00000000


	//----- nvinfo : EIATTR_REGCOUNT
	.align		4
.L_52:
        /*0030*/ 	.byte	0x04, 0x2f
        /*0032*/ 	.short	(.L_54 - .L_53)
	.align		4
.L_53:
        /*0034*/ 	.word	index@(_ZN3cub18CUB_300001_SM_10006detail8for_each13static_kernelINS2_12policy_hub_t12policy_500_tEmN6thrust24THRUST_300001_SM_1000_NS8cuda_cub20__uninitialized_fill7functorINS7_10device_ptrIiEEiEEEEvT0_T1_)
        /*0038*/ 	.word	0x00000008


	//----- nvinfo : EIATTR_FRAME_SIZE
	.align		4
.L_54:
        /*003c*/ 	.byte	0x04, 0x11
        /*003e*/ 	.short	(.L_56 - .L_55)
	.align		4
.L_55:
        /*0040*/ 	.word	index@(_ZN3cub18CUB_300001_SM_10006detail8for_each13static_kernelINS2_12policy_hub_t12policy_500_tEmN6thrust24THRUST_300001_SM_1000_NS8cuda_cub20__uninitialized_fill7functorINS7_10device_ptrIiEEiEEEEvT0_T1_)
        /*0044*/ 	.word	0x00000000


	//----- nvinfo : EIATTR_REGCOUNT
	.align		4
.L_56:
        /*0048*/ 	.byte	0x04, 0x2f
        /*004a*/ 	.short	(.L_58 - .L_57)
	.align		4
.L_57:
        /*004c*/ 	.word	index@(_ZN3cub18CUB_300001_SM_10006detail8for_each13static_kernelINS2_12policy_hub_t12policy_500_tElN6thrust24THRUST_300001_SM_1000_NS8cuda_cub6__fill7functorINS7_6detail15normal_iteratorINS7_10device_ptrIiEEEEiEEEEvT0_T1_)
        /*0050*/ 	.word	0x00000008


	//----- nvinfo : EIATTR_FRAME_SIZE
	.align		4
.L_58:
        /*0054*/ 	.byte	0x04, 0x11
        /*0056*/ 	.short	(.L_60 - .L_59)
	.align		4
.L_59:
        /*0058*/ 	.word	index@(_ZN3cub18CUB_300001_SM_10006detail8for_each13static_kernelINS2_12policy_hub_t12policy_500_tElN6thrust24THRUST_300001_SM_1000_NS8cuda_cub6__fill7functorINS7_6detail15normal_iteratorINS7_10device_ptrIiEEEEiEEEEvT0_T1_)
        /*005c*/ 	.word	0x00000000


	//----- nvinfo : EIATTR_REGCOUNT
	.align		4
.L_60:
        /*0060*/ 	.byte	0x04, 0x2f
        /*0062*/ 	.short	(.L_62 - .L_61)
	.align		4
.L_61:
        /*0064*/ 	.word	index@(_ZN3cub18CUB_300001_SM_10006detail8for_each13static_kernelINS2_12policy_hub_t12policy_500_tElN6thrust24THRUST_300001_SM_1000_NS8cuda_cub10__tabulate7functorINS7_6detail15normal_iteratorINS7_10device_ptrIiEEEENS7_6system6detail7generic6detail22compute_sequence_valueIivEElEEEEvT0_T1_)
        /*0068*/ 	.word	0x0000000a


	//----- nvinfo : EIATTR_FRAME_SIZE
	.align		4
.L_62:
        /*006c*/ 	.byte	0x04, 0x11
        /*006e*/ 	.short	(.L_64 - .L_63)
	.align		4
.L_63:
        /*0070*/ 	.word	index@(_ZN3cub18CUB_300001_SM_10006detail8for_each13static_kernelINS2_12policy_hub_t12policy_500_tElN6thrust24THRUST_300001_SM_1000_NS8cuda_cub10__tabulate7functorINS7_6detail15normal_iteratorINS7_10device_ptrIiEEEENS7_6system6detail7generic6detail22compute_sequence_valueIivEElEEEEvT0_T1_)
        /*0074*/ 	.word	0x00000000


	//----- nvinfo : EIATTR_REGCOUNT
	.align		4
.L_64:
        /*0078*/ 	.byte	0x04, 0x2f
        /*007a*/ 	.short	(.L_66 - .L_65)
	.align		4
.L_65:
        /*007c*/ 	.word	index@(_ZN3cub18CUB_300001_SM_10006detail9transform16transform_kernelINS2_10policy_hubILb1EN4cuda3std3__45tupleIJN6thrust24THRUST_300001_SM_1000_NS6detail15normal_iteratorINSA_10device_ptrIiEEEEEEEE10policy1000Ei9transposeSF_JPiEEEvT0_iT1_T2_DpNS2_10kernel_argIT3_EE)
        /*0080*/ 	.word	0x00000020


	//----- nvinfo : EIATTR_FRAME_SIZE
	.align		4
.L_66:
        /*0084*/ 	.byte	0x04, 0x11
        /*0086*/ 	.short	(.L_68 - .L_67)
	.align		4
.L_67:
        /*0088*/ 	.word	index@(_ZN3cub18CUB_300001_SM_10006detail9transform16transform_kernelINS2_10policy_hubILb1EN4cuda3std3__45tupleIJN6thrust24THRUST_300001_SM_1000_NS6detail15normal_iteratorINSA_10device_ptrIiEEEEEEEE10policy1000Ei9transposeSF_JPiEEEvT0_iT1_T2_DpNS2_10kernel_argIT3_EE)
        /*008c*/ 	.word	0x00000000


	//----- nvinfo : EIATTR_REGCOUNT
	.align		4
.L_68:
        /*0090*/ 	.byte	0x04, 0x2f
        /*0092*/ 	.short	(.L_70 - .L_69)
	.align		4
.L_69:
        /*0094*/ 	.word	index@(_ZN3cub18CUB_300001_SM_10006detail9transform16transform_kernelINS2_10policy_hubILb1EN4cuda3std3__45tupleIJN6thrust24THRUST_300001_SM_1000_NS6detail15normal_iteratorINSA_10device_ptrIiEEEEEEEE10policy1000El9transposeSF_JPiEEEvT0_iT1_T2_DpNS2_10kernel_argIT3_EE)
        /*0098*/ 	.word	0x00000020


	//----- nvinfo : EIATTR_FRAME_SIZE
	.align		4
.L_70:
        /*009c*/ 	.byte	0x04, 0x11
        /*009e*/ 	.short	(.L_72 - .L_71)
	.align		4
.L_71:
        /*00a0*/ 	.word	index@(_ZN3cub18CUB_300001_SM_10006detail9transform16transform_kernelINS2_10policy_hubILb1EN4cuda3std3__45tupleIJN6thrust24THRUST_300001_SM_1000_NS6detail15normal_iteratorINSA_10device_ptrIiEEEEEEEE10policy1000El9transposeSF_JPiEEEvT0_iT1_T2_DpNS2_10kernel_argIT3_EE)
        /*00a4*/ 	.word	0x00000000


	//----- nvinfo : EIATTR_REGCOUNT
	.align		4
.L_72:
        /*00a8*/ 	.byte	0x04, 0x2f
        /*00aa*/ 	.short	(.L_74 - .L_73)
	.align		4
.L_73:
        /*00ac*/ 	.word	index@(_ZN3cub18CUB_300001_SM_10006detail9transform16transform_kernelINS2_10policy_hubILb1EN4cuda3std3__45tupleIJN6thrust24THRUST_300001_SM_1000_NS6detail15normal_iteratorINSA_10device_ptrIiEEEESF_EEEE10policy1000Ei9diagCheckSF_JPiSK_EEEvT0_iT1_T2_DpNS2_10kernel_argIT3_EE)
        /*00b0*/ 	.word	0x00000020


	//----- nvinfo : EIATTR_FRAME_SIZE
	.align		4
.L_74:
        /*00b4*/ 	.byte	0x04, 0x11
        /*00b6*/ 	.short	(.L_76 - .L_75)
	.align		4
.L_75:
        /*00b8*/ 	.word	index@(_ZN3cub18CUB_300001_SM_10006detail9transform16transform_kernelINS2_10policy_hubILb1EN4cuda3std3__45tupleIJN6thrust24THRUST_300001_SM_1000_NS6detail15normal_iteratorINSA_10device_ptrIiEEEESF_EEEE10policy1000Ei9diagCheckSF_JPiSK_EEEvT0_iT1_T2_DpNS2_10kernel_argIT3_EE)
        /*00bc*/ 	.word	0x00000000


	//----- nvinfo : EIATTR_REGCOUNT
	.align		4
.L_76:
        /*00c0*/ 	.byte	0x04, 0x2f
        /*00c2*/ 	.short	(.L_78 - .L_77)
	.align		4
.L_77:
        /*00c4*/ 	.word	index@(_ZN3cub18CUB_300001_SM_10006detail9transform16transform_kernelINS2_10policy_hubILb1EN4cuda3std3__45tupleIJN6thrust24THRUST_300001_SM_1000_NS6detail15normal_iteratorINSA_10device_ptrIiEEEESF_EEEE10policy1000El9diagCheckSF_JPiSK_EEEvT0_iT1_T2_DpNS2_10kernel_argIT3_EE)
        /*00c8*/ 	.word	0x0000001e


	//----- nvinfo : EIATTR_FRAME_SIZE
	.align		4
.L_78:
        /*00cc*/ 	.byte	0x04, 0x11
        /*00ce*/ 	.short	(.L_80 - .L_79)
	.align		4
.L_79:
        /*00d0*/ 	.word	index@(_ZN3cub18CUB_300001_SM_10006detail9transform16transform_kernelINS2_10policy_hubILb1EN4cuda3std3__45tupleIJN6thrust24THRUST_300001_SM_1000_NS6detail15normal_iteratorINSA_10device_ptrIiEEEESF_EEEE10policy1000El9diagCheckSF_JPiSK_EEEvT0_iT1_T2_DpNS2_10kernel_argIT3_EE)
        /*00d4*/ 	.word	0x00000000


	//----- nvinfo : EIATTR_REGCOUNT
	.align		4
.L_80:
        /*00d8*/ 	.byte	0x04, 0x2f
        /*00da*/ 	.short	(.L_82 - .L_81)
	.align		4
.L_81:
        /*00dc*/ 	.word	index@(_ZN3cub18CUB_300001_SM_10006detail6reduce28DeviceReduceSingleTileKernelINS2_10policy_hubIijN4cuda3std3__44plusIiEEE10Policy1000EN6thrust24THRUST_300001_SM_1000_NS6detail15normal_iteratorINSD_10device_ptrIiEEEEPijS9_iiNS7_10__identityEEEvT0_T1_T2_T3_T4_T6_)
        /*00e0*/ 	.word	0x00000020


	//----- nvinfo : EIATTR_FRAME_SIZE
	.align		4
.L_82:
        /*00e4*/ 	.byte	0x04, 0x11
        /*00e6*/ 	.short	(.L_84 - .L_83)
	.align		4
.L_83:
        /*00e8*/ 	.word	index@(_ZN3cub18CUB_300001_SM_10006detail6reduce28DeviceReduceSingleTileKernelINS2_10policy_hubIijN4cuda3std3__44plusIiEEE10Policy1000EN6thrust24THRUST_300001_SM_1000_NS6detail15normal_iteratorINSD_10device_ptrIiEEEEPijS9_iiNS7_10__identityEEEvT0_T1_T2_T3_T4_T6_)
        /*00ec*/ 	.word	0x00000000


	//----- nvinfo : EIATTR_REGCOUNT
	.align		4
.L_84:
        /*00f0*/ 	.byte	0x04, 0x2f
        /*00f2*/ 	.short	(.L_86 - .L_85)
	.align		4
.L_85:
        /*00f4*/ 	.word	index@(_ZN3cub18CUB_300001_SM_10006detail6reduce18DeviceReduceKernelINS2_10policy_hubIijN4cuda3std3__44plusIiEEE10Policy1000EN6thrust24THRUST_300001_SM_1000_NS6detail15normal_iteratorINSD_10device_ptrIiEEEEjS9_iNS7_10__identityEEEvT0_PT3_T1_NS0_13GridEvenShareISN_EET2_T4_)
        /*00f8*/ 	.word	0x00000020


	//----- nvinfo : EIATTR_FRAME_SIZE
	.align		4
.L_86:
        /*00fc*/ 	.byte	0x04, 0x11
        /*00fe*/ 	.short	(.L_88 - .L_87)
	.align		4
.L_87:
        /*0100*/ 	.word	index@(_ZN3cub18CUB_300001_SM_10006detail6reduce18DeviceReduceKernelINS2_10policy_hubIijN4cuda3std3__44plusIiEEE10Policy1000EN6thrust24THRUST_300001_SM_1000_NS6detail15normal_iteratorINSD_10device_ptrIiEEEEjS9_iNS7_10__identityEEEvT0_PT3_T1_NS0_13GridEvenShareISN_EET2_T4_)
        /*0104*/ 	.word	0x00000000


	//----- nvinfo : EIATTR_REGCOUNT
	.align		4
.L_88:
        /*0108*/ 	.byte	0x04, 0x2f
        /*010a*/ 	.short	(.L_90 - .L_89)
	.align		4
.L_89:
        /*010c*/ 	.word	index@(_ZN3cub18CUB_300001_SM_10006detail6reduce28DeviceReduceSingleTileKernelINS2_10policy_hubIijN4cuda3std3__44plusIiEEE10Policy1000EPiSC_iS9_iiNS7_10__identityEEEvT0_T1_T2_T3_T4_T6_)
        /*0110*/ 	.word	0x00000020


	//----- nvinfo : EIATTR_FRAME_SIZE
	.align		4
.L_90:
        /*0114*/ 	.byte	0x04, 0x11
        /*0116*/ 	.short	(.L_92 - .L_91)
	.align		4
.L_91:
        /*0118*/ 	.word	index@(_ZN3cub18CUB_300001_SM_10006detail6reduce28DeviceReduceSingleTileKernelINS2_10policy_hubIijN4cuda3std3__44plusIiEEE10Policy1000EPiSC_iS9_iiNS7_10__identityEEEvT0_T1_T2_T3_T4_T6_)
        /*011c*/ 	.word	0x00000000


	//----- nvinfo : EIATTR_REGCOUNT
	.align		4
.L_92:
        /*0120*/ 	.byte	0x04, 0x2f
        /*0122*/ 	.short	(.L_94 - .L_93)
	.align		4
.L_93:
        /*0124*/ 	.word	index@(_ZN3cub18CUB_300001_SM_10006detail6reduce28DeviceReduceSingleTileKernelINS2_10policy_hubIiyN4cuda3std3__44plusIiEEE10Policy1000EN6thrust24THRUST_300001_SM_1000_NS6detail15normal_iteratorINSD_10device_ptrIiEEEEPiyS9_iiNS7_10__identityEEEvT0_T1_T2_T3_T4_T6_)
        /*0128*/ 	.word	0x0000001f


	//----- nvinfo : EIATTR_FRAME_SIZE
	.align		4
.L_94:
        /*012c*/ 	.byte	0x04, 0x11
        /*012e*/ 	.short	(.L_96 - .L_95)
	.align		4
.L_95:
        /*0130*/ 	.word	index@(_ZN3cub18CUB_300001_SM_10006detail6reduce28DeviceReduceSingleTileKernelINS2_10policy_hubIiyN4cuda3std3__44plusIiEEE10Policy1000EN6thrust24THRUST_300001_SM_1000_NS6detail15normal_iteratorINSD_10device_ptrIiEEEEPiyS9_iiNS7_10__identityEEEvT0_T1_T2_T3_T4_T6_)
        /*0134*/ 	.word	0x00000000


	//----- nvinfo : EIATTR_REGCOUNT
	.align		4
.L_96:
        /*0138*/ 	.byte	0x04, 0x2f
        /*013a*/ 	.short	(.L_98 - .L_97)
	.align		4
.L_97:
        /*013c*/ 	.word	index@(_ZN3cub18CUB_300001_SM_10006detail6reduce18DeviceReduceKernelINS2_10policy_hubIiyN4cuda3std3__44plusIiEEE10Policy1000EN6thrust24THRUST_300001_SM_1000_NS6detail15normal_iteratorINSD_10device_ptrIiEEEEyS9_iNS7_10__identityEEEvT0_PT3_T1_NS0_13GridEvenShareISN_EET2_T4_)
        /*0140*/ 	.word	0x0000001e


	//----- nvinfo : EIATTR_FRAME_SIZE
	.align		4
.L_98:
        /*0144*/ 	.byte	0x04, 0x11
        /*0146*/ 	.short	(.L_100 - .L_99)
	.align		4
.L_99:
        /*0148*/ 	.word	index@(_ZN3cub18CUB_300001_SM_10006detail6reduce18DeviceReduceKernelINS2_10policy_hubIiyN4cuda3std3__44plusIiEEE10Policy1000EN6thrust24THRUST_300001_SM_1000_NS6detail15normal_iteratorINSD_10device_ptrIiEEEEyS9_iNS7_10__identityEEEvT0_PT3_T1_NS0_13GridEvenShareISN_EET2_T4_)
        /*014c*/ 	.word	0x00000000


	//----- nvinfo : EIATTR_REGCOUNT
	.align		4
.L_100:
        /*0150*/ 	.byte	0x04, 0x2f
        /*0152*/ 	.short	(.L_102 - .L_101)
	.align		4
.L_101:
        /*0154*/ 	.word	index@(_ZN3cub18CUB_300001_SM_10006detail6reduce28DeviceReduceSingleTileKernelINS2_10policy_hubIiyN4cuda3std3__44plusIiEEE10Policy1000EPiSC_iS9_iiNS7_10__identityEEEvT0_T1_T2_T3_T4_T6_)
        /*0158*/ 	.word	0x00000020


	//----- nvinfo : EIATTR_FRAME_SIZE
	.align		4
.L_102:
        /*015c*/ 	.byte	0x04, 0x11
        /*015e*/ 	.short	(.L_104 - .L_103)
	.align		4
.L_103:
        /*0160*/ 	.word	index@(_ZN3cub18CUB_300001_SM_10006detail6reduce28DeviceReduceSingleTileKernelINS2_10policy_hubIiyN4cuda3std3__44plusIiEEE10Policy1000EPiSC_iS9_iiNS7_10__identityEEEvT0_T1_T2_T3_T4_T6_)
        /*0164*/ 	.word	0x00000000


	//----- nvinfo : EIATTR_REGCOUNT
	.align		4
.L_104:
        /*0168*/ 	.byte	0x04, 0x2f
        /*016a*/ 	.short	(.L_106 - .L_105)
	.align		4
.L_105:
        /*016c*/ 	.word	index@(_ZN3cub18CUB_300001_SM_10006detail6reduce28DeviceReduceSingleTileKernelINS2_10policy_hubIN4cuda3std3__45tupleIJblEEEjN6thrust24THRUST_300001_SM_1000_NS8cuda_cub9__find_if7functorIS9_EEE10Policy1000ENSB_12zip_iteratorINS8_IJNSD_26transform_input_iterator_tIbNSB_6detail15normal_iteratorINSB_10device_ptrIiEEEE9is_it_oneEENSB_17counting_iteratorIlNSB_11use_defaultESS_SS_EEEEEEEPS9_jSF_S9_S9_NS7_10__identityEEEvT0_T1_T2_T3_T4_T6_)
        /*0170*/ 	.word	0x00000028


	//----- nvinfo : EIATTR_FRAME_SIZE
	.align		4
.L_106:
        /*0174*/ 	.byte	0x04, 0x11
        /*0176*/ 	.short	(.L_108 - .L_107)
	.align		4
.L_107:
        /*0178*/ 	.word	index@(_ZN3cub18CUB_300001_SM_10006detail6reduce28DeviceReduceSingleTileKernelINS2_10policy_hubIN4cuda3std3__45tupleIJblEEEjN6thrust24THRUST_300001_SM_1000_NS8cuda_cub9__find_if7functorIS9_EEE10Policy1000ENSB_12zip_iteratorINS8_IJNSD_26transform_input_iterator_tIbNSB_6detail15normal_iteratorINSB_10device_ptrIiEEEE9is_it_oneEENSB_17counting_iteratorIlNSB_11use_defaultESS_SS_EEEEEEEPS9_jSF_S9_S9_NS7_10__identityEEEvT0_T1_T2_T3_T4_T6_)
        /*017c*/ 	.word	0x00000000


	//----- nvinfo : EIATTR_REGCOUNT
	.align		4
.L_108:
        /*0180*/ 	.byte	0x04, 0x2f
        /*0182*/ 	.short	(.L_110 - .L_109)
	.align		4
.L_109:
        /*0184*/ 	.word	index@(_ZN3cub18CUB_300001_SM_10006detail6reduce18DeviceReduceKernelINS2_10policy_hubIN4cuda3std3__45tupleIJblEEEjN6thrust24THRUST_300001_SM_1000_NS8cuda_cub9__find_if7functorIS9_EEE10Policy1000ENSB_12zip_iteratorINS8_IJNSD_26transform_input_iterator_tIbNSB_6detail15normal_iteratorINSB_10device_ptrIiEEEE9is_it_oneEENSB_17counting_iteratorIlNSB_11use_defaultESS_SS_EEEEEEEjSF_S9_NS7_10__identityEEEvT0_PT3_T1_NS0_13GridEvenShareIS10_EET2_T4_)
        /*0188*/ 	.word	0x00000020


	//----- nvinfo : EIATTR_FRAME_SIZE
	.align		4
.L_110:
        /*018c*/ 	.byte	0x04, 0x11
        /*018e*/ 	.short	(.L_112 - .L_111)
	.align		4
.L_111:
        /*0190*/ 	.word	index@(_ZN3cub18CUB_300001_SM_10006detail6reduce18DeviceReduceKernelINS2_10policy_hubIN4cuda3std3__45tupleIJblEEEjN6thrust24THRUST_300001_SM_1000_NS8cuda_cub9__find_if7functorIS9_EEE10Policy1000ENSB_12zip_iteratorINS8_IJNSD_26transform_input_iterator_tIbNSB_6detail15normal_iteratorINSB_10device_ptrIiEEEE9is_it_oneEENSB_17counting_iteratorIlNSB_11use_defaultESS_SS_EEEEEEEjSF_S9_NS7_10__identityEEEvT0_PT3_T1_NS0_13GridEvenShareIS10_EET2_T4_)
        /*0194*/ 	.word	0x00000000


	//----- nvinfo : EIATTR_REGCOUNT
	.align		4
.L_112:
        /*0198*/ 	.byte	0x04, 0x2f
        /*019a*/ 	.short	(.L_114 - .L_113)
	.align		4
.L_113:
        /*019c*/ 	.word	index@(_ZN3cub18CUB_300001_SM_10006detail6reduce28DeviceReduceSingleTileKernelINS2_10policy_hubIN4cuda3std3__45tupleIJblEEEjN6thrust24THRUST_300001_SM_1000_NS8cuda_cub9__find_if7functorIS9_EEE10Policy1000EPS9_SI_iSF_S9_S9_NS7_10__identityEEEvT0_T1_T2_T3_T4_T6_)
        /*01a0*/ 	.word	0x0000001c


	//----- nvinfo : EIATTR_FRAME_SIZE
	.align		4
.L_114:
        /*01a4*/ 	.byte	0x04, 0x11
        /*01a6*/ 	.short	(.L_116 - .L_115)
	.align		4
.L_115:
        /*01a8*/ 	.word	index@(_ZN3cub18CUB_300001_SM_10006detail6reduce28DeviceReduceSingleTileKernelINS2_10policy_hubIN4cuda3std3__45tupleIJblEEEjN6thrust24THRUST_300001_SM_1000_NS8cuda_cub9__find_if7functorIS9_EEE10Policy1000EPS9_SI_iSF_S9_S9_NS7_10__identityEEEvT0_T1_T2_T3_T4_T6_)
        /*01ac*/ 	.word	0x00000000


	//----- nvinfo : EIATTR_REGCOUNT
	.align		4
.L_116:
        /*01b0*/ 	.byte	0x04, 0x2f
        /*01b2*/ 	.short	(.L_118 - .L_117)
	.align		4
.L_117:
        /*01b4*/ 	.word	index@(_ZN3cub18CUB_300001_SM_10006detail6reduce28DeviceReduceSingleTileKernelINS2_10policy_hubIN4cuda3std3__45tupleIJblEEEyN6thrust24THRUST_300001_SM_1000_NS8cuda_cub9__find_if7functorIS9_EEE10Policy1000ENSB_12zip_iteratorINS8_IJNSD_26transform_input_iterator_tIbNSB_6detail15normal_iteratorINSB_10device_ptrIiEEEE9is_it_oneEENSB_17counting_iteratorIlNSB_11use_defaultESS_SS_EEEEEEEPS9_ySF_S9_S9_NS7_10__identityEEEvT0_T1_T2_T3_T4_T6_)
        /*01b8*/ 	.word	0x0000001c


	//----- nvinfo : EIATTR_FRAME_SIZE
	.align		4
.L_118:
        /*01bc*/ 	.byte	0x04, 0x11
        /*01be*/ 	.short	(.L_120 - .L_119)
	.align		4
.L_119:
        /*01c0*/ 	.word	index@(_ZN3cub18CUB_300001_SM_10006detail6reduce28DeviceReduceSingleTileKernelINS2_10policy_hubIN4cuda3std3__45tupleIJblEEEyN6thrust24THRUST_300001_SM_1000_NS8cuda_cub9__find_if7functorIS9_EEE10Policy1000ENSB_12zip_iteratorINS8_IJNSD_26transform_input_iterator_tIbNSB_6detail15normal_iteratorINSB_10device_ptrIiEEEE9is_it_oneEENSB_17counting_iteratorIlNSB_11use_defaultESS_SS_EEEEEEEPS9_ySF_S9_S9_NS7_10__identityEEEvT0_T1_T2_T3_T4_T6_)
        /*01c4*/ 	.word	0x00000000


	//----- nvinfo : EIATTR_REGCOUNT
	.align		4
.L_120:
        /*01c8*/ 	.byte	0x04, 0x2f
        /*01ca*/ 	.short	(.L_122 - .L_121)
	.align		4
.L_121:
        /*01cc*/ 	.word	index@(_ZN3cub18CUB_300001_SM_10006detail6reduce18DeviceReduceKernelINS2_10policy_hubIN4cuda3std3__45tupleIJblEEEyN6thrust24THRUST_300001_SM_1000_NS8cuda_cub9__find_if7functorIS9_EEE10Policy1000ENSB_12zip_iteratorINS8_IJNSD_26transform_input_iterator_tIbNSB_6detail15normal_iteratorINSB_10device_ptrIiEEEE9is_it_oneEENSB_17counting_iteratorIlNSB_11use_defaultESS_SS_EEEEEEEySF_S9_NS7_10__identityEEEvT0_PT3_T1_NS0_13GridEvenShareIS10_EET2_T4_)
        /*01d0*/ 	.word	0x0000001d


	//----- nvinfo : EIATTR_FRAME_SIZE
	.align		4
.L_122:
        /*01d4*/ 	.byte	0x04, 0x11
        /*01d6*/ 	.short	(.L_124 - .L_123)
	.align		4
.L_123:
        /*01d8*/ 	.word	index@(_ZN3cub18CUB_300001_SM_10006detail6reduce18DeviceReduceKernelINS2_10policy_hubIN4cuda3std3__45tupleIJblEEEyN6thrust24THRUST_300001_SM_1000_NS8cuda_cub9__find_if7functorIS9_EEE10Policy1000ENSB_12zip_iteratorINS8_IJNSD_26transform_input_iterator_tIbNSB_6detail15normal_iteratorINSB_10device_ptrIiEEEE9is_it_oneEENSB_17counting_iteratorIlNSB_11use_defaultESS_SS_EEEEEEEySF_S9_NS7_10__identityEEEvT0_PT3_T1_NS0_13GridEvenShareIS10_EET2_T4_)
        /*01dc*/ 	.word	0x00000000


	//----- nvinfo : EIATTR_REGCOUNT
	.align		4
.L_124:
        /*01e0*/ 	.byte	0x04, 0x2f
        /*01e2*/ 	.short	(.L_126 - .L_125)
	.align		4
.L_125:
        /*01e4*/ 	.word	index@(_ZN3cub18CUB_300001_SM_10006detail6reduce28DeviceReduceSingleTileKernelINS2_10policy_hubIN4cuda3std3__45tupleIJblEEEyN6thrust24THRUST_300001_SM_1000_NS8cuda_cub9__find_if7functorIS9_EEE10Policy1000EPS9_SI_iSF_S9_S9_NS7_10__identityEEEvT0_T1_T2_T3_T4_T6_)
        /*01e8*/ 	.word	0x0000001c


	//----- nvinfo : EIATTR_FRAME_SIZE
	.align		4
.L_126:
        /*01ec*/ 	.byte	0x04, 0x11
        /*01ee*/ 	.short	(.L_128 - .L_127)
	.align		4
.L_127:
        /*01f0*/ 	.word	index@(_ZN3cub18CUB_300001_SM_10006detail6reduce28DeviceReduceSingleTileKernelINS2_10policy_hubIN4cuda3std3__45tupleIJblEEEyN6thrust24THRUST_300001_SM_1000_NS8cuda_cub9__find_if7functorIS9_EEE10Policy1000EPS9_SI_iSF_S9_S9_NS7_10__identityEEEvT0_T1_T2_T3_T4_T6_)
        /*01f4*/ 	.word	0x00000000


	//----- nvinfo : EIATTR_REGCOUNT
	.align		4
.L_128:
        /*01f8*/ 	.byte	0x04, 0x2f
        /*01fa*/ 	.short	(.L_130 - .L_129)
	.align		4
.L_129:
        /*01fc*/ 	.word	index@(_ZN3cub18CUB_300001_SM_10006detail6reduce28DeviceReduceSingleTileKernelINS2_10policy_hubIN4cuda3std3__45tupleIJblEEEjN6thrust24THRUST_300001_SM_1000_NS8cuda_cub9__find_if7functorIS9_EEE10Policy1000ENSB_12zip_iteratorINS8_IJNSD_26transform_input_iterator_tIbNSB_6detail15normal_iteratorINSB_10device_ptrIiEEEENSK_10functional5actorINSP_9compositeIJNSP_16operator_adaptorINS7_8equal_toIvEEEENSQ_INSP_8argumentILj0EEEEENSQ_INSP_5valueIiEEEEEEEEEEENSB_17counting_iteratorIlNSB_11use_defaultES16_S16_EEEEEEEPS9_jSF_S9_S9_NS7_10__identityEEEvT0_T1_T2_T3_T4_T6_)
        /*0200*/ 	.word	0x00000028


	//----- nvinfo : EIATTR_FRAME_SIZE
	.align		4
.L_130:
        /*0204*/ 	.byte	0x04, 0x11
        /*0206*/ 	.short	(.L_132 - .L_131)
	.align		4
.L_131:
        /*0208*/ 	.word	index@(_ZN3cub18CUB_300001_SM_10006detail6reduce28DeviceReduceSingleTileKernelINS2_10policy_hubIN4cuda3std3__45tupleIJblEEEjN6thrust24THRUST_300001_SM_1000_NS8cuda_cub9__find_if7functorIS9_EEE10Policy1000ENSB_12zip_iteratorINS8_IJNSD_26transform_input_iterator_tIbNSB_6detail15normal_iteratorINSB_10device_ptrIiEEEENSK_10functional5actorINSP_9compositeIJNSP_16operator_adaptorINS7_8equal_toIvEEEENSQ_INSP_8argumentILj0EEEEENSQ_INSP_5valueIiEEEEEEEEEEENSB_17counting_iteratorIlNSB_11use_defaultES16_S16_EEEEEEEPS9_jSF_S9_S9_NS7_10__identityEEEvT0_T1_T2_T3_T4_T6_)
        /*020c*/ 	.word	0x00000000


	//----- nvinfo : EIATTR_REGCOUNT
	.align		4
.L_132:
        /*0210*/ 	.byte	0x04, 0x2f
        /*0212*/ 	.short	(.L_134 - .L_133)
	.align		4
.L_133:
        /*0214*/ 	.word	index@(_ZN3cub18CUB_300001_SM_10006detail6reduce18DeviceReduceKernelINS2_10policy_hubIN4cuda3std3__45tupleIJblEEEjN6thrust24THRUST_300001_SM_1000_NS8cuda_cub9__find_if7functorIS9_EEE10Policy1000ENSB_12zip_iteratorINS8_IJNSD_26transform_input_iterator_tIbNSB_6detail15normal_iteratorINSB_10device_ptrIiEEEENSK_10functional5actorINSP_9compositeIJNSP_16operator_adaptorINS7_8equal_toIvEEEENSQ_INSP_8argumentILj0EEEEENSQ_INSP_5valueIiEEEEEEEEEEENSB_17counting_iteratorIlNSB_11use_defaultES16_S16_EEEEEEEjSF_S9_NS7_10__identityEEEvT0_PT3_T1_NS0_13GridEvenShareIS1E_EET2_T4_)
        /*0218*/ 	.word	0x00000020


	//----- nvinfo : EIATTR_FRAME_SIZE
	.align		4
.L_134:
        /*021c*/ 	.byte	0x04, 0x11
        /*021e*/ 	.short	(.L_136 - .L_135)
	.align		4
.L_135:
        /*0220*/ 	.word	index@(_ZN3cub18CUB_300001_SM_10006detail6reduce18DeviceReduceKernelINS2_10policy_hubIN4cuda3std3__45tupleIJblEEEjN6thrust24THRUST_300001_SM_1000_NS8cuda_cub9__find_if7functorIS9_EEE10Policy1000ENSB_12zip_iteratorINS8_IJNSD_26transform_input_iterator_tIbNSB_6detail15normal_iteratorINSB_10device_ptrIiEEEENSK_10functional5actorINSP_9compositeIJNSP_16operator_adaptorINS7_8equal_toIvEEEENSQ_INSP_8argumentILj0EEEEENSQ_INSP_5valueIiEEEEEEEEEEENSB_17counting_iteratorIlNSB_11use_defaultES16_S16_EEEEEEEjSF_S9_NS7_10__identityEEEvT0_PT3_T1_NS0_13GridEvenShareIS1E_EET2_T4_)
        /*0224*/ 	.word	0x00000000


	//----- nvinfo : EIATTR_REGCOUNT
	.align		4
.L_136:
        /*0228*/ 	.byte	0x04, 0x2f
        /*022a*/ 	.short	(.L_138 - .L_137)
	.align		4
.L_137:
        /*022c*/ 	.word	index@(_ZN3cub18CUB_300001_SM_10006detail6reduce28DeviceReduceSingleTileKernelINS2_10policy_hubIN4cuda3std3__45tupleIJblEEEyN6thrust24THRUST_300001_SM_1000_NS8cuda_cub9__find_if7functorIS9_EEE10Policy1000ENSB_12zip_iteratorINS8_IJNSD_26transform_input_iterator_tIbNSB_6detail15normal_iteratorINSB_10device_ptrIiEEEENSK_10functional5actorINSP_9compositeIJNSP_16operator_adaptorINS7_8equal_toIvEEEENSQ_INSP_8argumentILj0EEEEENSQ_INSP_5valueIiEEEEEEEEEEENSB_17counting_iteratorIlNSB_11use_defaultES16_S16_EEEEEEEPS9_ySF_S9_S9_NS7_10__identityEEEvT0_T1_T2_T3_T4_T6_)
        /*0230*/ 	.word	0x0000001c


	//----- nvinfo : EIATTR_FRAME_SIZE
	.align		4
.L_138:
        /*0234*/ 	.byte	0x04, 0x11
        /*0236*/ 	.short	(.L_140 - .L_139)
	.align		4
.L_139:
        /*0238*/ 	.word	index@(_ZN3cub18CUB_300001_SM_10006detail6reduce28DeviceReduceSingleTileKernelINS2_10policy_hubIN4cuda3std3__45tupleIJblEEEyN6thrust24THRUST_300001_SM_1000_NS8cuda_cub9__find_if7functorIS9_EEE10Policy1000ENSB_12zip_iteratorINS8_IJNSD_26transform_input_iterator_tIbNSB_6detail15normal_iteratorINSB_10device_ptrIiEEEENSK_10functional5actorINSP_9compositeIJNSP_16operator_adaptorINS7_8equal_toIvEEEENSQ_INSP_8argumentILj0EEEEENSQ_INSP_5valueIiEEEEEEEEEEENSB_17counting_iteratorIlNSB_11use_defaultES16_S16_EEEEEEEPS9_ySF_S9_S9_NS7_10__identityEEEvT0_T1_T2_T3_T4_T6_)
        /*023c*/ 	.word	0x00000000


	//----- nvinfo : EIATTR_REGCOUNT
	.align		4
.L_140:
        /*0240*/ 	.byte	0x04, 0x2f
        /*0242*/ 	.short	(.L_142 - .L_141)
	.align		4
.L_141:
        /*0244*/ 	.word	index@(_ZN3cub18CUB_300001_SM_10006detail6reduce18DeviceReduceKernelINS2_10policy_hubIN4cuda3std3__45tupleIJblEEEyN6thrust24THRUST_300001_SM_1000_NS8cuda_cub9__find_if7functorIS9_EEE10Policy1000ENSB_12zip_iteratorINS8_IJNSD_26transform_input_iterator_tIbNSB_6detail15normal_iteratorINSB_10device_ptrIiEEEENSK_10functional5actorINSP_9compositeIJNSP_16operator_adaptorINS7_8equal_toIvEEEENSQ_INSP_8argumentILj0EEEEENSQ_INSP_5valueIiEEEEEEEEEEENSB_17counting_iteratorIlNSB_11use_defaultES16_S16_EEEEEEEySF_S9_NS7_10__identityEEEvT0_PT3_T1_NS0_13GridEvenShareIS1E_EET2_T4_)
        /*0248*/ 	.word	0x0000001d


	//----- nvinfo : EIATTR_FRAME_SIZE
	.align		4
.L_142:
        /*024c*/ 	.byte	0x04, 0x11
        /*024e*/ 	.short	(.L_144 - .L_143)
	.align		4
.L_143:
        /*0250*/ 	.word	index@(_ZN3cub18CUB_300001_SM_10006detail6reduce18DeviceReduceKernelINS2_10policy_hubIN4cuda3std3__45tupleIJblEEEyN6thrust24THRUST_300001_SM_1000_NS8cuda_cub9__find_if7functorIS9_EEE10Policy1000ENSB_12zip_iteratorINS8_IJNSD_26transform_input_iterator_tIbNSB_6detail15normal_iteratorINSB_10device_ptrIiEEEENSK_10functional5actorINSP_9compositeIJNSP_16operator_adaptorINS7_8equal_toIvEEEENSQ_INSP_8argumentILj0EEEEENSQ_INSP_5valueIiEEEEEEEEEEENSB_17counting_iteratorIlNSB_11use_defaultES16_S16_EEEEEEEySF_S9_NS7_10__identityEEEvT0_PT3_T1_NS0_13GridEvenShareIS1E_EET2_T4_)
        /*0254*/ 	.word	0x00000000


	//----- nvinfo : EIATTR_REGCOUNT
	.align		4
.L_144:
        /*0258*/ 	.byte	0x04, 0x2f
        /*025a*/ 	.short	(.L_146 - .L_145)
	.align		4
.L_145:
        /*025c*/ 	.word	index@(_ZN3cub18CUB_300001_SM_10006detail10radix_sort31DeviceRadixSortSingleTileKernelINS1_5radix10policy_hubIiiyE10Policy1000ELNS0_9SortOrderE0EiiyNS1_21identity_decomposer_tEEEvPKT1_PSA_PKT2_PSE_T3_iiT4_)
        /*0260*/ 	.word	0x00000099


	//----- nvinfo : EIATTR_FRAME_SIZE
	.align		4
.L_146:
        /*0264*/ 	.byte	0x04, 0x11
        /*0266*/ 	.short	(.L_148 - .L_147)
	.align		4
.L_147:
        /*0268*/ 	.word	index@(_ZN3cub18CUB_300001_SM_10006detail10radix_sort31DeviceRadixSortSingleTileKernelINS1_5radix10policy_hubIiiyE10Policy1000ELNS0_9SortOrderE0EiiyNS1_21identity_decomposer_tEEEvPKT1_PSA_PKT2_PSE_T3_iiT4_)
        /*026c*/ 	.word	0x00000000


	//----- nvinfo : EIATTR_REGCOUNT
	.align		4
.L_148:
        /*0270*/ 	.byte	0x04, 0x2f
        /*0272*/ 	.short	(.L_150 - .L_149)
	.align		4
.L_149:
        /*0274*/ 	.word	index@(_ZN3cub18CUB_300001_SM_10006detail10radix_sort30DeviceRadixSortHistogramKernelINS1_5radix10policy_hubIiiyE10Policy1000ELNS0_9SortOrderE0EiyNS1_21identity_decomposer_tEEEvPT2_PKT1_SA_iiT3_)
        /*0278*/ 	.word	0x00000020


	//----- nvinfo : EIATTR_FRAME_SIZE
	.align		4
.L_150:
        /*027c*/ 	.byte	0x04, 0x11
        /*027e*/ 	.short	(.L_152 - .L_151)
	.align		4
.L_151:
        /*0280*/ 	.word	index@(_ZN3cub18CUB_300001_SM_10006detail10radix_sort30DeviceRadixSortHistogramKernelINS1_5radix10policy_hubIiiyE10Policy1000ELNS0_9SortOrderE0EiyNS1_21identity_decomposer_tEEEvPT2_PKT1_SA_iiT3_)
        /*0284*/ 	.word	0x00000000


	//----- nvinfo : EIATTR_REGCOUNT
	.align		4
.L_152:
        /*0288*/ 	.byte	0x04, 0x2f
        /*028a*/ 	.short	(.L_154 - .L_153)
	.align		4
.L_153:
        /*028c*/ 	.word	index@(_ZN3cub18CUB_300001_SM_10006detail10radix_sort33DeviceRadixSortExclusiveSumKernelINS1_5radix10policy_hubIiiyE10Policy1000EyEEvPT0_)
        /*0290*/ 	.word	0x00000020


	//----- nvinfo : EIATTR_FRAME_SIZE
	.align		4
.L_154:
        /*0294*/ 	.byte	0x04, 0x11
        /*0296*/ 	.short	(.L_156 - .L_155)
	.align		4
.L_155:
        /*0298*/ 	.word	index@(_ZN3cub18CUB_300001_SM_10006detail10radix_sort33DeviceRadixSortExclusiveSumKernelINS1_5radix10policy_hubIiiyE10Policy1000EyEEvPT0_)
        /*029c*/ 	.word	0x00000000


	//----- nvinfo : EIATTR_REGCOUNT
	.align		4
.L_156:
        /*02a0*/ 	.byte	0x04, 0x2f
        /*02a2*/ 	.short	(.L_158 - .L_157)
	.align		4
.L_157:
        /*02a4*/ 	.word	index@(_ZN3cub18CUB_300001_SM_10006detail10radix_sort29DeviceRadixSortOnesweepKernelINS1_5radix10policy_hubIiiyE10Policy1000ELNS0_9SortOrderE0EiiyiiNS1_21identity_decomposer_tEEEvPT5_SB_PT3_PKSC_PT1_PKSG_PT2_PKSK_T4_iiT6_)
        /*02a8*/ 	.word	0x00000049


	//----- nvinfo : EIATTR_FRAME_SIZE
	.align		4
.L_158:
        /*02ac*/ 	.byte	0x04, 0x11
        /*02ae*/ 	.short	(.L_160 - .L_159)
	.align		4
.L_159:
        /*02b0*/ 	.word	index@(_ZN3cub18CUB_300001_SM_10006detail10radix_sort29DeviceRadixSortOnesweepKernelINS1_5radix10policy_hubIiiyE10Policy1000ELNS0_9SortOrderE0EiiyiiNS1_21identity_decomposer_tEEEvPT5_SB_PT3_PKSC_PT1_PKSG_PT2_PKSK_T4_iiT6_)
        /*02b4*/ 	.word	0x00000000


	//----- nvinfo : EIATTR_MIN_STACK_SIZE
	.align		4
.L_160:
        /*02b8*/ 	.byte	0x04, 0x12
        /*02ba*/ 	.short	(.L_162 - .L_161)
	.align		4
.L_161:
        /*02bc*/ 	.word	index@(_ZN3cub18CUB_300001_SM_10006detail10radix_sort29DeviceRadixSortOnesweepKernelINS1_5radix10policy_hubIiiyE10Policy1000ELNS0_9SortOrderE0EiiyiiNS1_21identity_decomposer_tEEEvPT5_SB_PT3_PKSC_PT1_PKSG_PT2_PKSK_T4_iiT6_)
        /*02c0*/ 	.word	0x00000000


	//----- nvinfo : EIATTR_MIN_STACK_SIZE
	.align		4
.L_162:
        /*02c4*/ 	.byte	0x04, 0x12
        /*02c6*/ 	.short	(.L_164 - .L_163)
	.align		4
.L_163:
        /*02c8*/ 	.word	index@(_ZN3cub18CUB_300001_SM_10006detail10radix_sort33DeviceRadixSortExclusiveSumKernelINS1_5radix10policy_hubIiiyE10Policy1000EyEEvPT0_)
        /*02cc*/ 	.word	0x00000000


	//----- nvinfo : EIATTR_MIN_STACK_SIZE
	.align		4
.L_164:
        /*02d0*/ 	.byte	0x04, 0x12
        /*02d2*/ 	.short	(.L_166 - .L_165)
	.align		4
.L_165:
        /*02d4*/ 	.word	index@(_ZN3cub18CUB_300001_SM_10006detail10radix_sort30DeviceRadixSortHistogramKernelINS1_5radix10policy_hubIiiyE10Policy1000ELNS0_9SortOrderE0EiyNS1_21identity_decomposer_tEEEvPT2_PKT1_SA_iiT3_)
        /*02d8*/ 	.word	0x00000000


	//----- nvinfo : EIATTR_MIN_STACK_SIZE
	.align		4
.L_166:
        /*02dc*/ 	.byte	0x04, 0x12
        /*02de*/ 	.short	(.L_168 - .L_167)
	.align		4
.L_167:
        /*02e0*/ 	.word	index@(_ZN3cub18CUB_300001_SM_10006detail10radix_sort31DeviceRadixSortSingleTileKernelINS1_5radix10policy_hubIiiyE10Policy1000ELNS0_9SortOrderE0EiiyNS1_21identity_decomposer_tEEEvPKT1_PSA_PKT2_PSE_T3_iiT4_)
        /*02e4*/ 	.word	0x00000000


	//----- nvinfo : EIATTR_MIN_STACK_SIZE
	.align		4
.L_168:
        /*02e8*/ 	.byte	0x04, 0x12
        /*02ea*/ 	.short	(.L_170 - .L_169)
	.align		4
.L_169:
        /*02ec*/ 	.word	index@(_ZN3cub18CUB_300001_SM_10006detail6reduce18DeviceReduceKernelINS2_10policy_hubIN4cuda3std3__45tupleIJblEEEyN6thrust24THRUST_300001_SM_1000_NS8cuda_cub9__find_if7functorIS9_EEE10Policy1000ENSB_12zip_iteratorINS8_IJNSD_26transform_input_iterator_tIbNSB_6detail15normal_iteratorINSB_10device_ptrIiEEEENSK_10functional5actorINSP_9compositeIJNSP_16operator_adaptorINS7_8equal_toIvEEEENSQ_INSP_8argumentILj0EEEEENSQ_INSP_5valueIiEEEEEEEEEEENSB_17counting_iteratorIlNSB_11use_defaultES16_S16_EEEEEEEySF_S9_NS7_10__identityEEEvT0_PT3_T1_NS0_13GridEvenShareIS1E_EET2_T4_)
        /*02f0*/ 	.word	0x00000000


	//----- nvinfo : EIATTR_MIN_STACK_SIZE
	.align		4
.L_170:
        /*02f4*/ 	.byte	0x04, 0x12
        /*02f6*/ 	.short	(.L_172 - .L_171)
	.align		4
.L_171:
        /*02f8*/ 	.word	index@(_ZN3cub18CUB_300001_SM_10006detail6reduce28DeviceReduceSingleTileKernelINS2_10policy_hubIN4cuda3std3__45tupleIJblEEEyN6thrust24THRUST_300001_SM_1000_NS8cuda_cub9__find_if7functorIS9_EEE10Policy1000ENSB_12zip_iteratorINS8_IJNSD_26transform_input_iterator_tIbNSB_6detail15normal_iteratorINSB_10device_ptrIiEEEENSK_10functional5actorINSP_9compositeIJNSP_16operator_adaptorINS7_8equal_toIvEEEENSQ_INSP_8argumentILj0EEEEENSQ_INSP_5valueIiEEEEEEEEEEENSB_17counting_iteratorIlNSB_11use_defaultES16_S16_EEEEEEEPS9_ySF_S9_S9_NS7_10__identityEEEvT0_T1_T2_T3_T4_T6_)
        /*02fc*/ 	.word	0x00000000


	//----- nvinfo : EIATTR_MIN_STACK_SIZE
	.align		4
.L_172:
        /*0300*/ 	.byte	0x04, 0x12
        /*0302*/ 	.short	(.L_174 - .L_173)
	.align		4
.L_173:
        /*0304*/ 	.word	index@(_ZN3cub18CUB_300001_SM_10006detail6reduce18DeviceReduceKernelINS2_10policy_hubIN4cuda3std3__45tupleIJblEEEjN6thrust24THRUST_300001_SM_1000_NS8cuda_cub9__find_if7functorIS9_EEE10Policy1000ENSB_12zip_iteratorINS8_IJNSD_26transform_input_iterator_tIbNSB_6detail15normal_iteratorINSB_10device_ptrIiEEEENSK_10functional5actorINSP_9compositeIJNSP_16operator_adaptorINS7_8equal_toIvEEEENSQ_INSP_8argumentILj0EEEEENSQ_INSP_5valueIiEEEEEEEEEEENSB_17counting_iteratorIlNSB_11use_defaultES16_S16_EEEEEEEjSF_S9_NS7_10__identityEEEvT0_PT3_T1_NS0_13GridEvenShareIS1E_EET2_T4_)
        /*0308*/ 	.word	0x00000000


	//----- nvinfo : EIATTR_MIN_STACK_SIZE
	.align		4
.L_174:
        /*030c*/ 	.byte	0x04, 0x12
        /*030e*/ 	.short	(.L_176 - .L_175)
	.align		4
.L_175:
        /*0310*/ 	.word	index@(_ZN3cub18CUB_300001_SM_10006detail6reduce28DeviceReduceSingleTileKernelINS2_10policy_hubIN4cuda3std3__45tupleIJblEEEjN6thrust24THRUST_300001_SM_1000_NS8cuda_cub9__find_if7functorIS9_EEE10Policy1000ENSB_12zip_iteratorINS8_IJNSD_26transform_input_iterator_tIbNSB_6detail15normal_iteratorINSB_10device_ptrIiEEEENSK_10functional5actorINSP_9compositeIJNSP_16operator_adaptorINS7_8equal_toIvEEEENSQ_INSP_8argumentILj0EEEEENSQ_INSP_5valueIiEEEEEEEEEEENSB_17counting_iteratorIlNSB_11use_defaultES16_S16_EEEEEEEPS9_jSF_S9_S9_NS7_10__identityEEEvT0_T1_T2_T3_T4_T6_)
        /*0314*/ 	.word	0x00000000


	//----- nvinfo : EIATTR_MIN_STACK_SIZE
	.align		4
.L_176:
        /*0318*/ 	.byte	0x04, 0x12
        /*031a*/ 	.short	(.L_178 - .L_177)
	.align		4
.L_177:
        /*031c*/ 	.word	index@(_ZN3cub18CUB_300001_SM_10006detail6reduce28DeviceReduceSingleTileKernelINS2_10policy_hubIN4cuda3std3__45tupleIJblEEEyN6thrust24THRUST_300001_SM_1000_NS8cuda_cub9__find_if7functorIS9_EEE10Policy1000EPS9_SI_iSF_S9_S9_NS7_10__identityEEEvT0_T1_T2_T3_T4_T6_)
        /*0320*/ 	.word	0x00000000


	//----- nvinfo : EIATTR_MIN_STACK_SIZE
	.align		4
.L_178:
        /*0324*/ 	.byte	0x04, 0x12
        /*0326*/ 	.short	(.L_180 - .L_179)
	.align		4
.L_179:
        /*0328*/ 	.word	index@(_ZN3cub18CUB_300001_SM_10006detail6reduce18DeviceReduceKernelINS2_10policy_hubIN4cuda3std3__45tupleIJblEEEyN6thrust24THRUST_300001_SM_1000_NS8cuda_cub9__find_if7functorIS9_EEE10Policy1000ENSB_12zip_iteratorINS8_IJNSD_26transform_input_iterator_tIbNSB_6detail15normal_iteratorINSB_10device_ptrIiEEEE9is_it_oneEENSB_17counting_iteratorIlNSB_11use_defaultESS_SS_EEEEEEEySF_S9_NS7_10__identityEEEvT0_PT3_T1_NS0_13GridEvenShareIS10_EET2_T4_)
        /*032c*/ 	.word	0x00000000


	//----- nvinfo : EIATTR_MIN_STACK_SIZE
	.align		4
.L_180:
        /*0330*/ 	.byte	0x04, 0x12
        /*0332*/ 	.short	(.L_182 - .L_181)
	.align		4
.L_181:
        /*0334*/ 	.word	index@(_ZN3cub18CUB_300001_SM_10006detail6reduce28DeviceReduceSingleTileKernelINS2_10policy_hubIN4cuda3std3__45tupleIJblEEEyN6thrust24THRUST_300001_SM_1000_NS8cuda_cub9__find_if7functorIS9_EEE10Policy1000ENSB_12zip_iteratorINS8_IJNSD_26transform_input_iterator_tIbNSB_6detail15normal_iteratorINSB_10device_ptrIiEEEE9is_it_oneEENSB_17counting_iteratorIlNSB_11use_defaultESS_SS_EEEEEEEPS9_ySF_S9_S9_NS7_10__identityEEEvT0_T1_T2_T3_T4_T6_)
        /*0338*/ 	.word	0x00000000


	//----- nvinfo : EIATTR_MIN_STACK_SIZE
	.align		4
.L_182:
        /*033c*/ 	.byte	0x04, 0x12
        /*033e*/ 	.short	(.L_184 - .L_183)
	.align		4
.L_183:
        /*0340*/ 	.word	index@(_ZN3cub18CUB_300001_SM_10006detail6reduce28DeviceReduceSingleTileKernelINS2_10policy_hubIN4cuda3std3__45tupleIJblEEEjN6thrust24THRUST_300001_SM_1000_NS8cuda_cub9__find_if7functorIS9_EEE10Policy1000EPS9_SI_iSF_S9_S9_NS7_10__identityEEEvT0_T1_T2_T3_T4_T6_)
        /*0344*/ 	.word	0x00000000


	//----- nvinfo : EIATTR_MIN_STACK_SIZE
	.align		4
.L_184:
        /*0348*/ 	.byte	0x04, 0x12
        /*034a*/ 	.short	(.L_186 - .L_185)
	.align		4
.L_185:
        /*034c*/ 	.word	index@(_ZN3cub18CUB_300001_SM_10006detail6reduce18DeviceReduceKernelINS2_10policy_hubIN4cuda3std3__45tupleIJblEEEjN6thrust24THRUST_300001_SM_1000_NS8cuda_cub9__find_if7functorIS9_EEE10Policy1000ENSB_12zip_iteratorINS8_IJNSD_26transform_input_iterator_tIbNSB_6detail15normal_iteratorINSB_10device_ptrIiEEEE9is_it_oneEENSB_17counting_iteratorIlNSB_11use_defaultESS_SS_EEEEEEEjSF_S9_NS7_10__identityEEEvT0_PT3_T1_NS0_13GridEvenShareIS10_EET2_T4_)
        /*0350*/ 	.word	0x00000000


	//----- nvinfo : EIATTR_MIN_STACK_SIZE
	.align		4
.L_186:
        /*0354*/ 	.byte	0x04, 0x12
        /*0356*/ 	.short	(.L_188 - .L_187)
	.align		4
.L_187:
        /*0358*/ 	.word	index@(_ZN3cub18CUB_300001_SM_10006detail6reduce28DeviceReduceSingleTileKernelINS2_10policy_hubIN4cuda3std3__45tupleIJblEEEjN6thrust24THRUST_300001_SM_1000_NS8cuda_cub9__find_if7functorIS9_EEE10Policy1000ENSB_12zip_iteratorINS8_IJNSD_26transform_input_iterator_tIbNSB_6detail15normal_iteratorINSB_10device_ptrIiEEEE9is_it_oneEENSB_17counting_iteratorIlNSB_11use_defaultESS_SS_EEEEEEEPS9_jSF_S9_S9_NS7_10__identityEEEvT0_T1_T2_T3_T4_T6_)
        /*035c*/ 	.word	0x00000000


	//----- nvinfo : EIATTR_MIN_STACK_SIZE
	.align		4
.L_188:
        /*0360*/ 	.byte	0x04, 0x12
        /*0362*/ 	.short	(.L_190 - .L_189)
	.align		4
.L_189:
        /*0364*/ 	.word	index@(_ZN3cub18CUB_300001_SM_10006detail6reduce28DeviceReduceSingleTileKernelINS2_10policy_hubIiyN4cuda3std3__44plusIiEEE10Policy1000EPiSC_iS9_iiNS7_10__identityEEEvT0_T1_T2_T3_T4_T6_)
        /*0368*/ 	.word	0x00000000


	//----- nvinfo : EIATTR_MIN_STACK_SIZE
	.align		4
.L_190:
        /*036c*/ 	.byte	0x04, 0x12
        /*036e*/ 	.short	(.L_192 - .L_191)
	.align		4
.L_191:
        /*0370*/ 	.word	index@(_ZN3cub18CUB_300001_SM_10006detail6reduce18DeviceReduceKernelINS2_10policy_hubIiyN4cuda3std3__44plusIiEEE10Policy1000EN6thrust24THRUST_300001_SM_1000_NS6detail15normal_iteratorINSD_10device_ptrIiEEEEyS9_iNS7_10__identityEEEvT0_PT3_T1_NS0_13GridEvenShareISN_EET2_T4_)
        /*0374*/ 	.word	0x00000000


	//----- nvinfo : EIATTR_MIN_STACK_SIZE
	.align		4
.L_192:
        /*0378*/ 	.byte	0x04, 0x12
        /*037a*/ 	.short	(.L_194 - .L_193)
	.align		4
.L_193:
        /*037c*/ 	.word	index@(_ZN3cub18CUB_300001_SM_10006detail6reduce28DeviceReduceSingleTileKernelINS2_10policy_hubIiyN4cuda3std3__44plusIiEEE10Policy1000EN6thrust24THRUST_300001_SM_1000_NS6detail15normal_iteratorINSD_10device_ptrIiEEEEPiyS9_iiNS7_10__identityEEEvT0_T1_T2_T3_T4_T6_)
        /*0380*/ 	.word	0x00000000


	//----- nvinfo : EIATTR_MIN_STACK_SIZE
	.align		4
.L_194:
        /*0384*/ 	.byte	0x04, 0x12
        /*0386*/ 	.short	(.L_196 - .L_195)
	.align		4
.L_195:
        /*0388*/ 	.word	index@(_ZN3cub18CUB_300001_SM_10006detail6reduce28DeviceReduceSingleTileKernelINS2_10policy_hubIijN4cuda3std3__44plusIiEEE10Policy1000EPiSC_iS9_iiNS7_10__identityEEEvT0_T1_T2_T3_T4_T6_)
        /*038c*/ 	.word	0x00000000


	//----- nvinfo : EIATTR_MIN_STACK_SIZE
	.align		4
.L_196:
        /*0390*/ 	.byte	0x04, 0x12
        /*0392*/ 	.short	(.L_198 - .L_197)
	.align		4
.L_197:
        /*0394*/ 	.word	index@(_ZN3cub18CUB_300001_SM_10006detail6reduce18DeviceReduceKernelINS2_10policy_hubIijN4cuda3std3__44plusIiEEE10Policy1000EN6thrust24THRUST_300001_SM_1000_NS6detail15normal_iteratorINSD_10device_ptrIiEEEEjS9_iNS7_10__identityEEEvT0_PT3_T1_NS0_13GridEvenShareISN_EET2_T4_)
        /*0398*/ 	.word	0x00000000


	//----- nvinfo : EIATTR_MIN_STACK_SIZE
	.align		4
.L_198:
        /*039c*/ 	.byte	0x04, 0x12
        /*039e*/ 	.short	(.L_200 - .L_199)
	.align		4
.L_199:
        /*03a0*/ 	.word	index@(_ZN3cub18CUB_300001_SM_10006detail6reduce28DeviceReduceSingleTileKernelINS2_10policy_hubIijN4cuda3std3__44plusIiEEE10Policy1000EN6thrust24THRUST_300001_SM_1000_NS6detail15normal_iteratorINSD_10device_ptrIiEEEEPijS9_iiNS7_10__identityEEEvT0_T1_T2_T3_T4_T6_)
        /*03a4*/ 	.word	0x00000000


	//----- nvinfo : EIATTR_MIN_STACK_SIZE
	.align		4
.L_200:
        /*03a8*/ 	.byte	0x04, 0x12
        /*03aa*/ 	.short	(.L_202 - .L_201)
	.align		4
.L_201:
        /*03ac*/ 	.word	index@(_ZN3cub18CUB_300001_SM_10006detail9transform16transform_kernelINS2_10policy_hubILb1EN4cuda3std3__45tupleIJN6thrust24THRUST_300001_SM_1000_NS6detail15normal_iteratorINSA_10device_ptrIiEEEESF_EEEE10policy1000El9diagCheckSF_JPiSK_EEEvT0_iT1_T2_DpNS2_10kernel_argIT3_EE)
        /*03b0*/ 	.word	0x00000000


	//----- nvinfo : EIATTR_MIN_STACK_SIZE
	.align		4
.L_202:
        /*03b4*/ 	.byte	0x04, 0x12
        /*03b6*/ 	.short	(.L_204 - .L_203)
	.align		4
.L_203:
        /*03b8*/ 	.word	index@(_ZN3cub18CUB_300001_SM_10006detail9transform16transform_kernelINS2_10policy_hubILb1EN4cuda3std3__45tupleIJN6thrust24THRUST_300001_SM_1000_NS6detail15normal_iteratorINSA_10device_ptrIiEEEESF_EEEE10policy1000Ei9diagCheckSF_JPiSK_EEEvT0_iT1_T2_DpNS2_10kernel_argIT3_EE)
        /*03bc*/ 	.word	0x00000000


	//----- nvinfo : EIATTR_MIN_STACK_SIZE
	.align		4
.L_204:
        /*03c0*/ 	.byte	0x04, 0x12
        /*03c2*/ 	.short	(.L_206 - .L_205)
	.align		4
.L_205:
        /*03c4*/ 	.word	index@(_ZN3cub18CUB_300001_SM_10006detail9transform16transform_kernelINS2_10policy_hubILb1EN4cuda3std3__45tupleIJN6thrust24THRUST_300001_SM_1000_NS6detail15normal_iteratorINSA_10device_ptrIiEEEEEEEE10policy1000El9transposeSF_JPiEEEvT0_iT1_T2_DpNS2_10kernel_argIT3_EE)
        /*03c8*/ 	.word	0x00000000


	//----- nvinfo : EIATTR_MIN_STACK_SIZE
	.align		4
.L_206:
        /*03cc*/ 	.byte	0x04, 0x12
        /*03ce*/ 	.short	(.L_208 - .L_207)
	.align		4
.L_207:
        /*03d0*/ 	.word	index@(_ZN3cub18CUB_300001_SM_10006detail9transform16transform_kernelINS2_10policy_hubILb1EN4cuda3std3__45tupleIJN6thrust24THRUST_300001_SM_1000_NS6detail15normal_iteratorINSA_10device_ptrIiEEEEEEEE10policy1000Ei9transposeSF_JPiEEEvT0_iT1_T2_DpNS2_10kernel_argIT3_EE)
        /*03d4*/ 	.word	0x00000000


	//----- nvinfo : EIATTR_MIN_STACK_SIZE
	.align		4
.L_208:
        /*03d8*/ 	.byte	0x04, 0x12
        /*03da*/ 	.short	(.L_210 - .L_209)
	.align		4
.L_209:
        /*03dc*/ 	.word	index@(_ZN3cub18CUB_300001_SM_10006detail8for_each13static_kernelINS2_12policy_hub_t12policy_500_tElN6thrust24THRUST_300001_SM_1000_NS8cuda_cub10__tabulate7functorINS7_6detail15normal_iteratorINS7_10device_ptrIiEEEENS7_6system6detail7generic6detail22compute_sequence_valueIivEElEEEEvT0_T1_)
        /*03e0*/ 	.word	0x00000000


	//----- nvinfo : EIATTR_MIN_STACK_SIZE
	.align		4
.L_210:
        /*03e4*/ 	.byte	0x04, 0x12
        /*03e6*/ 	.short	(.L_212 - .L_211)
	.align		4
.L_211:
        /*03e8*/ 	.word	index@(_ZN3cub18CUB_300001_SM_10006detail8for_each13static_kernelINS2_12policy_hub_t12policy_500_tElN6thrust24THRUST_300001_SM_1000_NS8cuda_cub6__fill7functorINS7_6detail15normal_iteratorINS7_10device_ptrIiEEEEiEEEEvT0_T1_)
        /*03ec*/ 	.word	0x00000000


	//----- nvinfo : EIATTR_MIN_STACK_SIZE
	.align		4
.L_212:
        /*03f0*/ 	.byte	0x04, 0x12
        /*03f2*/ 	.short	(.L_214 - .L_213)
	.align		4
.L_213:
        /*03f4*/ 	.word	index@(_ZN3cub18CUB_300001_SM_10006detail8for_each13static_kernelINS2_12policy_hub_t12policy_500_tEmN6thrust24THRUST_300001_SM_1000_NS8cuda_cub20__uninitialized_fill7functorINS7_10device_ptrIiEEiEEEEvT0_T1_)
        /*03f8*/ 	.word	0x00000000


	//----- nvinfo : EIATTR_MIN_STACK_SIZE
	.align		4
.L_214:
        /*03fc*/ 	.byte	0x04, 0x12
        /*03fe*/ 	.short	(.L_216 - .L_215)
	.align		4
.L_215:
        /*0400*/ 	.word	index@(_ZN3cub18CUB_300001_SM_10006detail8for_each13static_kernelINS2_12policy_hub_t12policy_500_tEmN6thrust24THRUST_300001_SM_1000_NS8cuda_cub6__fill7functorINS7_6detail15normal_iteratorINS7_10device_ptrIiEEEEiEEEEvT0_T1_)
        /*0404*/ 	.word	0x00000000


	//----- nvinfo : EIATTR_MIN_STACK_SIZE
	.align		4
.L_216:
        /*0408*/ 	.byte	0x04, 0x12
        /*040a*/ 	.short	(.L_218 - .L_217)
	.align		4
.L_217:
        /*040c*/ 	.word	index@(_ZN3cub18CUB_300001_SM_10006detail11EmptyKernelIvEEvv)
        /*0410*/ 	.word	0x00000000
.L_218:


//--------------------- .nv.compat                --------------------------
	.section	.nv.compat,"",@"SHT_CUDA_COMPAT_INFO"
	.align	4
        /*0000*/ 	.byte	0x02, 0x09, 0x00, 0x00, 0x02, 0x02, 0x01, 0x00, 0x02, 0x05, 0x05, 0x00, 0x03, 0x07, 0x01, 0x01
        /*0010*/ 	.byte	0x02, 0x03, 0x00, 0x00, 0x02, 0x06, 0x01, 0x00, 0x04, 0x0b, 0x08, 0x00, 0x09, 0x00, 0x00, 0x00
        /*0020*/ 	.byte	0x00, 0x00, 0x00, 0x00


//--------------------- .nv.info._ZN3cub18CUB_300001_SM_10006detail10radix_sort29DeviceRadixSortOnesweepKernelINS1_5radix10policy_hubIiiyE10Policy1000ELNS0_9SortOrderE0EiiyiiNS1_21identity_decomposer_tEEEvPT5_SB_PT3_PKSC_PT1_PKSG_PT2_PKSK_T4_iiT6_ --------------------------
	.section	.nv.info._ZN3cub18CUB_300001_SM_10006detail10radix_sort29DeviceRadixSortOnesweepKernelINS1_5radix10policy_hubIiiyE10Policy1000ELNS0_9SortOrderE0EiiyiiNS1_21identity_decomposer_tEEEvPT5_SB_PT3_PKSC_PT1_PKSG_PT2_PKSK_T4_iiT6_,"",@"SHT_CUDA_INFO"
	.sectionflags	@""
	.align	4


	//----- nvinfo : EIATTR_CUDA_API_VERSION
	.align		4
        /*0000*/ 	.byte	0x04, 0x37
        /*0002*/ 	.short	(.L_220 - .L_219)
.L_219:
        /*0004*/ 	.word	0x00000082


	//----- nvinfo : EIATTR_KPARAM_INFO
	.align		4
.L_220:
        /*0008*/ 	.byte	0x04, 0x17
        /*000a*/ 	.short	(.L_222 - .L_221)
.L_221:
        /*000c*/ 	.word	0x00000000
        /*0010*/ 	.short	0x000b
        /*0012*/ 	.short	0x004c
        /*0014*/ 	.byte	0x00, 0xf0, 0x05, 0x00


	//----- nvinfo : EIATTR_KPARAM_INFO
	.align		4
.L_222:
        /*0018*/ 	.byte	0x04, 0x17
        /*001a*/ 	.short	(.L_224 - .L_223)
.L_223:
        /*001c*/ 	.word	0x00000000
        /*0020*/ 	.short	0x000a
        /*0022*/ 	.short	0x0048
        /*0024*/ 	.byte	0x00, 0xf0, 0x11, 0x00


	//----- nvinfo : EIATTR_KPARAM_INFO
	.align		4
.L_224:
        /*0028*/ 	.byte	0x04, 0x17
        /*002a*/ 	.short	(.L_226 - .L_225)
.L_225:
        /*002c*/ 	.word	0x00000000
        /*0030*/ 	.short	0x0009
        /*0032*/ 	.short	0x0044
        /*0034*/ 	.byte	0x00, 0xf0, 0x11, 0x00


	//----- nvinfo : EIATTR_KPARAM_INFO
	.align		4
.L_226:
        /*0038*/ 	.byte	0x04, 0x17
        /*003a*/ 	.short	(.L_228 - .L_227)
.L_227:
        /*003c*/ 	.word	0x00000000
        /*0040*/ 	.short	0x0008
        /*0042*/ 	.short	0x0040
        /*0044*/ 	.byte	0x00, 0xf0, 0x11, 0x00


	//----- nvinfo : EIATTR_KPARAM_INFO
	.align		4
.L_228:
        /*0048*/ 	.byte	0x04, 0x17
        /*004a*/ 	.short	(.L_230 - .L_229)
.L_229:
        /*004c*/ 	.word	0x00000000
        /*0050*/ 	.short	0x0007
        /*0052*/ 	.short	0x0038
        /*0054*/ 	.byte	0x00, 0xf5, 0x21, 0x00


	//----- nvinfo : EIATTR_KPARAM_INFO
	.align		4
.L_230:
        /*0058*/ 	.byte	0x04, 0x17
        /*005a*/ 	.short	(.L_232 - .L_231)
.L_231:
        /*005c*/ 	.word	0x00000000
        /*0060*/ 	.short	0x0006
        /*0062*/ 	.short	0x0030
        /*0064*/ 	.byte	0x00, 0xf5, 0x21, 0x00


	//----- nvinfo : EIATTR_KPARAM_INFO
	.align		4
.L_232:
        /*0068*/ 	.byte	0x04, 0x17
        /*006a*/ 	.short	(.L_234 - .L_233)
.L_233:
        /*006c*/ 	.word	0x00000000
        /*0070*/ 	.short	0x0005
        /*0072*/ 	.short	0x0028
        /*0074*/ 	.byte	0x00, 0xf5, 0x21, 0x00


	//----- nvinfo : EIATTR_KPARAM_INFO
	.align		4
.L_234:
        /*0078*/ 	.byte	0x04, 0x17
        /*007a*/ 	.short	(.L_236 - .L_235)
.L_235:
        /*007c*/ 	.word	0x00000000
        /*0080*/ 	.short	0x0004
        /*0082*/ 	.short	0x0020
        /*0084*/ 	.byte	0x00, 0xf5, 0x21, 0x00


	//----- nvinfo : EIATTR_KPARAM_INFO
	.align		4
.L_236:
        /*0088*/ 	.byte	0x04, 0x17
        /*008a*/ 	.short	(.L_238 - .L_237)
.L_237:
        /*008c*/ 	.word	0x00000000
        /*0090*/ 	.short	0x0003
        /*0092*/ 	.short	0x0018
        /*0094*/ 	.byte	0x00, 0xf5, 0x21, 0x00


	//----- nvinfo : EIATTR_KPARAM_INFO
	.align		4
.L_238:
        /*0098*/ 	.byte	0x04, 0x17
        /*009a*/ 	.short	(.L_240 - .L_239)
.L_239:
        /*009c*/ 	.word	0x00000000
        /*00a0*/ 	.short	0x0002
        /*00a2*/ 	.short	0x0010
        /*00a4*/ 	.byte	0x00, 0xf5, 0x21, 0x00


	//----- nvinfo : EIATTR_KPARAM_INFO
	.align		4
.L_240:
        /*00a8*/ 	.byte	0x04, 0x17
        /*00aa*/ 	.short	(.L_242 - .L_241)
.L_241:
        /*00ac*/ 	.word	0x00000000
        /*00b0*/ 	.short	0x0001
        /*00b2*/ 	.short	0x0008
        /*00b4*/ 	.byte	0x00, 0xf5, 0x21, 0x00


	//----- nvinfo : EIATTR_KPARAM_INFO
	.align		4
.L_242:
        /*00b8*/ 	.byte	0x04, 0x17
        /*00ba*/ 	.short	(.L_244 - .L_243)
.L_243:
        /*00bc*/ 	.word	0x00000000
        /*00c0*/ 	.short	0x0000
        /*00c2*/ 	.short	0x0000
        /*00c4*/ 	.byte	0x00, 0xf5, 0x21, 0x00


	//----- nvinfo : EIATTR_SPARSE_MMA_MASK
	.align		4
.L_244:
        /*00c8*/ 	.byte	0x03, 0x50
        /*00ca*/ 	.short	0x0000


	//----- nvinfo : EIATTR_MAXREG_COUNT
	.align		4
        /*00cc*/ 	.byte	0x03, 0x1b
        /*00ce*/ 	.short	0x00a8


	//----- nvinfo : EIATTR_NUM_BARRIERS
	.align		4
        /*00d0*/ 	.byte	0x02, 0x4c
        /*00d2*/ 	.byte	0x01
	.zero		1


	//----- nvinfo : EIATTR_MERCURY_ISA_VERSION
	.align		4
        /*00d4*/ 	.byte	0x03, 0x5f
        /*00d6*/ 	.short	0x0101


	//----- nvinfo : EIATTR_COOP_GROUP_MASK_REGIDS
	.align		4
        /*00d8*/ 	.byte	0x04, 0x29
        /*00da*/ 	.short	(.L_246 - .L_245)


	//   ....[0]....
.L_245:
        /*00dc*/ 	.word	0xffffffff


	//   ....[1]....
        /*00e0*/ 	.word	0x05000006


	//   ....[2]....
        /*00e4*/ 	.word	0xffffffff


	//   ....[3]....
        /*00e8*/ 	.word	0xffffffff


	//   ....[4]....
        /*00ec*/ 	.word	0xffffffff


	//   ....[5]....
        /*00f0*/ 	.word	0xffffffff


	//   ....[6]....
        /*00f4*/ 	.word	0xffffffff


	//   ....[7]....
        /*00f8*/ 	.word	0xffffffff


	//   ....[8]....
        /*00fc*/ 	.word	0xffffffff


	//   ....[9]....
        /*0100*/ 	.word	0xffffffff


	//   ....[10]....
        /*0104*/ 	.word	0xffffffff


	//   ....[11]....
        /*0108*/ 	.word	0xffffffff


	//   ....[12]....
        /*010c*/ 	.word	0xffffffff


	//   ....[13]....
        /*0110*/ 	.word	0xffffffff


	//   ....[14]....
        /*0114*/ 	.word	0xffffffff


	//   ....[15]....
        /*0118*/ 	.word	0xffffffff


	//   ....[16]....
        /*011c*/ 	.word	0xffffffff


	//   ....[17]....
        /*0120*/ 	.word	0xffffffff


	//   ....[18]....
        /*0124*/ 	.word	0xffffffff


	//   ....[19]....
        /*0128*/ 	.word	0xffffffff


	//   ....[20]....
        /*012c*/ 	.word	0xffffffff


	//   ....[21]....
        /*0130*/ 	.word	0xffffffff


	//   ....[22]....
        /*0134*/ 	.word	0xffffffff


	//   ....[23]....
        /*0138*/ 	.word	0xffffffff


	//   ....[24]....
        /*013c*/ 	.word	0xffffffff


	//   ....[25]....
        /*0140*/ 	.word	0xffffffff


	//   ....[26]....
        /*0144*/ 	.word	0xffffffff


	//   ....[27]....
        /*0148*/ 	.word	0xffffffff


	//   ....[28]....
        /*014c*/ 	.word	0xffffffff


	//   ....[29]....
        /*0150*/ 	.word	0xffffffff


	//   ....[30]....
        /*0154*/ 	.word	0xffffffff


	//   ....[31]....
        /*0158*/ 	.word	0xffffffff


	//   ....[32]....
        /*015c*/ 	.word	0xffffffff


	//   ....[33]....
        /*0160*/ 	.word	0xffffffff


	//   ....[34]....
        /*0164*/ 	.word	0xffffffff


	//   ....[35]....
        /*0168*/ 	.word	0xffffffff


	//   ....[36]....
        /*016c*/ 	.word	0xffffffff


	//   ....[37]....
        /*0170*/ 	.word	0xffffffff


	//   ....[38]....
        /*0174*/ 	.word	0xffffffff


	//   ....[39]....
        /*0178*/ 	.word	0xffffffff


	//   ....[40]....
        /*017c*/ 	.word	0xffffffff


	//   ....[41]....
        /*0180*/ 	.word	0xffffffff


	//   ....[42]....
        /*0184*/ 	.word	0xffffffff


	//   ....[43]....
        /*0188*/ 	.word	0xffffffff


	//   ....[44]....
        /*018c*/ 	.word	0xffffffff


	//   ....[45]....
        /*0190*/ 	.word	0xffffffff


	//   ....[46]....
        /*0194*/ 	.word	0xffffffff


	//   ....[47]....
        /*0198*/ 	.word	0xffffffff


	//   ....[48]....
        /*019c*/ 	.word	0xffffffff


	//   ....[49]....
        /*01a0*/ 	.word	0xffffffff


	//   ....[50]....
        /*01a4*/ 	.word	0xffffffff


	//   ....[51]....
        /*01a8*/ 	.word	0xffffffff


	//   ....[52]....
        /*01ac*/ 	.word	0xffffffff


	//   ....[53]....
        /*01b0*/ 	.word	0xffffffff


	//   ....[54]....
        /*01b4*/ 	.word	0xffffffff


	//   ....[55]....
        /*01b8*/ 	.word	0xffffffff


	//   ....[56]....
        /*01bc*/ 	.word	0xffffffff


	//   ....[57]....
        /*01c0*/ 	.word	0xffffffff


	//   ....[58]....
        /*01c4*/ 	.word	0xffffffff


	//   ....[59]....
        /*01c8*/ 	.word	0xffffffff


	//   ....[60]....
        /*01cc*/ 	.word	0xffffffff


	//   ....[61]....
        /*01d0*/ 	.word	0xffffffff


	//   ....[62]....
        /*01d4*/ 	.word	0xffffffff


	//   ....[63]....
        /*01d8*/ 	.word	0xffffffff


	//   ....[64]....
        /*01dc*/ 	.word	0xffffffff


	//   ....[65]....
        /*01e0*/ 	.word	0xffffffff


	//   ....[66]....
        /*01e4*/ 	.word	0xffffffff


	//   ....[67]....
        /*01e8*/ 	.word	0xffffffff


	//   ....[68]....
        /*01ec*/ 	.word	0xffffffff


	//   ....[69]....
        /*01f0*/ 	.word	0xffffffff


	//   ....[70]....
        /*01f4*/ 	.word	0xffffffff


	//   ....[71]....
        /*01f8*/ 	.word	0xffffffff


	//   ....[72]....
        /*01fc*/ 	.word	0xffffffff


	//   ....[73]....
        /*0200*/ 	.word	0xffffffff


	//   ....[74]....
        /*0204*/ 	.word	0xffffffff


	//   ....[75]....
        /*0208*/ 	.word	0xffffffff


	//   ....[76]....
        /*020c*/ 	.word	0xffffffff


	//   ....[77]....
        /*0210*/ 	.word	0xffffffff


	//   ....[78]....
        /*0214*/ 	.word	0xffffffff


	//   ....[79]....
        /*0218*/ 	.word	0xffffffff


	//   ....[80]....
        /*021c*/ 	.word	0xffffffff


	//   ....[81]....
        /*0220*/ 	.word	0xffffffff


	//   ....[82]....
        /*0224*/ 	.word	0xffffffff


	//   ....[83]....
        /*0228*/ 	.word	0xffffffff


	//   ....[84]....
        /*022c*/ 	.word	0xffffffff


	//   ....[85]....
        /*0230*/ 	.word	0xffffffff


	//   ....[86]....
        /*0234*/ 	.word	0xffffffff


	//   ....[87]....
        /*0238*/ 	.word	0xffffffff


	//   ....[88]....
        /*023c*/ 	.word	0xffffffff


	//   ....[89]....
        /*0240*/ 	.word	0xffffffff


	//   ....[90]....
        /*0244*/ 	.word	0xffffffff


	//   ....[91]....
        /*0248*/ 	.word	0xffffffff


	//   ....[92]....
        /*024c*/ 	.word	0xffffffff


	//   ....[93]....
        /*0250*/ 	.word	0xffffffff


	//   ....[94]....
        /*0254*/ 	.word	0xffffffff


	//   ....[95]....
        /*0258*/ 	.word	0xffffffff


	//   ....[96]....
        /*025c*/ 	.word	0xffffffff


	//   ....[97]....
        /*0260*/ 	.word	0xffffffff


	//   ....[98]....
        /*0264*/ 	.word	0xffffffff


	//   ....[99]....
        /*0268*/ 	.word	0xffffffff


	//   ....[100]....
        /*026c*/ 	.word	0xffffffff


	//   ....[101]....
        /*0270*/ 	.word	0xffffffff


	//   ....[102]....
        /*0274*/ 	.word	0xffffffff


	//   ....[103]....
        /*0278*/ 	.word	0xffffffff


	//   ....[104]....
        /*027c*/ 	.word	0xffffffff


	//   ....[105]....
        /*0280*/ 	.word	0xffffffff


	//   ....[106]....
        /*0284*/ 	.word	0xffffffff


	//   ....[107]....
        /*0288*/ 	.word	0xffffffff


	//   ....[108]....
        /*028c*/ 	.word	0xffffffff


	//   ....[109]....
        /*0290*/ 	.word	0xffffffff


	//   ....[110]....
        /*0294*/ 	.word	0xffffffff


	//   ....[111]....
        /*0298*/ 	.word	0xffffffff


	//   ....[112]....
        /*029c*/ 	.word	0xffffffff


	//   ....[113]....
        /*02a0*/ 	.word	0xffffffff


	//   ....[114]....
        /*02a4*/ 	.word	0xffffffff


	//   ....[115]....
        /*02a8*/ 	.word	0xffffffff


	//   ....[116]....
        /*02ac*/ 	.word	0xffffffff


	//   ....[117]....
        /*02b0*/ 	.word	0xffffffff


	//   ....[118]....
        /*02b4*/ 	.word	0xffffffff


	//   ....[119]....
        /*02b8*/ 	.word	0xffffffff


	//   ....[120]....
        /*02bc*/ 	.word	0xffffffff


	//   ....[121]....
        /*02c0*/ 	.word	0xffffffff


	//   ....[122]....
        /*02c4*/ 	.word	0xffffffff


	//   ....[123]....
        /*02c8*/ 	.word	0xffffffff


	//   ....[124]....
        /*02cc*/ 	.word	0xffffffff


	//   ....[125]....
        /*02d0*/ 	.word	0xffffffff


	//   ....[126]....
        /*02d4*/ 	.word	0xffffffff


	//   ....[127]....
        /*02d8*/ 	.word	0xffffffff


	//   ....[128]....
        /*02dc*/ 	.word	0xffffffff


	//   ....[129]....
        /*02e0*/ 	.word	0xffffffff


	//   ....[130]....
        /*02e4*/ 	.word	0xffffffff


	//   ....[131]....
        /*02e8*/ 	.word	0xffffffff


	//   ....[132]....
        /*02ec*/ 	.word	0xffffffff


	//   ....[133]....
        /*02f0*/ 	.word	0xffffffff


	//   ....[134]....
        /*02f4*/ 	.word	0xffffffff


	//   ....[135]....
        /*02f8*/ 	.word	0xffffffff


	//   ....[136]....
        /*02fc*/ 	.word	0xffffffff


	//   ....[137]....
        /*0300*/ 	.word	0xffffffff


	//   ....[138]....
        /*0304*/ 	.word	0xffffffff


	//   ....[139]....
        /*0308*/ 	.word	0xffffffff


	//   ....[140]....
        /*030c*/ 	.word	0xffffffff


	//   ....[141]....
        /*0310*/ 	.word	0xffffffff


	//   ....[142]....
        /*0314*/ 	.word	0xffffffff


	//   ....[143]....
        /*0318*/ 	.word	0xffffffff


	//   ....[144]....
        /*031c*/ 	.word	0xffffffff


	//   ....[145]....
        /*0320*/ 	.word	0xffffffff


	//   ....[146]....
        /*0324*/ 	.word	0xffffffff


	//   ....[147]....
        /*0328*/ 	.word	0xffffffff


	//   ....[148]....
        /*032c*/ 	.word	0xffffffff


	//   ....[149]....
        /*0330*/ 	.word	0xffffffff


	//   ....[150]....
        /*0334*/ 	.word	0xffffffff


	//   ....[151]....
        /*0338*/ 	.word	0xffffffff


	//   ....[152]....
        /*033c*/ 	.word	0xffffffff


	//   ....[153]....
        /*0340*/ 	.word	0xffffffff


	//   ....[154]....
        /*0344*/ 	.word	0xffffffff


	//   ....[155]....
        /*0348*/ 	.word	0xffffffff


	//   ....[156]....
        /*034c*/ 	.word	0xffffffff


	//   ....[157]....
        /*0350*/ 	.word	0xffffffff


	//   ....[158]....
        /*0354*/ 	.word	0xffffffff


	//   ....[159]....
        /*0358*/ 	.word	0xffffffff


	//   ....[160]....
        /*035c*/ 	.word	0x05000006


	//   ....[161]....
        /*0360*/ 	.word	0xffffffff


	//   ....[162]....
        /*0364*/ 	.word	0xffffffff


	//   ....[163]....
        /*0368*/ 	.word	0xffffffff


	//   ....[164]....
        /*036c*/ 	.word	0xffffffff


	//   ....[165]....
        /*0370*/ 	.word	0xffffffff


	//   ....[166]....
        /*0374*/ 	.word	0xffffffff


	//   ....[167]....
        /*0378*/ 	.word	0xffffffff


	//   ....[168]....
        /*037c*/ 	.word	0xffffffff


	//   ....[169]....
        /*0380*/ 	.word	0xffffffff


	//   ....[170]....
        /*0384*/ 	.word	0xffffffff


	//   ....[171]....
        /*0388*/ 	.word	0xffffffff


	//   ....[172]....
        /*038c*/ 	.word	0xffffffff


	//   ....[173]....
        /*0390*/ 	.word	0xffffffff


	//   ....[174]....
        /*0394*/ 	.word	0xffffffff


	//   ....[175]....
        /*0398*/ 	.word	0xffffffff


	//   ....[176]....
        /*039c*/ 	.word	0xffffffff


	//   ....[177]....
        /*03a0*/ 	.word	0xffffffff


	//   ....[178]....
        /*03a4*/ 	.word	0xffffffff


	//   ....[179]....
        /*03a8*/ 	.word	0xffffffff


	//   ....[180]....
        /*03ac*/ 	.word	0xffffffff


	//   ....[181]....
        /*03b0*/ 	.word	0xffffffff


	//   ....[182]....
        /*03b4*/ 	.word	0xffffffff


	//   ....[183]....
        /*03b8*/ 	.word	0xffffffff


	//   ....[184]....
        /*03bc*/ 	.word	0xffffffff


	//   ....[185]....
        /*03c0*/ 	.word	0xffffffff


	//   ....[186]....
        /*03c4*/ 	.word	0xffffffff


	//   ....[187]....
        /*03c8*/ 	.word	0xffffffff


	//   ....[188]....
        /*03cc*/ 	.word	0xffffffff


	//   ....[189]....
        /*03d0*/ 	.word	0xffffffff


	//   ....[190]....
        /*03d4*/ 	.word	0xffffffff


	//   ....[191]....
        /*03d8*/ 	.word	0xffffffff


	//   ....[192]....
        /*03dc*/ 	.word	0xffffffff


	//   ....[193]....
        /*03e0*/ 	.word	0xffffffff


	//   ....[194]....
        /*03e4*/ 	.word	0xffffffff


	//   ....[195]....
        /*03e8*/ 	.word	0xffffffff


	//   ....[196]....
        /*03ec*/ 	.word	0xffffffff


	//   ....[197]....
        /*03f0*/ 	.word	0xffffffff


	//   ....[198]....
        /*03f4*/ 	.word	0xffffffff


	//   ....[199]....
        /*03f8*/ 	.word	0xffffffff


	//   ....[200]....
        /*03fc*/ 	.word	0xffffffff


	//   ....[201]....
        /*0400*/ 	.word	0xffffffff


	//   ....[202]....
        /*0404*/ 	.word	0xffffffff


	//   ....[203]....
        /*0408*/ 	.word	0xffffffff


	//   ....[204]....
        /*040c*/ 	.word	0xffffffff


	//   ....[205]....
        /*0410*/ 	.word	0xffffffff


	//   ....[206]....
        /*0414*/ 	.word	0xffffffff


	//   ....[207]....
        /*0418*/ 	.word	0xffffffff


	//   ....[208]....
        /*041c*/ 	.word	0xffffffff


	//   ....[209]....
        /*0420*/ 	.word	0xffffffff


	//   ....[210]....
        /*0424*/ 	.word	0xffffffff


	//   ....[211]....
        /*0428*/ 	.word	0xffffffff


	//   ....[212]....
        /*042c*/ 	.word	0xffffffff


	//   ....[213]....
        /*0430*/ 	.word	0xffffffff


	//   ....[214]....
        /*0434*/ 	.word	0xffffffff


	//   ....[215]....
        /*0438*/ 	.word	0xffffffff


	//   ....[216]....
        /*043c*/ 	.word	0xffffffff


	//   ....[217]....
        /*0440*/ 	.word	0xffffffff


	//   ....[218]....
        /*0444*/ 	.word	0xffffffff


	//   ....[219]....
        /*0448*/ 	.word	0xffffffff


	//   ....[220]....
        /*044c*/ 	.word	0xffffffff


	//   ....[221]....
        /*0450*/ 	.word	0xffffffff


	//   ....[222]....
        /*0454*/ 	.word	0xffffffff


	//   ....[223]....
        /*0458*/ 	.word	0xffffffff


	//   ....[224]....
        /*045c*/ 	.word	0xffffffff


	//   ....[225]....
        /*0460*/ 	.word	0xffffffff


	//   ....[226]....
        /*0464*/ 	.word	0xffffffff


	//   ....[227]....
        /*0468*/ 	.word	0xffffffff


	//   ....[228]....
        /*046c*/ 	.word	0xffffffff


	//   ....[229]....
        /*0470*/ 	.word	0x0500002f


	//   ....[230]....
        /*0474*/ 	.word	0x0500002f


	//   ....[231]....
        /*0478*/ 	.word	0x0500002f


	//   ....[232]....
        /*047c*/ 	.word	0x0500002f


	//   ....[233]....
        /*0480*/ 	.word	0x0500002f


	//----- nvinfo : EIATTR_COOP_GROUP_INSTR_OFFSETS
	.align		4
.L_246:
        /*0484*/ 	.byte	0x04, 0x28
        /*0486*/ 	.short	(.L_248 - .L_247)


	//   ....[0]....
.L_247:
        /*0488*/ 	.word	0x00000e40


	//   ....[1]....
        /*048c*/ 	.word	0x00001890


	//   ....[2]....
        /*0490*/ 	.word	0x00002ad0


	//   ....[3]....
        /*0494*/ 	.word	0x00002af0


	//   ....[4]....
        /*0498*/ 	.word	0x00002b10


	//   ....[5]....
        /*049c*/ 	.word	0x00002b30


	//   ....[6]....
        /*04a0*/ 	.word	0x00002b50


	//   ....[7]....
        /*04a4*/ 	.word	0x00003000


	//   ....[8]....
        /*04a8*/ 	.word	0x00003010


	//   ....[9]....
        /*04ac*/ 	.word	0x00003030


	//   ....[10]....
        /*04b0*/ 	.word	0x00003050


	//   ....[11]....
        /*04b4*/ 	.word	0x000030a0


	//   ....[12]....
        /*04b8*/ 	.word	0x000030d0


	//   ....[13]....
        /*04bc*/ 	.word	0x00003120


	//   ....[14]....
        /*04c0*/ 	.word	0x00003160


	//   ....[15]....
        /*04c4*/ 	.word	0x00003250


	//   ....[16]....
        /*04c8*/ 	.word	0x00003280


	//   ....[17]....
        /*04cc*/ 	.word	0x00003290


	//   ....[18]....
        /*04d0*/ 	.word	0x000032b0


	//   ....[19]....
        /*04d4*/ 	.word	0x000032f0


	//   ....[20]....
        /*04d8*/ 	.word	0x00003320


	//   ....[21]....
        /*04dc*/ 	.word	0x00003360


	//   ....[22]....
        /*04e0*/ 	.word	0x00003380


	//   ....[23]....
        /*04e4*/ 	.word	0x000033a0


	//   ....[24]....
        /*04e8*/ 	.word	0x00003490


	//   ....[25]....
        /*04ec*/ 	.word	0x000034c0


	//   ....[26]....
        /*04f0*/ 	.word	0x000034d0


	//   ....[27]....
        /*04f4*/ 	.word	0x000034f0


	//   ....[28]....
        /*04f8*/ 	.word	0x00003530


	//   ....[29]....
        /*04fc*/ 	.word	0x00003560


	//   ....[30]....
        /*0500*/ 	.word	0x000035a0


	//   ....[31]....
        /*0504*/ 	.word	0x000035c0


	//   ....[32]....
        /*0508*/ 	.word	0x000035e0


	//   ....[33]....
        /*050c*/ 	.word	0x000036d0


	//   ....[34]....
        /*0510*/ 	.word	0x00003700


	//   ....[35]....
        /*0514*/ 	.word	0x00003710


	//   ....[36]....
        /*0518*/ 	.word	0x00003730


	//   ....[37]....
        /*051c*/ 	.word	0x00003770


	//   ....[38]....
        /*0520*/ 	.word	0x000037a0


	//   ....[39]....
        /*0524*/ 	.word	0x000037e0


	//   ....[40]....
        /*0528*/ 	.word	0x00003800


	//   ....[41]....
        /*052c*/ 	.word	0x00003820


	//   ....[42]....
        /*0530*/ 	.word	0x00003930


	//   ....[43]....
        /*0534*/ 	.word	0x00003960


	//   ....[44]....
        /*0538*/ 	.word	0x00003970


	//   ....[45]....
        /*053c*/ 	.word	0x00003990


	//   ....[46]....
        /*0540*/ 	.word	0x000039d0


	//   ....[47]....
        /*0544*/ 	.word	0x00003a00


	//   ....[48]....
        /*0548*/ 	.word	0x00003a40


	//   ....[49]....
        /*054c*/ 	.word	0x00003a60


	//   ....[50]....
        /*0550*/ 	.word	0x00003a80


	//   ....[51]....
        /*0554*/ 	.word	0x00003b90


	//   ....[52]....
        /*0558*/ 	.word	0x00003bc0


	//   ....[53]....
        /*055c*/ 	.word	0x00003bd0


	//   ....[54]....
        /*0560*/ 	.word	0x00003bf0


	//   ....[55]....
        /*0564*/ 	.word	0x00003c30


	//   ....[56]....
        /*0568*/ 	.word	0x00003c60


	//   ....[57]....
        /*056c*/ 	.word	0x00003ca0


	//   ....[58]....
        /*0570*/ 	.word	0x00003cc0


	//   ....[59]....
        /*0574*/ 	.word	0x00003ce0


	//   ....[60]....
        /*0578*/ 	.word	0x00003df0


	//   ....[61]....
        /*057c*/ 	.word	0x00003e20


	//   ....[62]....
        /*0580*/ 	.word	0x00003e30


	//   ....[63]....
        /*0584*/ 	.word	0x00003e50


	//   ....[64]....
        /*0588*/ 	.word	0x00003e90


	//   ....[65]....
        /*058c*/ 	.word	0x00003ec0


	//   ....[66]....
        /*0590*/ 	.word	0x00003f00


	//   ....[67]....
        /*0594*/ 	.word	0x00003f20


	//   ....[68]....
        /*0598*/ 	.word	0x00003f40


	//   ....[69]....
        /*059c*/ 	.word	0x00004050


	//   ....[70]....
        /*05a0*/ 	.word	0x00004080


	//   ....[71]....
        /*05a4*/ 	.word	0x00004090


	//   ....[72]....
        /*05a8*/ 	.word	0x000040b0


	//   ....[73]....
        /*05ac*/ 	.word	0x000040f0


	//   ....[74]....
        /*05b0*/ 	.word	0x00004120


	//   ....[75]....
        /*05b4*/ 	.word	0x00004160


	//   ....[76]....
        /*05b8*/ 	.word	0x00004180


	//   ....[77]....
        /*05bc*/ 	.word	0x000041a0


	//   ....[78]....
        /*05c0*/ 	.word	0x000042b0


	//   ....[79]....
        /*05c4*/ 	.word	0x00004300


	//   ....[80]....
        /*05c8*/ 	.word	0x00004310


	//   ....[81]....
        /*05cc*/ 	.word	0x00004330


	//   ....[82]....
        /*05d0*/ 	.word	0x00004370


	//   ....[83]....
        /*05d4*/ 	.word	0x000043a0


	//   ....[84]....
        /*05d8*/ 	.word	0x000043e0


	//   ....[85]....
        /*05dc*/ 	.word	0x00004400


	//   ....[86]....
        /*05e0*/ 	.word	0x00004420


	//   ....[87]....
        /*05e4*/ 	.word	0x00004510


	//   ....[88]....
        /*05e8*/ 	.word	0x00004560


	//   ....[89]....
        /*05ec*/ 	.word	0x00004570


	//   ....[90]....
        /*05f0*/ 	.word	0x000045a0


	//   ....[91]....
        /*05f4*/ 	.word	0x000045c0


	//   ....[92]....
        /*05f8*/ 	.word	0x00004610


	//   ....[93]....
        /*05fc*/ 	.word	0x00004630


	//   ....[94]....
        /*0600*/ 	.word	0x00004670


	//   ....[95]....
        /*0604*/ 	.word	0x00004690


	//   ....[96]....
        /*0608*/ 	.word	0x00004770


	//   ....[97]....
        /*060c*/ 	.word	0x000047c0


	//   ....[98]....
        /*0610*/ 	.word	0x000047d0


	//   ....[99]....
        /*0614*/ 	.word	0x00004820


	//   ....[100]....
        /*0618*/ 	.word	0x00004850


	//   ....[101]....
        /*061c*/ 	.word	0x00004880


	//   ....[102]....
        /*0620*/ 	.word	0x000048b0


	//   ....[103]....
        /*0624*/ 	.word	0x000048e0


	//   ....[104]....
        /*0628*/ 	.word	0x00004910


	//   ....[105]....
        /*062c*/ 	.word	0x000049d0


	//   ....[106]....
        /*0630*/ 	.word	0x00004a20


	//   ....[107]....
        /*0634*/ 	.word	0x00004a30


	//   ....[108]....
        /*0638*/ 	.word	0x00004a80


	//   ....[109]....
        /*063c*/ 	.word	0x00004ab0


	//   ....[110]....
        /*0640*/ 	.word	0x00004ae0


	//   ....[111]....
        /*0644*/ 	.word	0x00004b10


	//   ....[112]....
        /*0648*/ 	.word	0x00004b40


	//   ....[113]....
        /*064c*/ 	.word	0x00004b70


	//   ....[114]....
        /*0650*/ 	.word	0x00004c60


	//   ....[115]....
        /*0654*/ 	.word	0x00004c80


	//   ....[116]....
        /*0658*/ 	.word	0x00004c90


	//   ....[117]....
        /*065c*/ 	.word	0x00004ce0


	//   ....[118]....
        /*0660*/ 	.word	0x00004d10


	//   ....[119]....
        /*0664*/ 	.word	0x00004d40


	//   ....[120]....
        /*0668*/ 	.word	0x00004d70


	//   ....[121]....
        /*066c*/ 	.word	0x00004da0


	//   ....[122]....
        /*0670*/ 	.word	0x00004dd0


	//   ....[123]....
        /*0674*/ 	.word	0x00004ec0


	//   ....[124]....
        /*0678*/ 	.word	0x00004f00


	//   ....[125]....
        /*067c*/ 	.word	0x00004f10


	//   ....[126]....
        /*0680*/ 	.word	0x00004f60


	//   ....[127]....
        /*0684*/ 	.word	0x00004f90


	//   ....[128]....
        /*0688*/ 	.word	0x00004fc0


	//   ....[129]....
        /*068c*/ 	.word	0x00004ff0


	//   ....[130]....
        /*0690*/ 	.word	0x00005020


	//   ....[131]....
        /*0694*/ 	.word	0x00005050


	//   ....[132]....
        /*0698*/ 	.word	0x00005140


	//   ....[133]....
        /*069c*/ 	.word	0x00005170


	//   ....[134]....
        /*06a0*/ 	.word	0x00005180


	//   ....[135]....
        /*06a4*/ 	.word	0x000051d0


	//   ....[136]....
        /*06a8*/ 	.word	0x00005200


	//   ....[137]....
        /*06ac*/ 	.word	0x00005230


	//   ....[138]....
        /*06b0*/ 	.word	0x00005260


	//   ....[139]....
        /*06b4*/ 	.word	0x00005290


	//   ....[140]....
        /*06b8*/ 	.word	0x000052c0


	//   ....[141]....
        /*06bc*/ 	.word	0x000053e0


	//   ....[142]....
        /*06c0*/ 	.word	0x000053f0


	//   ....[143]....
        /*06c4*/ 	.word	0x00005440


	//   ....[144]....
        /*06c8*/ 	.word	0x00005470


	//   ....[145]....
        /*06cc*/ 	.word	0x000054a0


	//   ....[146]....
        /*06d0*/ 	.word	0x000054d0


	//   ....[147]....
        /*06d4*/ 	.word	0x00005500


	//   ....[148]....
        /*06d8*/ 	.word	0x00005530


	//   ....[149]....
        /*06dc*/ 	.word	0x00005560


	//   ....[150]....
        /*06e0*/ 	.word	0x00005600


	//   ....[151]....
        /*06e4*/ 	.word	0x00005620


	//   ....[152]....
        /*06e8*/ 	.word	0x00005630


	//   ....[153]....
        /*06ec*/ 	.word	0x00005680


	//   ....[154]....
        /*06f0*/ 	.word	0x000056b0


	//   ....[155]....
        /*06f4*/ 	.word	0x000056e0


	//   ....[156]....
        /*06f8*/ 	.word	0x00005710


	//   ....[157]....
        /*06fc*/ 	.word	0x00005740


	//   ....[158]....
        /*0700*/ 	.word	0x00005770


	//   ....[159]....
        /*0704*/ 	.word	0x000058a0


	//   ....[160]....
        /*0708*/ 	.word	0x00005d40


	//   ....[161]....
        /*070c*/ 	.word	0x00006070


	//   ....[162]....
        /*0710*/ 	.word	0x00006130


	//   ....[163]....
        /*0714*/ 	.word	0x000061f0


	//   ....[164]....
        /*0718*/ 	.word	0x000062b0


	//   ....[165]....
        /*071c*/ 	.word	0x00006370


	//   ....[166]....
        /*0720*/ 	.word	0x00006430


	//   ....[167]....
        /*0724*/ 	.word	0x000064f0


	//   ....[168]....
        /*0728*/ 	.word	0x000065b0


	//   ....[169]....
        /*072c*/ 	.word	0x00006670


	//   ....[170]....
        /*0730*/ 	.word	0x00006730


	//   ....[171]....
        /*0734*/ 	.word	0x000067f0


	//   ....[172]....
        /*0738*/ 	.word	0x000068b0


	//   ....[173]....
        /*073c*/ 	.word	0x00006970


	//   ....[174]....
        /*0740*/ 	.word	0x00006a30


	//   ....[175]....
        /*0744*/ 	.word	0x00006af0


	//   ....[176]....
        /*0748*/ 	.word	0x00006bb0


	//   ....[177]....
        /*074c*/ 	.word	0x00006c70


	//   ....[178]....
        /*0750*/ 	.word	0x00006e60


	//   ....[179]....
        /*0754*/ 	.word	0x00006f90


	//   ....[180]....
        /*0758*/ 	.word	0x000070c0


	//   ....[181]....
        /*075c*/ 	.word	0x000071f0


	//   ....[182]....
        /*0760*/ 	.word	0x00007320


	//   ....[183]....
        /*0764*/ 	.word	0x00007450


	//   ....[184]....
        /*0768*/ 	.word	0x00007580


	//   ....[185]....
        /*076c*/ 	.word	0x000076b0


	//   ....[186]....
        /*0770*/ 	.word	0x000077e0


	//   ....[187]....
        /*0774*/ 	.word	0x00007910


	//   ....[188]....
        /*0778*/ 	.word	0x00007a40


	//   ....[189]....
        /*077c*/ 	.word	0x00007b60


	//   ....[190]....
        /*0780*/ 	.word	0x00007c70


	//   ....[191]....
        /*0784*/ 	.word	0x00007d80


	//   ....[192]....
        /*0788*/ 	.word	0x00007e90


	//   ....[193]....
        /*078c*/ 	.word	0x00007fa0


	//   ....[194]....
        /*0790*/ 	.word	0x000080b0


	//   ....[195]....
        /*0794*/ 	.word	0x00008eb0


	//   ....[196]....
        /*0798*/ 	.word	0x00008f40


	//   ....[197]....
        /*079c*/ 	.word	0x00008fc0


	//   ....[198]....
        /*07a0*/ 	.word	0x00009050


	//   ....[199]....
        /*07a4*/ 	.word	0x000090d0


	//   ....[200]....
        /*07a8*/ 	.word	0x00009160


	//   ....[201]....
        /*07ac*/ 	.word	0x000091e0


	//   ....[202]....
        /*07b0*/ 	.word	0x00009270


	//   ....[203]....
        /*07b4*/ 	.word	0x000092f0


	//   ....[204]....
        /*07b8*/ 	.word	0x00009380


	//   ....[205]....
        /*07bc*/ 	.word	0x00009400


	//   ....[206]....
        /*07c0*/ 	.word	0x00009490


	//   ....[207]....
        /*07c4*/ 	.word	0x00009510


	//   ....[208]....
        /*07c8*/ 	.word	0x000095a0


	//   ....[209]....
        /*07cc*/ 	.word	0x00009620


	//   ....[210]....
        /*07d0*/ 	.word	0x000096b0


	//   ....[211]....
        /*07d4*/ 	.word	0x00009730


	//   ....[212]....
        /*07d8*/ 	.word	0x00009890


	//   ....[213]....
        /*07dc*/ 	.word	0x00009960


	//   ....[214]....
        /*07e0*/ 	.word	0x00009a10


	//   ....[215]....
        /*07e4*/ 	.word	0x00009ad0


	//   ....[216]....
        /*07e8*/ 	.word	0x00009b80


	//   ....[217]....
        /*07ec*/ 	.word	0x00009c40


	//   ....[218]....
        /*07f0*/ 	.word	0x00009cf0


	//   ....[219]....
        /*07f4*/ 	.word	0x00009db0


	//   ....[220]....
        /*07f8*/ 	.word	0x00009e60


	//   ....[221]....
        /*07fc*/ 	.word	0x00009f20


	//   ....[222]....
        /*0800*/ 	.word	0x00009fd0


	//   ....[223]....
        /*0804*/ 	.word	0x0000a090


	//   ....[224]....
        /*0808*/ 	.word	0x0000a140


	//   ....[225]....
        /*080c*/ 	.word	0x0000a200


	//   ....[226]....
        /*0810*/ 	.word	0x0000a2a0


	//   ....[227]....
        /*0814*/ 	.word	0x0000a360


	//   ....[228]....
        /*0818*/ 	.word	0x0000a400


	//   ....[229]....
        /*081c*/ 	.word	0x0000a470


	//   ....[230]....
        /*0820*/ 	.word	0x0000a4e0


	//   ....[231]....
        /*0824*/ 	.word	0x0000a550


	//   ....[232]....
        /*0828*/ 	.word	0x0000a5c0


	//   ....[233]....
        /*082c*/ 	.word	0x0000a630


	//----- nvinfo : EIATTR_VRC_CTA_INIT_COUNT
	.align		4
.L_248:
        /*0830*/ 	.byte	0x02, 0x4a
	.zero		1
	.zero		1


	//----- nvinfo : EIATTR_EXIT_INSTR_OFFSETS
	.align		4
        /*0834*/ 	.byte	0x04, 0x1c
        /*0836*/ 	.short	(.L_250 - .L_249)


	//   ....[0]....
.L_249:
        /*0838*/ 	.word	0x00002570


	//   ....[1]....
        /*083c*/ 	.word	0x000028d0


	//   ....[2]....
        /*0840*/ 	.word	0x000028f0


	//   ....[3]....
        /*0844*/ 	.word	0x00009740


	//   ....[4]....
        /*0848*/ 	.word	0x0000a410


	//----- nvinfo : EIATTR_MAX_THREADS
	.align		4
.L_250:
        /*084c*/ 	.byte	0x04, 0x05
        /*084e*/ 	.short	(.L_252 - .L_251)
.L_251:
        /*0850*/ 	.word	0x00000180
        /*0854*/ 	.word	0x00000001
        /*0858*/ 	.word	0x00000001


	//----- nvinfo : EIATTR_CRS_STACK_SIZE
	.align		4
.L_252:
        /*085c*/ 	.byte	0x04, 0x1e
        /*085e*/ 	.short	(.L_254 - .L_253)
.L_253:
        /*0860*/ 	.word	0x00000000


	//----- nvinfo : EIATTR_CBANK_PARAM_SIZE
	.align		4
.L_254:
        /*0864*/ 	.byte	0x03, 0x19
        /*0866*/ 	.short	0x004d


	//----- nvinfo : EIATTR_PARAM_CBANK
	.align		4
        /*0868*/ 	.byte	0x04, 0x0a
        /*086a*/ 	.short	(.L_256 - .L_255)
	.align		4
.L_255:
        /*086c*/ 	.word	index@(.nv.constant0._ZN3cub18CUB_300001_SM_10006detail10radix_sort29DeviceRadixSortOnesweepKernelINS1_5radix10policy_hubIiiyE10Policy1000ELNS0_9SortOrderE0EiiyiiNS1_21identity_decomposer_tEEEvPT5_SB_PT3_PKSC_PT1_PKSG_PT2_PKSK_T4_iiT6_)
        /*0870*/ 	.short	0x0380
        /*0872*/ 	.short	0x004d


	//----- nvinfo : EIATTR_SW_WAR
	.align		4
.L_256:
        /*0874*/ 	.byte	0x04, 0x36
        /*0876*/ 	.short	(.L_258 - .L_257)
.L_257:
        /*0878*/ 	.word	0x00000008
.L_258:


//--------------------- .nv.info._ZN3cub18CUB_300001_SM_10006detail10radix_sort33DeviceRadixSortExclusiveSumKernelINS1_5radix10policy_hubIiiyE10Policy1000EyEEvPT0_ --------------------------
	.section	.nv.info._ZN3cub18CUB_300001_SM_10006detail10radix_sort33DeviceRadixSortExclusiveSumKernelINS1_5radix10policy_hubIiiyE10Policy1000EyEEvPT0_,"",@"SHT_CUDA_INFO"
	.sectionflags	@""
	.align	4


	//----- nvinfo : EIATTR_CUDA_API_VERSION
	.align		4
        /*0000*/ 	.byte	0x04, 0x37
        /*0002*/ 	.short	(.L_260 - .L_259)
.L_259:
        /*0004*/ 	.word	0x00000082


	//----- nvinfo : EIATTR_KPARAM_INFO
	.align		4
.L_260:
        /*0008*/ 	.byte	0x04, 0x17
        /*000a*/ 	.short	(.L_262 - .L_261)
.L_261:
        /*000c*/ 	.word	0x00000000
        /*0010*/ 	.short	0x0000
        /*0012*/ 	.short	0x0000
        /*0014*/ 	.byte	0x00, 0xf5, 0x21, 0x00


	//----- nvinfo : EIATTR_SPARSE_MMA_MASK
	.align		4
.L_262:
        /*0018*/ 	.byte	0x03, 0x50
        /*001a*/ 	.short	0x0000


	//----- nvinfo : EIATTR_MAXREG_COUNT
	.align		4
        /*001c*/ 	.byte	0x03, 0x1b
        /*001e*/ 	.short	0x00ff


	//----- nvinfo : EIATTR_NUM_BARRIERS
	.align		4
        /*0020*/ 	.byte	0x02, 0x4c
        /*0022*/ 	.byte	0x01
	.zero		1


	//----- nvinfo : EIATTR_MERCURY_ISA_VERSION
	.align		4
        /*0024*/ 	.byte	0x03, 0x5f
        /*0026*/ 	.short	0x0101


	//----- nvinfo : EIATTR_COOP_GROUP_MASK_REGIDS
	.align		4
        /*0028*/ 	.byte	0x04, 0x29
        /*002a*/ 	.short	(.L_264 - .L_263)


	//   ....[0]....
.L_263:
        /*002c*/ 	.word	0xffffffff


	//   ....[1]....
        /*0030*/ 	.word	0xffffffff


	//   ....[2]....
        /*0034*/ 	.word	0xffffffff


	//   ....[3]....
        /*0038*/ 	.word	0xffffffff


	//   ....[4]....
        /*003c*/ 	.word	0xffffffff


	//   ....[5]....
        /*0040*/ 	.word	0xffffffff


	//   ....[6]....
        /*0044*/ 	.word	0xffffffff


	//   ....[7]....
        /*0048*/ 	.word	0xffffffff


	//   ....[8]....
        /*004c*/ 	.word	0xffffffff


	//   ....[9]....
        /*0050*/ 	.word	0xffffffff


	//   ....[10]....
        /*0054*/ 	.word	0x05000015


	//   ....[11]....
        /*0058*/ 	.word	0x05000015


	//   ....[12]....
        /*005c*/ 	.word	0x05000015


	//   ....[13]....
        /*0060*/ 	.word	0x05000015


	//   ....[14]....
        /*0064*/ 	.word	0x05000015


	//   ....[15]....
        /*0068*/ 	.word	0x05000015


	//   ....[16]....
        /*006c*/ 	.word	0x05000015


	//   ....[17]....
        /*0070*/ 	.word	0x05000015


	//   ....[18]....
        /*0074*/ 	.word	0x05000015


	//   ....[19]....
        /*0078*/ 	.word	0x05000015


	//----- nvinfo : EIATTR_COOP_GROUP_INSTR_OFFSETS
	.align		4
.L_264:
        /*007c*/ 	.byte	0x04, 0x28
        /*007e*/ 	.short	(.L_266 - .L_265)


	//   ....[0]....
.L_265:
        /*0080*/ 	.word	0x00000250


	//   ....[1]....
        /*0084*/ 	.word	0x00000260


	//   ....[2]....
        /*0088*/ 	.word	0x000002a0


	//   ....[3]....
        /*008c*/ 	.word	0x000002c0


	//   ....[4]....
        /*0090*/ 	.word	0x00000310


	//   ....[5]....
        /*0094*/ 	.word	0x00000320


	//   ....[6]....
        /*0098*/ 	.word	0x00000360


	//   ....[7]....
        /*009c*/ 	.word	0x00000380


	//   ....[8]....
        /*00a0*/ 	.word	0x000003d0


	//   ....[9]....
        /*00a4*/ 	.word	0x000003e0


	//   ....[10]....
        /*00a8*/ 	.word	0x00000660


	//   ....[11]....
        /*00ac*/ 	.word	0x000006b0


	//   ....[12]....
        /*00b0*/ 	.word	0x00000740


	//   ....[13]....
        /*00b4*/ 	.word	0x00000790


	//   ....[14]....
        /*00b8*/ 	.word	0x00000820


	//   ....[15]....
        /*00bc*/ 	.word	0x00000870


	//   ....[16]....
        /*00c0*/ 	.word	0x00000900


	//   ....[17]....
        /*00c4*/ 	.word	0x00000950


	//   ....[18]....
        /*00c8*/ 	.word	0x000009e0


	//   ....[19]....
        /*00cc*/ 	.word	0x00000a30


	//----- nvinfo : EIATTR_VRC_CTA_INIT_COUNT
	.align		4
.L_266:
        /*00d0*/ 	.byte	0x02, 0x4a
	.zero		1
	.zero		1


	//----- nvinfo : EIATTR_EXIT_INSTR_OFFSETS
	.align		4
        /*00d4*/ 	.byte	0x04, 0x1c
        /*00d6*/ 	.short	(.L_268 - .L_267)


	//   ....[0]....
.L_267:
        /*00d8*/ 	.word	0x000005d0


	//   ....[1]....
        /*00dc*/ 	.word	0x00000600


	//----- nvinfo : EIATTR_CRS_STACK_SIZE
	.align		4
.L_268:
        /*00e0*/ 	.byte	0x04, 0x1e
        /*00e2*/ 	.short	(.L_270 - .L_269)
.L_269:
        /*00e4*/ 	.word	0x00000000


	//----- nvinfo : EIATTR_CBANK_PARAM_SIZE
	.align		4
.L_270:
        /*00e8*/ 	.byte	0x03, 0x19
        /*00ea*/ 	.short	0x0008


	//----- nvinfo : EIATTR_PARAM_CBANK
	.align		4
        /*00ec*/ 	.byte	0x04, 0x0a
        /*00ee*/ 	.short	(.L_272 - .L_271)
	.align		4
.L_271:
        /*00f0*/ 	.word	index@(.nv.constant0._ZN3cub18CUB_300001_SM_10006detail10radix_sort33DeviceRadixSortExclusiveSumKernelINS1_5radix10policy_hubIiiyE10Policy1000EyEEvPT0_)
        /*00f4*/ 	.short	0x0380
        /*00f6*/ 	.short	0x0008


	//----- nvinfo : EIATTR_SW_WAR
	.align		4
.L_272:
        /*00f8*/ 	.byte	0x04, 0x36
        /*00fa*/ 	.short	(.L_274 - .L_273)
.L_273:
        /*00fc*/ 	.word	0x00000008
.L_274:


//--------------------- .nv.info._ZN3cub18CUB_300001_SM_10006detail10radix_sort30DeviceRadixSortHistogramKernelINS1_5radix10policy_hubIiiyE10Policy1000ELNS0_9SortOrderE0EiyNS1_21identity_decomposer_tEEEvPT2_PKT1_SA_iiT3_ --------------------------
	.section	.nv.info._ZN3cub18CUB_300001_SM_10006detail10radix_sort30DeviceRadixSortHistogramKernelINS1_5radix10policy_hubIiiyE10Policy1000ELNS0_9SortOrderE0EiyNS1_21identity_decomposer_tEEEvPT2_PKT1_SA_iiT3_,"",@"SHT_CUDA_INFO"
	.sectionflags	@""
	.align	4


	//----- nvinfo : EIATTR_CUDA_API_VERSION
	.align		4
        /*0000*/ 	.byte	0x04, 0x37
        /*0002*/ 	.short	(.L_276 - .L_275)
.L_275:
        /*0004*/ 	.word	0x00000082


	//----- nvinfo : EIATTR_KPARAM_INFO
	.align		4
.L_276:
        /*0008*/ 	.byte	0x04, 0x17
        /*000a*/ 	.short	(.L_278 - .L_277)
.L_277:
        /*000c*/ 	.word	0x00000000
        /*0010*/ 	.short	0x0005
        /*0012*/ 	.short	0x0020
        /*0014*/ 	.byte	0x00, 0xf0, 0x05, 0x00


	//----- nvinfo : EIATTR_KPARAM_INFO
	.align		4
.L_278:
        /*0018*/ 	.byte	0x04, 0x17
        /*001a*/ 	.short	(.L_280 - .L_279)
.L_279:
        /*001c*/ 	.word	0x00000000
        /*0020*/ 	.short	0x0004
        /*0022*/ 	.short	0x001c
        /*0024*/ 	.byte	0x00, 0xf0, 0x11, 0x00


	//----- nvinfo : EIATTR_KPARAM_INFO
	.align		4
.L_280:
        /*0028*/ 	.byte	0x04, 0x17
        /*002a*/ 	.short	(.L_282 - .L_281)
.L_281:
        /*002c*/ 	.word	0x00000000
        /*0030*/ 	.short	0x0003
        /*0032*/ 	.short	0x0018
        /*0034*/ 	.byte	0x00, 0xf0, 0x11, 0x00


	//----- nvinfo : EIATTR_KPARAM_INFO
	.align		4
.L_282:
        /*0038*/ 	.byte	0x04, 0x17
        /*003a*/ 	.short	(.L_284 - .L_283)
.L_283:
        /*003c*/ 	.word	0x00000000
        /*0040*/ 	.short	0x0002
        /*0042*/ 	.short	0x0010
        /*0044*/ 	.byte	0x00, 0xf0, 0x21, 0x00


	//----- nvinfo : EIATTR_KPARAM_INFO
	.align		4
.L_284:
        /*0048*/ 	.byte	0x04, 0x17
        /*004a*/ 	.short	(.L_286 - .L_285)
.L_285:
        /*004c*/ 	.word	0x00000000
        /*0050*/ 	.short	0x0001
        /*0052*/ 	.short	0x0008
        /*0054*/ 	.byte	0x00, 0xf5, 0x21, 0x00


	//----- nvinfo : EIATTR_KPARAM_INFO
	.align		4
.L_286:
        /*0058*/ 	.byte	0x04, 0x17
        /*005a*/ 	.short	(.L_288 - .L_287)
.L_287:
        /*005c*/ 	.word	0x00000000
        /*0060*/ 	.short	0x0000
        /*0062*/ 	.short	0x0000
        /*0064*/ 	.byte	0x00, 0xf5, 0x21, 0x00


	//----- nvinfo : EIATTR_SPARSE_MMA_MASK
	.align		4
.L_288:
        /*0068*/ 	.byte	0x03, 0x50
        /*006a*/ 	.short	0x0000


	//----- nvinfo : EIATTR_MAXREG_COUNT
	.align		4
        /*006c*/ 	.byte	0x03, 0x1b
        /*006e*/ 	.short	0x00ff


	//----- nvinfo : EIATTR_NUM_BARRIERS
	.align		4
        /*0070*/ 	.byte	0x02, 0x4c
        /*0072*/ 	.byte	0x01
	.zero		1


	//----- nvinfo : EIATTR_MERCURY_ISA_VERSION
	.align		4
        /*0074*/ 	.byte	0x03, 0x5f
        /*0076*/ 	.short	0x0101


	//----- nvinfo : EIATTR_VRC_CTA_INIT_COUNT
	.align		4
        /*0078*/ 	.byte	0x02, 0x4a
	.zero		1
	.zero		1


	//----- nvinfo : EIATTR_EXIT_INSTR_OFFSETS
	.align		4
        /*007c*/ 	.byte	0x04, 0x1c
        /*007e*/ 	.short	(.L_290 - .L_289)


	//   ....[0]....
.L_289:
        /*0080*/ 	.word	0x00000040


	//   ....[1]....
        /*0084*/ 	.word	0x00002ee0


	//----- nvinfo : EIATTR_MAX_THREADS
	.align		4
.L_290:
        /*0088*/ 	.byte	0x04, 0x05
        /*008a*/ 	.short	(.L_292 - .L_291)
.L_291:
        /*008c*/ 	.word	0x00000080
        /*0090*/ 	.word	0x00000001
        /*0094*/ 	.word	0x00000001


	//----- nvinfo : EIATTR_CRS_STACK_SIZE
	.align		4
.L_292:
        /*0098*/ 	.byte	0x04, 0x1e
        /*009a*/ 	.short	(.L_294 - .L_293)
.L_293:
        /*009c*/ 	.word	0x00000000


	//----- nvinfo : EIATTR_CBANK_PARAM_SIZE
	.align		4
.L_294:
        /*00a0*/ 	.byte	0x03, 0x19
        /*00a2*/ 	.short	0x0021


	//----- nvinfo : EIATTR_PARAM_CBANK
	.align		4
        /*00a4*/ 	.byte	0x04, 0x0a
        /*00a6*/ 	.short	(.L_296 - .L_295)
	.align		4
.L_295:
        /*00a8*/ 	.word	index@(.nv.constant0._ZN3cub18CUB_300001_SM_10006detail10radix_sort30DeviceRadixSortHistogramKernelINS1_5radix10policy_hubIiiyE10Policy1000ELNS0_9SortOrderE0EiyNS1_21identity_decomposer_tEEEvPT2_PKT1_SA_iiT3_)
        /*00ac*/ 	.short	0x0380
        /*00ae*/ 	.short	0x0021


	//----- nvinfo : EIATTR_SW_WAR
	.align		4
.L_296:
        /*00b0*/ 	.byte	0x04, 0x36
        /*00b2*/ 	.short	(.L_298 - .L_297)
.L_297:
        /*00b4*/ 	.word	0x00000008
.L_298:


//--------------------- .nv.info._ZN3cub18CUB_300001_SM_10006detail10radix_sort31DeviceRadixSortSingleTileKernelINS1_5radix10policy_hubIiiyE10Policy1000ELNS0_9SortOrderE0EiiyNS1_21identity_decomposer_tEEEvPKT1_PSA_PKT2_PSE_T3_iiT4_ --------------------------
	.section	.nv.info._ZN3cub18CUB_300001_SM_10006detail10radix_sort31DeviceRadixSortSingleTileKernelINS1_5radix10policy_hubIiiyE10Policy1000ELNS0_9SortOrderE0EiiyNS1_21identity_decomposer_tEEEvPKT1_PSA_PKT2_PSE_T3_iiT4_,"",@"SHT_CUDA_INFO"
	.sectionflags	@""
	.align	4


	//----- nvinfo : EIATTR_CUDA_API_VERSION
	.align		4
        /*0000*/ 	.byte	0x04, 0x37
        /*0002*/ 	.short	(.L_300 - .L_299)
.L_299:
        /*0004*/ 	.word	0x00000082


	//----- nvinfo : EIATTR_KPARAM_INFO
	.align		4
.L_300:
        /*0008*/ 	.byte	0x04, 0x17
        /*000a*/ 	.short	(.L_302 - .L_301)
.L_301:
        /*000c*/ 	.word	0x00000000
        /*0010*/ 	.short	0x0007
        /*0012*/ 	.short	0x0030
        /*0014*/ 	.byte	0x00, 0xf0, 0x05, 0x00


	//----- nvinfo : EIATTR_KPARAM_INFO
	.align		4
.L_302:
        /*0018*/ 	.byte	0x04, 0x17
        /*001a*/ 	.short	(.L_304 - .L_303)
.L_303:
        /*001c*/ 	.word	0x00000000
        /*0020*/ 	.short	0x0006
        /*0022*/ 	.short	0x002c
        /*0024*/ 	.byte	0x00, 0xf0, 0x11, 0x00


	//----- nvinfo : EIATTR_KPARAM_INFO
	.align		4
.L_304:
        /*0028*/ 	.byte	0x04, 0x17
        /*002a*/ 	.short	(.L_306 - .L_305)
.L_305:
        /*002c*/ 	.word	0x00000000
        /*0030*/ 	.short	0x0005
        /*0032*/ 	.short	0x0028
        /*0034*/ 	.byte	0x00, 0xf0, 0x11, 0x00


	//----- nvinfo : EIATTR_KPARAM_INFO
	.align		4
.L_306:
        /*0038*/ 	.byte	0x04, 0x17
        /*003a*/ 	.short	(.L_308 - .L_307)
.L_307:
        /*003c*/ 	.word	0x00000000
        /*0040*/ 	.short	0x0004
        /*0042*/ 	.short	0x0020
        /*0044*/ 	.byte	0x00, 0xf0, 0x21, 0x00


	//----- nvinfo : EIATTR_KPARAM_INFO
	.align		4
.L_308:
        /*0048*/ 	.byte	0x04, 0x17
        /*004a*/ 	.short	(.L_310 - .L_309)
.L_309:
        /*004c*/ 	.word	0x00000000
        /*0050*/ 	.short	0x0003
        /*0052*/ 	.short	0x0018
        /*0054*/ 	.byte	0x00, 0xf5, 0x21, 0x00


	//----- nvinfo : EIATTR_KPARAM_INFO
	.align		4
.L_310:
        /*0058*/ 	.byte	0x04, 0x17
        /*005a*/ 	.short	(.L_312 - .L_311)
.L_311:
        /*005c*/ 	.word	0x00000000
        /*0060*/ 	.short	0x0002
        /*0062*/ 	.short	0x0010
        /*0064*/ 	.byte	0x00, 0xf5, 0x21, 0x00


	//----- nvinfo : EIATTR_KPARAM_INFO
	.align		4
.L_312:
        /*0068*/ 	.byte	0x04, 0x17
        /*006a*/ 	.short	(.L_314 - .L_313)
.L_313:
        /*006c*/ 	.word	0x00000000
        /*0070*/ 	.short	0x0001
        /*0072*/ 	.short	0x0008
        /*0074*/ 	.byte	0x00, 0xf5, 0x21, 0x00


	//----- nvinfo : EIATTR_KPARAM_INFO
	.align		4
.L_314:
        /*0078*/ 	.byte	0x04, 0x17
        /*007a*/ 	.short	(.L_316 - .L_315)
.L_315:
        /*007c*/ 	.word	0x00000000
        /*0080*/ 	.short	0x0000
        /*0082*/ 	.short	0x0000
        /*0084*/ 	.byte	0x00, 0xf5, 0x21, 0x00


	//----- nvinfo : EIATTR_SPARSE_MMA_MASK
	.align		4
.L_316:
        /*0088*/ 	.byte	0x03, 0x50
        /*008a*/ 	.short	0x0000


	//----- nvinfo : EIATTR_MAXREG_COUNT
	.align		4
        /*008c*/ 	.byte	0x03, 0x1b
        /*008e*/ 	.short	0x00ff


	//----- nvinfo : EIATTR_NUM_BARRIERS
	.align		4
        /*0090*/ 	.byte	0x02, 0x4c
        /*0092*/ 	.byte	0x01
	.zero		1


	//----- nvinfo : EIATTR_MERCURY_ISA_VERSION
	.align		4
        /*0094*/ 	.byte	0x03, 0x5f
        /*0096*/ 	.short	0x0101


	//----- nvinfo : EIATTR_COOP_GROUP_MASK_REGIDS
	.align		4
        /*0098*/ 	.byte	0x04, 0x29
        /*009a*/ 	.short	(.L_318 - .L_317)


	//   ....[0]....
.L_317:
        /*009c*/ 	.word	0xffffffff


	//   ....[1]....
        /*00a0*/ 	.word	0xffffffff


	//   ....[2]....
        /*00a4*/ 	.word	0xffffffff


	//   ....[3]....
        /*00a8*/ 	.word	0xffffffff


	//   ....[4]....
        /*00ac*/ 	.word	0xffffffff


	//----- nvinfo : EIATTR_COOP_GROUP_INSTR_OFFSETS
	.align		4
.L_318:
        /*00b0*/ 	.byte	0x04, 0x28
        /*00b2*/ 	.short	(.L_320 - .L_319)


	//   ....[0]....
.L_319:
        /*00b4*/ 	.word	0x00001e20


	//   ....[1]....
        /*00b8*/ 	.word	0x00001e40


	//   ....[2]....
        /*00bc*/ 	.word	0x00001e60


	//   ....[3]....
        /*00c0*/ 	.word	0x00001e80


	//   ....[4]....
        /*00c4*/ 	.word	0x00001ea0


	//----- nvinfo : EIATTR_VRC_CTA_INIT_COUNT
	.align		4
.L_320:
        /*00c8*/ 	.byte	0x02, 0x4a
	.zero		1
	.zero		1


	//----- nvinfo : EIATTR_EXIT_INSTR_OFFSETS
	.align		4
        /*00cc*/ 	.byte	0x04, 0x1c
        /*00ce*/ 	.short	(.L_322 - .L_321)


	//   ....[0]....
.L_321:
        /*00d0*/ 	.word	0x00003bf0


	//   ....[1]....
        /*00d4*/ 	.word	0x00003c40


	//----- nvinfo : EIATTR_MAX_THREADS
	.align		4
.L_322:
        /*00d8*/ 	.byte	0x04, 0x05
        /*00da*/ 	.short	(.L_324 - .L_323)
.L_323:
        /*00dc*/ 	.word	0x00000100
        /*00e0*/ 	.word	0x00000001
        /*00e4*/ 	.word	0x00000001


	//----- nvinfo : EIATTR_CBANK_PARAM_SIZE
	.align		4
.L_324:
        /*00e8*/ 	.byte	0x03, 0x19
        /*00ea*/ 	.short	0x0031


	//----- nvinfo : EIATTR_PARAM_CBANK
	.align		4
        /*00ec*/ 	.byte	0x04, 0x0a
        /*00ee*/ 	.short	(.L_326 - .L_325)
	.align		4
.L_325:
        /*00f0*/ 	.word	index@(.nv.constant0._ZN3cub18CUB_300001_SM_10006detail10radix_sort31DeviceRadixSortSingleTileKernelINS1_5radix10policy_hubIiiyE10Policy1000ELNS0_9SortOrderE0EiiyNS1_21identity_decomposer_tEEEvPKT1_PSA_PKT2_PSE_T3_iiT4_)
        /*00f4*/ 	.short	0x0380
        /*00f6*/ 	.short	0x0031


	//----- nvinfo : EIATTR_SW_WAR
	.align		4
.L_326:
        /*00f8*/ 	.byte	0x04, 0x36
        /*00fa*/ 	.short	(.L_328 - .L_327)
.L_327:
        /*00fc*/ 	.word	0x00000008
.L_328:


//--------------------- .nv.info._ZN3cub18CUB_300001_SM_10006detail6reduce18DeviceReduceKernelINS2_10policy_hubIN4cuda3std3__45tupleIJblEEEyN6thrust24THRUST_300001_SM_1000_NS8cuda_cub9__find_if7functorIS9_EEE10Policy1000ENSB_12zip_iteratorINS8_IJNSD_26transform_input_iterator_tIbNSB_6detail15normal_iteratorINSB_10device_ptrIiEEEENSK_10functional5actorINSP_9compositeIJNSP_16operator_adaptorINS7_8equal_toIvEEEENSQ_INSP_8argumentILj0EEEEENSQ_INSP_5valueIiEEEEEEEEEEENSB_17counting_iteratorIlNSB_11use_defaultES16_S16_EEEEEEEySF_S9_NS7_10__identityEEEvT0_PT3_T1_NS0_13GridEvenShareIS1E_EET2_T4_ --------------------------
	.section	.nv.info._ZN3cub18CUB_300001_SM_10006detail6reduce18DeviceReduceKernelINS2_10policy_hubIN4cuda3std3__45tupleIJblEEEyN6thrust24THRUST_300001_SM_1000_NS8cuda_cub9__find_if7functorIS9_EEE10Policy1000ENSB_12zip_iteratorINS8_IJNSD_26transform_input_iterator_tIbNSB_6detail15normal_iteratorINSB_10device_ptrIiEEEENSK_10functional5actorINSP_9compositeIJNSP_16operator_adaptorINS7_8equal_toIvEEEENSQ_INSP_8argumentILj0EEEEENSQ_INSP_5valueIiEEEEEEEEEEENSB_17counting_iteratorIlNSB_11use_defaultES16_S16_EEEEEEEySF_S9_NS7_10__identityEEEvT0_PT3_T1_NS0_13GridEvenShareIS1E_EET2_T4_,"",@"SHT_CUDA_INFO"
	.sectionflags	@""
	.align	4


	//----- nvinfo : EIATTR_CUDA_API_VERSION
	.align		4
        /*0000*/ 	.byte	0x04, 0x37
        /*0002*/ 	.short	(.L_330 - .L_329)
.L_329:
        /*0004*/ 	.word	0x00000082


	//----- nvinfo : EIATTR_KPARAM_INFO
	.align		4
.L_330:
        /*0008*/ 	.byte	0x04, 0x17
        /*000a*/ 	.short	(.L_332 - .L_331)
.L_331:
        /*000c*/ 	.word	0x00000000
        /*0010*/ 	.short	0x0005
        /*0012*/ 	.short	0x0071
        /*0014*/ 	.byte	0x00, 0xf0, 0x05, 0x00


	//----- nvinfo : EIATTR_KPARAM_INFO
	.align		4
.L_332:
        /*0018*/ 	.byte	0x04, 0x17
        /*001a*/ 	.short	(.L_334 - .L_333)
.L_333:
        /*001c*/ 	.word	0x00000000
        /*0020*/ 	.short	0x0004
        /*0022*/ 	.short	0x0070
        /*0024*/ 	.byte	0x00, 0xf0, 0x05, 0x00


	//----- nvinfo : EIATTR_KPARAM_INFO
	.align		4
.L_334:
        /*0028*/ 	.byte	0x04, 0x17
        /*002a*/ 	.short	(.L_336 - .L_335)
.L_335:
        /*002c*/ 	.word	0x00000000
        /*0030*/ 	.short	0x0003
        /*0032*/ 	.short	0x0028
        /*0034*/ 	.byte	0x00, 0xf0, 0x21, 0x01


	//----- nvinfo : EIATTR_KPARAM_INFO
	.align		4
.L_336:
        /*0038*/ 	.byte	0x04, 0x17
        /*003a*/ 	.short	(.L_338 - .L_337)
.L_337:
        /*003c*/ 	.word	0x00000000
        /*0040*/ 	.short	0x0002
        /*0042*/ 	.short	0x0020
        /*0044*/ 	.byte	0x00, 0xf0, 0x21, 0x00


	//----- nvinfo : EIATTR_KPARAM_INFO
	.align		4
.L_338:
        /*0048*/ 	.byte	0x04, 0x17
        /*004a*/ 	.short	(.L_340 - .L_339)
.L_339:
        /*004c*/ 	.word	0x00000000
        /*0050*/ 	.short	0x0001
        /*0052*/ 	.short	0x0018
        /*0054*/ 	.byte	0x00, 0xf5, 0x21, 0x00


	//----- nvinfo : EIATTR_KPARAM_INFO
	.align		4
.L_340:
        /*0058*/ 	.byte	0x04, 0x17
        /*005a*/ 	.short	(.L_342 - .L_341)
.L_341:
        /*005c*/ 	.word	0x00000000
        /*0060*/ 	.short	0x0000
        /*0062*/ 	.short	0x0000
        /*0064*/ 	.byte	0x00, 0xf0, 0x61, 0x00


	//----- nvinfo : EIATTR_SPARSE_MMA_MASK
	.align		4
.L_342:
        /*0068*/ 	.byte	0x03, 0x50
        /*006a*/ 	.short	0x0000


	//----- nvinfo : EIATTR_MAXREG_COUNT
	.align		4
        /*006c*/ 	.byte	0x03, 0x1b
        /*006e*/ 	.short	0x00ff


	//----- nvinfo : EIATTR_NUM_BARRIERS
	.align		4
        /*0070*/ 	.byte	0x02, 0x4c
        /*0072*/ 	.byte	0x01
	.zero		1


	//----- nvinfo : EIATTR_MERCURY_ISA_VERSION
	.align		4
        /*0074*/ 	.byte	0x03, 0x5f
        /*0076*/ 	.short	0x0101


	//----- nvinfo : EIATTR_COOP_GROUP_MASK_REGIDS
	.align		4
        /*0078*/ 	.byte	0x04, 0x29
        /*007a*/ 	.short	(.L_344 - .L_343)


	//   ....[0]....
.L_343:
        /*007c*/ 	.word	0xffffffff


	//   ....[1]....
        /*0080*/ 	.word	0xffffffff


	//   ....[2]....
        /*0084*/ 	.word	0xffffffff


	//   ....[3]....
        /*0088*/ 	.word	0xffffffff


	//   ....[4]....
        /*008c*/ 	.word	0xffffffff


	//   ....[5]....
        /*0090*/ 	.word	0xffffffff


	//   ....[6]....
        /*0094*/ 	.word	0xffffffff


	//   ....[7]....
        /*0098*/ 	.word	0xffffffff


	//   ....[8]....
        /*009c*/ 	.word	0xffffffff


	//   ....[9]....
        /*00a0*/ 	.word	0xffffffff


	//   ....[10]....
        /*00a4*/ 	.word	0xffffffff


	//   ....[11]....
        /*00a8*/ 	.word	0xffffffff


	//   ....[12]....
        /*00ac*/ 	.word	0xffffffff


	//   ....[13]....
        /*00b0*/ 	.word	0xffffffff


	//   ....[14]....
        /*00b4*/ 	.word	0xffffffff


	//   ....[15]....
        /*00b8*/ 	.word	0xffffffff


	//   ....[16]....
        /*00bc*/ 	.word	0xffffffff


	//   ....[17]....
        /*00c0*/ 	.word	0xffffffff


	//   ....[18]....
        /*00c4*/ 	.word	0xffffffff


	//   ....[19]....
        /*00c8*/ 	.word	0xffffffff


	//   ....[20]....
        /*00cc*/ 	.word	0xffffffff


	//   ....[21]....
        /*00d0*/ 	.word	0xffffffff


	//   ....[22]....
        /*00d4*/ 	.word	0xffffffff


	//   ....[23]....
        /*00d8*/ 	.word	0xffffffff


	//   ....[24]....
        /*00dc*/ 	.word	0xffffffff


	//   ....[25]....
        /*00e0*/ 	.word	0xffffffff


	//   ....[26]....
        /*00e4*/ 	.word	0xffffffff


	//   ....[27]....
        /*00e8*/ 	.word	0xffffffff


	//   ....[28]....
        /*00ec*/ 	.word	0xffffffff


	//   ....[29]....
        /*00f0*/ 	.word	0xffffffff


	//   ....[30]....
        /*00f4*/ 	.word	0xffffffff


	//   ....[31]....
        /*00f8*/ 	.word	0xffffffff


	//   ....[32]....
        /*00fc*/ 	.word	0xffffffff


	//   ....[33]....
        /*0100*/ 	.word	0xffffffff


	//   ....[34]....
        /*0104*/ 	.word	0xffffffff


	//   ....[35]....
        /*0108*/ 	.word	0xffffffff


	//   ....[36]....
        /*010c*/ 	.word	0xffffffff


	//   ....[37]....
        /*0110*/ 	.word	0xffffffff


	//   ....[38]....
        /*0114*/ 	.word	0xffffffff


	//   ....[39]....
        /*0118*/ 	.word	0xffffffff


	//   ....[40]....
        /*011c*/ 	.word	0xffffffff


	//   ....[41]....
        /*0120*/ 	.word	0xffffffff


	//   ....[42]....
        /*0124*/ 	.word	0xffffffff


	//   ....[43]....
        /*0128*/ 	.word	0xffffffff


	//   ....[44]....
        /*012c*/ 	.word	0xffffffff


	//----- nvinfo : EIATTR_COOP_GROUP_INSTR_OFFSETS
	.align		4
.L_344:
        /*0130*/ 	.byte	0x04, 0x28
        /*0132*/ 	.short	(.L_346 - .L_345)


	//   ....[0]....
.L_345:
        /*0134*/ 	.word	0x00001560


	//   ....[1]....
        /*0138*/ 	.word	0x00001570


	//   ....[2]....
        /*013c*/ 	.word	0x00001580


	//   ....[3]....
        /*0140*/ 	.word	0x000016d0


	//   ....[4]....
        /*0144*/ 	.word	0x00001700


	//   ....[5]....
        /*0148*/ 	.word	0x00001730


	//   ....[6]....
        /*014c*/ 	.word	0x00001850


	//   ....[7]....
        /*0150*/ 	.word	0x00001870


	//   ....[8]....
        /*0154*/ 	.word	0x00001880


	//   ....[9]....
        /*0158*/ 	.word	0x000019a0


	//   ....[10]....
        /*015c*/ 	.word	0x000019c0


	//   ....[11]....
        /*0160*/ 	.word	0x000019d0


	//   ....[12]....
        /*0164*/ 	.word	0x00001af0


	//   ....[13]....
        /*0168*/ 	.word	0x00001b10


	//   ....[14]....
        /*016c*/ 	.word	0x00001b20


	//   ....[15]....
        /*0170*/ 	.word	0x000022a0


	//   ....[16]....
        /*0174*/ 	.word	0x00002330


	//   ....[17]....
        /*0178*/ 	.word	0x00002360


	//   ....[18]....
        /*017c*/ 	.word	0x00002480


	//   ....[19]....
        /*0180*/ 	.word	0x000024b0


	//   ....[20]....
        /*0184*/ 	.word	0x000024c0


	//   ....[21]....
        /*0188*/ 	.word	0x000025e0


	//   ....[22]....
        /*018c*/ 	.word	0x00002600


	//   ....[23]....
        /*0190*/ 	.word	0x00002610


	//   ....[24]....
        /*0194*/ 	.word	0x00002730


	//   ....[25]....
        /*0198*/ 	.word	0x00002750


	//   ....[26]....
        /*019c*/ 	.word	0x00002760


	//   ....[27]....
        /*01a0*/ 	.word	0x00002880


	//   ....[28]....
        /*01a4*/ 	.word	0x000028a0


	//   ....[29]....
        /*01a8*/ 	.word	0x000028b0


	//   ....[30]....
        /*01ac*/ 	.word	0x00004c10


	//   ....[31]....
        /*01b0*/ 	.word	0x00004c20


	//   ....[32]....
        /*01b4*/ 	.word	0x00004c30


	//   ....[33]....
        /*01b8*/ 	.word	0x00004d80


	//   ....[34]....
        /*01bc*/ 	.word	0x00004db0


	//   ....[35]....
        /*01c0*/ 	.word	0x00004de0


	//   ....[36]....
        /*01c4*/ 	.word	0x00004f00


	//   ....[37]....
        /*01c8*/ 	.word	0x00004f20


	//   ....[38]....
        /*01cc*/ 	.word	0x00004f30


	//   ....[39]....
        /*01d0*/ 	.word	0x00005050


	//   ....[40]....
        /*01d4*/ 	.word	0x00005070


	//   ....[41]....
        /*01d8*/ 	.word	0x00005080


	//   ....[42]....
        /*01dc*/ 	.word	0x000051a0


	//   ....[43]....
        /*01e0*/ 	.word	0x000051c0


	//   ....[44]....
        /*01e4*/ 	.word	0x000051d0


	//----- nvinfo : EIATTR_VRC_CTA_INIT_COUNT
	.align		4
.L_346:
        /*01e8*/ 	.byte	0x02, 0x4a
	.zero		1
	.zero		1


	//----- nvinfo : EIATTR_EXIT_INSTR_OFFSETS
	.align		4
        /*01ec*/ 	.byte	0x04, 0x1c
        /*01ee*/ 	.short	(.L_348 - .L_347)


	//   ....[0]....
.L_347:
        /*01f0*/ 	.word	0x000058d0


	//   ....[1]....
        /*01f4*/ 	.word	0x00005920


	//----- nvinfo : EIATTR_MAX_THREADS
	.align		4
.L_348:
        /*01f8*/ 	.byte	0x04, 0x05
        /*01fa*/ 	.short	(.L_350 - .L_349)
.L_349:
        /*01fc*/ 	.word	0x00000100
        /*0200*/ 	.word	0x00000001
        /*0204*/ 	.word	0x00000001


	//----- nvinfo : EIATTR_CRS_STACK_SIZE
	.align		4
.L_350:
        /*0208*/ 	.byte	0x04, 0x1e
        /*020a*/ 	.short	(.L_352 - .L_351)
.L_351:
        /*020c*/ 	.word	0x00000000


	//----- nvinfo : EIATTR_CBANK_PARAM_SIZE
	.align		4
.L_352:
        /*0210*/ 	.byte	0x03, 0x19
        /*0212*/ 	.short	0x0072


	//----- nvinfo : EIATTR_PARAM_CBANK
	.align		4
        /*0214*/ 	.byte	0x04, 0x0a
        /*0216*/ 	.short	(.L_354 - .L_353)
	.align		4
.L_353:
        /*0218*/ 	.word	index@(.nv.constant0._ZN3cub18CUB_300001_SM_10006detail6reduce18DeviceReduceKernelINS2_10policy_hubIN4cuda3std3__45tupleIJblEEEyN6thrust24THRUST_300001_SM_1000_NS8cuda_cub9__find_if7functorIS9_EEE10Policy1000ENSB_12zip_iteratorINS8_IJNSD_26transform_input_iterator_tIbNSB_6detail15normal_iteratorINSB_10device_ptrIiEEEENSK_10functional5actorINSP_9compositeIJNSP_16operator_adaptorINS7_8equal_toIvEEEENSQ_INSP_8argumentILj0EEEEENSQ_INSP_5valueIiEEEEEEEEEEENSB_17counting_iteratorIlNSB_11use_defaultES16_S16_EEEEEEEySF_S9_NS7_10__identityEEEvT0_PT3_T1_NS0_13GridEvenShareIS1E_EET2_T4_)
        /*021c*/ 	.short	0x0380
        /*021e*/ 	.short	0x0072


	//----- nvinfo : EIATTR_SW_WAR
	.align		4
.L_354:
        /*0220*/ 	.byte	0x04, 0x36
        /*0222*/ 	.short	(.L_356 - .L_355)
.L_355:
        /*0224*/ 	.word	0x00000008
.L_356:


//--------------------- .nv.info._ZN3cub18CUB_300001_SM_10006detail6reduce28DeviceReduceSingleTileKernelINS2_10policy_hubIN4cuda3std3__45tupleIJblEEEyN6thrust24THRUST_300001_SM_1000_NS8cuda_cub9__find_if7functorIS9_EEE10Policy1000ENSB_12zip_iteratorINS8_IJNSD_26transform_input_iterator_tIbNSB_6detail15normal_iteratorINSB_10device_ptrIiEEEENSK_10functional5actorINSP_9compositeIJNSP_16operator_adaptorINS7_8equal_toIvEEEENSQ_INSP_8argumentILj0EEEEENSQ_INSP_5valueIiEEEEEEEEEEENSB_17counting_iteratorIlNSB_11use_defaultES16_S16_EEEEEEEPS9_ySF_S9_S9_NS7_10__identityEEEvT0_T1_T2_T3_T4_T6_ --------------------------
	.section	.nv.info._ZN3cub18CUB_300001_SM_10006detail6reduce28DeviceReduceSingleTileKernelINS2_10policy_hubIN4cuda3std3__45tupleIJblEEEyN6thrust24THRUST_300001_SM_1000_NS8cuda_cub9__find_if7functorIS9_EEE10Policy1000ENSB_12zip_iteratorINS8_IJNSD_26transform_input_iterator_tIbNSB_6detail15normal_iteratorINSB_10device_ptrIiEEEENSK_10functional5actorINSP_9compositeIJNSP_16operator_adaptorINS7_8equal_toIvEEEENSQ_INSP_8argumentILj0EEEEENSQ_INSP_5valueIiEEEEEEEEEEENSB_17counting_iteratorIlNSB_11use_defaultES16_S16_EEEEEEEPS9_ySF_S9_S9_NS7_10__identityEEEvT0_T1_T2_T3_T4_T6_,"",@"SHT_CUDA_INFO"
	.sectionflags	@""
	.align	4


	//----- nvinfo : EIATTR_CUDA_API_VERSION
	.align		4
        /*0000*/ 	.byte	0x04, 0x37
        /*0002*/ 	.short	(.L_358 - .L_357)
.L_357:
        /*0004*/ 	.word	0x00000082


	//----- nvinfo : EIATTR_KPARAM_INFO
	.align		4
.L_358:
        /*0008*/ 	.byte	0x04, 0x17
        /*000a*/ 	.short	(.L_360 - .L_359)
.L_359:
        /*000c*/ 	.word	0x00000000
        /*0010*/ 	.short	0x0005
        /*0012*/ 	.short	0x0040
        /*0014*/ 	.byte	0x00, 0xf0, 0x05, 0x00


	//----- nvinfo : EIATTR_KPARAM_INFO
	.align		4
.L_360:
        /*0018*/ 	.byte	0x04, 0x17
        /*001a*/ 	.short	(.L_362 - .L_361)
.L_361:
        /*001c*/ 	.word	0x00000000
        /*0020*/ 	.short	0x0004
        /*0022*/ 	.short	0x0030
        /*0024*/ 	.byte	0x00, 0xf0, 0x41, 0x00


	//----- nvinfo : EIATTR_KPARAM_INFO
	.align		4
.L_362:
        /*0028*/ 	.byte	0x04, 0x17
        /*002a*/ 	.short	(.L_364 - .L_363)
.L_363:
        /*002c*/ 	.word	0x00000000
        /*0030*/ 	.short	0x0003
        /*0032*/ 	.short	0x0028
        /*0034*/ 	.byte	0x00, 0xf0, 0x05, 0x00


	//----- nvinfo : EIATTR_KPARAM_INFO
	.align		4
.L_364:
        /*0038*/ 	.byte	0x04, 0x17
        /*003a*/ 	.short	(.L_366 - .L_365)
.L_365:
        /*003c*/ 	.word	0x00000000
        /*0040*/ 	.short	0x0002
        /*0042*/ 	.short	0x0020
        /*0044*/ 	.byte	0x00, 0xf0, 0x21, 0x00


	//----- nvinfo : EIATTR_KPARAM_INFO
	.align		4
.L_366:
        /*0048*/ 	.byte	0x04, 0x17
        /*004a*/ 	.short	(.L_368 - .L_367)
.L_367:
        /*004c*/ 	.word	0x00000000
        /*0050*/ 	.short	0x0001
        /*0052*/ 	.short	0x0018
        /*0054*/ 	.byte	0x00, 0xf5, 0x21, 0x00


	//----- nvinfo : EIATTR_KPARAM_INFO
	.align		4
.L_368:
        /*0058*/ 	.byte	0x04, 0x17
        /*005a*/ 	.short	(.L_370 - .L_369)
.L_369:
        /*005c*/ 	.word	0x00000000
        /*0060*/ 	.short	0x0000
        /*0062*/ 	.short	0x0000
        /*0064*/ 	.byte	0x00, 0xf0, 0x61, 0x00


	//----- nvinfo : EIATTR_SPARSE_MMA_MASK
	.align		4
.L_370:
        /*0068*/ 	.byte	0x03, 0x50
        /*006a*/ 	.short	0x0000


	//----- nvinfo : EIATTR_MAXREG_COUNT
	.align		4
        /*006c*/ 	.byte	0x03, 0x1b
        /*006e*/ 	.short	0x00ff


	//----- nvinfo : EIATTR_NUM_BARRIERS
	.align		4
        /*0070*/ 	.byte	0x02, 0x4c
        /*0072*/ 	.byte	0x01
	.zero		1


	//----- nvinfo : EIATTR_MERCURY_ISA_VERSION
	.align		4
        /*0074*/ 	.byte	0x03, 0x5f
        /*0076*/ 	.short	0x0101


	//----- nvinfo : EIATTR_COOP_GROUP_MASK_REGIDS
	.align		4
        /*0078*/ 	.byte	0x04, 0x29
        /*007a*/ 	.short	(.L_372 - .L_371)


	//   ....[0]....
.L_371:
        /*007c*/ 	.word	0xffffffff


	//   ....[1]....
        /*0080*/ 	.word	0xffffffff


	//   ....[2]....
        /*0084*/ 	.word	0xffffffff


	//   ....[3]....
        /*0088*/ 	.word	0xffffffff


	//   ....[4]....
        /*008c*/ 	.word	0xffffffff


	//   ....[5]....
        /*0090*/ 	.word	0xffffffff


	//   ....[6]....
        /*0094*/ 	.word	0xffffffff


	//   ....[7]....
        /*0098*/ 	.word	0xffffffff


	//   ....[8]....
        /*009c*/ 	.word	0xffffffff


	//   ....[9]....
        /*00a0*/ 	.word	0xffffffff


	//   ....[10]....
        /*00a4*/ 	.word	0xffffffff


	//   ....[11]....
        /*00a8*/ 	.word	0xffffffff


	//   ....[12]....
        /*00ac*/ 	.word	0xffffffff


	//   ....[13]....
        /*00b0*/ 	.word	0xffffffff


	//   ....[14]....
        /*00b4*/ 	.word	0xffffffff


	//   ....[15]....
        /*00b8*/ 	.word	0xffffffff


	//   ....[16]....
        /*00bc*/ 	.word	0xffffffff


	//   ....[17]....
        /*00c0*/ 	.word	0xffffffff


	//   ....[18]....
        /*00c4*/ 	.word	0xffffffff


	//   ....[19]....
        /*00c8*/ 	.word	0xffffffff


	//   ....[20]....
        /*00cc*/ 	.word	0xffffffff


	//   ....[21]....
        /*00d0*/ 	.word	0xffffffff


	//   ....[22]....
        /*00d4*/ 	.word	0xffffffff


	//   ....[23]....
        /*00d8*/ 	.word	0xffffffff


	//   ....[24]....
        /*00dc*/ 	.word	0xffffffff


	//   ....[25]....
        /*00e0*/ 	.word	0xffffffff


	//   ....[26]....
        /*00e4*/ 	.word	0xffffffff


	//   ....[27]....
        /*00e8*/ 	.word	0xffffffff


	//   ....[28]....
        /*00ec*/ 	.word	0xffffffff


	//   ....[29]....
        /*00f0*/ 	.word	0xffffffff


	//   ....[30]....
        /*00f4*/ 	.word	0xffffffff


	//   ....[31]....
        /*00f8*/ 	.word	0xffffffff


	//   ....[32]....
        /*00fc*/ 	.word	0xffffffff


	//   ....[33]....
        /*0100*/ 	.word	0xffffffff


	//   ....[34]....
        /*0104*/ 	.word	0xffffffff


	//   ....[35]....
        /*0108*/ 	.word	0xffffffff


	//   ....[36]....
        /*010c*/ 	.word	0xffffffff


	//   ....[37]....
        /*0110*/ 	.word	0xffffffff


	//   ....[38]....
        /*0114*/ 	.word	0xffffffff


	//   ....[39]....
        /*0118*/ 	.word	0xffffffff


	//   ....[40]....
        /*011c*/ 	.word	0xffffffff


	//   ....[41]....
        /*0120*/ 	.word	0xffffffff


	//   ....[42]....
        /*0124*/ 	.word	0xffffffff


	//   ....[43]....
        /*0128*/ 	.word	0xffffffff


	//   ....[44]....
        /*012c*/ 	.word	0xffffffff


	//----- nvinfo : EIATTR_COOP_GROUP_INSTR_OFFSETS
	.align		4
.L_372:
        /*0130*/ 	.byte	0x04, 0x28
        /*0132*/ 	.short	(.L_374 - .L_373)


	//   ....[0]....
.L_373:
        /*0134*/ 	.word	0x00001360


	//   ....[1]....
        /*0138*/ 	.word	0x00001370


	//   ....[2]....
        /*013c*/ 	.word	0x00001380


	//   ....[3]....
        /*0140*/ 	.word	0x000014d0


	//   ....[4]....
        /*0144*/ 	.word	0x00001500


	//   ....[5]....
        /*0148*/ 	.word	0x00001530


	//   ....[6]....
        /*014c*/ 	.word	0x00001650


	//   ....[7]....
        /*0150*/ 	.word	0x00001670


	//   ....[8]....
        /*0154*/ 	.word	0x00001680


	//   ....[9]....
        /*0158*/ 	.word	0x000017a0


	//   ....[10]....
        /*015c*/ 	.word	0x000017c0


	//   ....[11]....
        /*0160*/ 	.word	0x000017d0


	//   ....[12]....
        /*0164*/ 	.word	0x000018f0


	//   ....[13]....
        /*0168*/ 	.word	0x00001910


	//   ....[14]....
        /*016c*/ 	.word	0x00001920


	//   ....[15]....
        /*0170*/ 	.word	0x000020b0


	//   ....[16]....
        /*0174*/ 	.word	0x00002140


	//   ....[17]....
        /*0178*/ 	.word	0x00002170


	//   ....[18]....
        /*017c*/ 	.word	0x00002290


	//   ....[19]....
        /*0180*/ 	.word	0x000022c0


	//   ....[20]....
        /*0184*/ 	.word	0x000022d0


	//   ....[21]....
        /*0188*/ 	.word	0x000023f0


	//   ....[22]....
        /*018c*/ 	.word	0x00002410


	//   ....[23]....
        /*0190*/ 	.word	0x00002420


	//   ....[24]....
        /*0194*/ 	.word	0x00002540


	//   ....[25]....
        /*0198*/ 	.word	0x00002560


	//   ....[26]....
        /*019c*/ 	.word	0x00002570


	//   ....[27]....
        /*01a0*/ 	.word	0x00002690


	//   ....[28]....
        /*01a4*/ 	.word	0x000026b0


	//   ....[29]....
        /*01a8*/ 	.word	0x000026c0


	//   ....[30]....
        /*01ac*/ 	.word	0x00004930


	//   ....[31]....
        /*01b0*/ 	.word	0x00004940


	//   ....[32]....
        /*01b4*/ 	.word	0x00004950


	//   ....[33]....
        /*01b8*/ 	.word	0x00004aa0


	//   ....[34]....
        /*01bc*/ 	.word	0x00004ad0


	//   ....[35]....
        /*01c0*/ 	.word	0x00004b00


	//   ....[36]....
        /*01c4*/ 	.word	0x00004c20


	//   ....[37]....
        /*01c8*/ 	.word	0x00004c40


	//   ....[38]....
        /*01cc*/ 	.word	0x00004c50


	//   ....[39]....
        /*01d0*/ 	.word	0x00004d70


	//   ....[40]....
        /*01d4*/ 	.word	0x00004d90


	//   ....[41]....
        /*01d8*/ 	.word	0x00004da0


	//   ....[42]....
        /*01dc*/ 	.word	0x00004ec0


	//   ....[43]....
        /*01e0*/ 	.word	0x00004ee0


	//   ....[44]....
        /*01e4*/ 	.word	0x00004ef0


	//----- nvinfo : EIATTR_VRC_CTA_INIT_COUNT
	.align		4
.L_374:
        /*01e8*/ 	.byte	0x02, 0x4a
	.zero		1
	.zero		1


	//----- nvinfo : EIATTR_EXIT_INSTR_OFFSETS
	.align		4
        /*01ec*/ 	.byte	0x04, 0x1c
        /*01ee*/ 	.short	(.L_376 - .L_375)


	//   ....[0]....
.L_375:
        /*01f0*/ 	.word	0x00000090


	//   ....[1]....
        /*01f4*/ 	.word	0x000000e0


	//   ....[2]....
        /*01f8*/ 	.word	0x00005600


	//   ....[3]....
        /*01fc*/ 	.word	0x000056f0


	//----- nvinfo : EIATTR_MAX_THREADS
	.align		4
.L_376:
        /*0200*/ 	.byte	0x04, 0x05
        /*0202*/ 	.short	(.L_378 - .L_377)
.L_377:
        /*0204*/ 	.word	0x00000100
        /*0208*/ 	.word	0x00000001
        /*020c*/ 	.word	0x00000001


	//----- nvinfo : EIATTR_CRS_STACK_SIZE
	.align		4
.L_378:
        /*0210*/ 	.byte	0x04, 0x1e
        /*0212*/ 	.short	(.L_380 - .L_379)
.L_379:
        /*0214*/ 	.word	0x00000000


	//----- nvinfo : EIATTR_CBANK_PARAM_SIZE
	.align		4
.L_380:
        /*0218*/ 	.byte	0x03, 0x19
        /*021a*/ 	.short	0x0041


	//----- nvinfo : EIATTR_PARAM_CBANK
	.align		4
        /*021c*/ 	.byte	0x04, 0x0a
        /*021e*/ 	.short	(.L_382 - .L_381)
	.align		4
.L_381:
        /*0220*/ 	.word	index@(.nv.constant0._ZN3cub18CUB_300001_SM_10006detail6reduce28DeviceReduceSingleTileKernelINS2_10policy_hubIN4cuda3std3__45tupleIJblEEEyN6thrust24THRUST_300001_SM_1000_NS8cuda_cub9__find_if7functorIS9_EEE10Policy1000ENSB_12zip_iteratorINS8_IJNSD_26transform_input_iterator_tIbNSB_6detail15normal_iteratorINSB_10device_ptrIiEEEENSK_10functional5actorINSP_9compositeIJNSP_16operator_adaptorINS7_8equal_toIvEEEENSQ_INSP_8argumentILj0EEEEENSQ_INSP_5valueIiEEEEEEEEEEENSB_17counting_iteratorIlNSB_11use_defaultES16_S16_EEEEEEEPS9_ySF_S9_S9_NS7_10__identityEEEvT0_T1_T2_T3_T4_T6_)
        /*0224*/ 	.short	0x0380
        /*0226*/ 	.short	0x0041


	//----- nvinfo : EIATTR_SW_WAR
	.align		4
.L_382:
        /*0228*/ 	.byte	0x04, 0x36
        /*022a*/ 	.short	(.L_384 - .L_383)
.L_383:
        /*022c*/ 	.word	0x00000008
.L_384:


//--------------------- .nv.info._ZN3cub18CUB_300001_SM_10006detail6reduce18DeviceReduceKernelINS2_10policy_hubIN4cuda3std3__45tupleIJblEEEjN6thrust24THRUST_300001_SM_1000_NS8cuda_cub9__find_if7functorIS9_EEE10Policy1000ENSB_12zip_iteratorINS8_IJNSD_26transform_input_iterator_tIbNSB_6detail15normal_iteratorINSB_10device_ptrIiEEEENSK_10functional5actorINSP_9compositeIJNSP_16operator_adaptorINS7_8equal_toIvEEEENSQ_INSP_8argumentILj0EEEEENSQ_INSP_5valueIiEEEEEEEEEEENSB_17counting_iteratorIlNSB_11use_defaultES16_S16_EEEEEEEjSF_S9_NS7_10__identityEEEvT0_PT3_T1_NS0_13GridEvenShareIS1E_EET2_T4_ --------------------------
	.section	.nv.info._ZN3cub18CUB_300001_SM_10006detail6reduce18DeviceReduceKernelINS2_10policy_hubIN4cuda3std3__45tupleIJblEEEjN6thrust24THRUST_300001_SM_1000_NS8cuda_cub9__find_if7functorIS9_EEE10Policy1000ENSB_12zip_iteratorINS8_IJNSD_26transform_input_iterator_tIbNSB_6detail15normal_iteratorINSB_10device_ptrIiEEEENSK_10functional5actorINSP_9compositeIJNSP_16operator_adaptorINS7_8equal_toIvEEEENSQ_INSP_8argumentILj0EEEEENSQ_INSP_5valueIiEEEEEEEEEEENSB_17counting_iteratorIlNSB_11use_defaultES16_S16_EEEEEEEjSF_S9_NS7_10__identityEEEvT0_PT3_T1_NS0_13GridEvenShareIS1E_EET2_T4_,"",@"SHT_CUDA_INFO"
	.sectionflags	@""
	.align	4


	//----- nvinfo : EIATTR_CUDA_API_VERSION
	.align		4
        /*0000*/ 	.byte	0x04, 0x37
        /*0002*/ 	.short	(.L_386 - .L_385)
.L_385:
        /*0004*/ 	.word	0x00000082


	//----- nvinfo : EIATTR_KPARAM_INFO
	.align		4
.L_386:
        /*0008*/ 	.byte	0x04, 0x17
        /*000a*/ 	.short	(.L_388 - .L_387)
.L_387:
        /*000c*/ 	.word	0x00000000
        /*0010*/ 	.short	0x0005
        /*0012*/ 	.short	0x004d
        /*0014*/ 	.byte	0x00, 0xf0, 0x05, 0x00


	//----- nvinfo : EIATTR_KPARAM_INFO
	.align		4
.L_388:
        /*0018*/ 	.byte	0x04, 0x17
        /*001a*/ 	.short	(.L_390 - .L_389)
.L_389:
        /*001c*/ 	.word	0x00000000
        /*0020*/ 	.short	0x0004
        /*0022*/ 	.short	0x004c
        /*0024*/ 	.byte	0x00, 0xf0, 0x05, 0x00


	//----- nvinfo : EIATTR_KPARAM_INFO
	.align		4
.L_390:
        /*0028*/ 	.byte	0x04, 0x17
        /*002a*/ 	.short	(.L_392 - .L_391)
.L_391:
        /*002c*/ 	.word	0x00000000
        /*0030*/ 	.short	0x0003
        /*0032*/ 	.short	0x0024
        /*0034*/ 	.byte	0x00, 0xf0, 0xa1, 0x00


	//----- nvinfo : EIATTR_KPARAM_INFO
	.align		4
.L_392:
        /*0038*/ 	.byte	0x04, 0x17
        /*003a*/ 	.short	(.L_394 - .L_393)
.L_393:
        /*003c*/ 	.word	0x00000000
        /*0040*/ 	.short	0x0002
        /*0042*/ 	.short	0x0020
        /*0044*/ 	.byte	0x00, 0xf0, 0x11, 0x00


	//----- nvinfo : EIATTR_KPARAM_INFO
	.align		4
.L_394:
        /*0048*/ 	.byte	0x04, 0x17
        /*004a*/ 	.short	(.L_396 - .L_395)
.L_395:
        /*004c*/ 	.word	0x00000000
        /*0050*/ 	.short	0x0001
        /*0052*/ 	.short	0x0018
        /*0054*/ 	.byte	0x00, 0xf5, 0x21, 0x00


	//----- nvinfo : EIATTR_KPARAM_INFO
	.align		4
.L_396:
        /*0058*/ 	.byte	0x04, 0x17
        /*005a*/ 	.short	(.L_398 - .L_397)
.L_397:
        /*005c*/ 	.word	0x00000000
        /*0060*/ 	.short	0x0000
        /*0062*/ 	.short	0x0000
        /*0064*/ 	.byte	0x00, 0xf0, 0x61, 0x00


	//----- nvinfo : EIATTR_SPARSE_MMA_MASK
	.align		4
.L_398:
        /*0068*/ 	.byte	0x03, 0x50
        /*006a*/ 	.short	0x0000


	//----- nvinfo : EIATTR_MAXREG_COUNT
	.align		4
        /*006c*/ 	.byte	0x03, 0x1b
        /*006e*/ 	.short	0x00ff


	//----- nvinfo : EIATTR_NUM_BARRIERS
	.align		4
        /*0070*/ 	.byte	0x02, 0x4c
        /*0072*/ 	.byte	0x01
	.zero		1


	//----- nvinfo : EIATTR_MERCURY_ISA_VERSION
	.align		4
        /*0074*/ 	.byte	0x03, 0x5f
        /*0076*/ 	.short	0x0101


	//----- nvinfo : EIATTR_COOP_GROUP_MASK_REGIDS
	.align		4
        /*0078*/ 	.byte	0x04, 0x29
        /*007a*/ 	.short	(.L_400 - .L_399)


	//   ....[0]....
.L_399:
        /*007c*/ 	.word	0xffffffff


	//   ....[1]....
        /*0080*/ 	.word	0xffffffff


	//   ....[2]....
        /*0084*/ 	.word	0xffffffff


	//   ....[3]....
        /*0088*/ 	.word	0xffffffff


	//   ....[4]....
        /*008c*/ 	.word	0xffffffff


	//   ....[5]....
        /*0090*/ 	.word	0xffffffff


	//   ....[6]....
        /*0094*/ 	.word	0xffffffff


	//   ....[7]....
        /*0098*/ 	.word	0xffffffff


	//   ....[8]....
        /*009c*/ 	.word	0xffffffff


	//   ....[9]....
        /*00a0*/ 	.word	0xffffffff


	//   ....[10]....
        /*00a4*/ 	.word	0xffffffff


	//   ....[11]....
        /*00a8*/ 	.word	0xffffffff


	//   ....[12]....
        /*00ac*/ 	.word	0xffffffff


	//   ....[13]....
        /*00b0*/ 	.word	0xffffffff


	//   ....[14]....
        /*00b4*/ 	.word	0xffffffff


	//   ....[15]....
        /*00b8*/ 	.word	0xffffffff


	//   ....[16]....
        /*00bc*/ 	.word	0xffffffff


	//   ....[17]....
        /*00c0*/ 	.word	0xffffffff


	//   ....[18]....
        /*00c4*/ 	.word	0xffffffff


	//   ....[19]....
        /*00c8*/ 	.word	0xffffffff


	//   ....[20]....
        /*00cc*/ 	.word	0xffffffff


	//   ....[21]....
        /*00d0*/ 	.word	0xffffffff


	//   ....[22]....
        /*00d4*/ 	.word	0xffffffff


	//   ....[23]....
        /*00d8*/ 	.word	0xffffffff


	//   ....[24]....
        /*00dc*/ 	.word	0xffffffff


	//   ....[25]....
        /*00e0*/ 	.word	0xffffffff


	//   ....[26]....
        /*00e4*/ 	.word	0xffffffff


	//   ....[27]....
        /*00e8*/ 	.word	0xffffffff


	//   ....[28]....
        /*00ec*/ 	.word	0xffffffff


	//   ....[29]....
        /*00f0*/ 	.word	0xffffffff


	//   ....[30]....
        /*00f4*/ 	.word	0xffffffff


	//   ....[31]....
        /*00f8*/ 	.word	0xffffffff


	//   ....[32]....
        /*00fc*/ 	.word	0xffffffff


	//   ....[33]....
        /*0100*/ 	.word	0xffffffff


	//   ....[34]....
        /*0104*/ 	.word	0xffffffff


	//   ....[35]....
        /*0108*/ 	.word	0xffffffff


	//   ....[36]....
        /*010c*/ 	.word	0xffffffff


	//   ....[37]....
        /*0110*/ 	.word	0xffffffff


	//   ....[38]....
        /*0114*/ 	.word	0xffffffff


	//   ....[39]....
        /*0118*/ 	.word	0xffffffff


	//   ....[40]....
        /*011c*/ 	.word	0xffffffff


	//   ....[41]....
        /*0120*/ 	.word	0xffffffff


	//   ....[42]....
        /*0124*/ 	.word	0xffffffff


	//   ....[43]....
        /*0128*/ 	.word	0xffffffff


	//   ....[44]....
        /*012c*/ 	.word	0xffffffff


	//----- nvinfo : EIATTR_COOP_GROUP_INSTR_OFFSETS
	.align		4
.L_400:
        /*0130*/ 	.byte	0x04, 0x28
        /*0132*/ 	.short	(.L_402 - .L_401)


	//   ....[0]....
.L_401:
        /*0134*/ 	.word	0x00001480


	//   ....[1]....
        /*0138*/ 	.word	0x00001490


	//   ....[2]....
        /*013c*/ 	.word	0x000014a0


	//   ....[3]....
        /*0140*/ 	.word	0x000015f0


	//   ....[4]....
        /*0144*/ 	.word	0x00001620


	//   ....[5]....
        /*0148*/ 	.word	0x00001650


	//   ....[6]....
        /*014c*/ 	.word	0x00001770


	//   ....[7]....
        /*0150*/ 	.word	0x00001790


	//   ....[8]....
        /*0154*/ 	.word	0x000017a0


	//   ....[9]....
        /*0158*/ 	.word	0x000018c0


	//   ....[10]....
        /*015c*/ 	.word	0x000018e0


	//   ....[11]....
        /*0160*/ 	.word	0x000018f0


	//   ....[12]....
        /*0164*/ 	.word	0x00001a10


	//   ....[13]....
        /*0168*/ 	.word	0x00001a30


	//   ....[14]....
        /*016c*/ 	.word	0x00001a40


	//   ....[15]....
        /*0170*/ 	.word	0x000021c0


	//   ....[16]....
        /*0174*/ 	.word	0x00002250


	//   ....[17]....
        /*0178*/ 	.word	0x00002280


	//   ....[18]....
        /*017c*/ 	.word	0x000023a0


	//   ....[19]....
        /*0180*/ 	.word	0x000023d0


	//   ....[20]....
        /*0184*/ 	.word	0x000023e0


	//   ....[21]....
        /*0188*/ 	.word	0x00002500


	//   ....[22]....
        /*018c*/ 	.word	0x00002520


	//   ....[23]....
        /*0190*/ 	.word	0x00002530


	//   ....[24]....
        /*0194*/ 	.word	0x00002650


	//   ....[25]....
        /*0198*/ 	.word	0x00002670


	//   ....[26]....
        /*019c*/ 	.word	0x00002680


	//   ....[27]....
        /*01a0*/ 	.word	0x000027a0


	//   ....[28]....
        /*01a4*/ 	.word	0x000027c0


	//   ....[29]....
        /*01a8*/ 	.word	0x000027d0


	//   ....[30]....
        /*01ac*/ 	.word	0x00004be0


	//   ....[31]....
        /*01b0*/ 	.word	0x00004bf0


	//   ....[32]....
        /*01b4*/ 	.word	0x00004c00


	//   ....[33]....
        /*01b8*/ 	.word	0x00004d50


	//   ....[34]....
        /*01bc*/ 	.word	0x00004d80


	//   ....[35]....
        /*01c0*/ 	.word	0x00004db0


	//   ....[36]....
        /*01c4*/ 	.word	0x00004ed0


	//   ....[37]....
        /*01c8*/ 	.word	0x00004ef0


	//   ....[38]....
        /*01cc*/ 	.word	0x00004f00


	//   ....[39]....
        /*01d0*/ 	.word	0x00005020


	//   ....[40]....
        /*01d4*/ 	.word	0x00005040


	//   ....[41]....
        /*01d8*/ 	.word	0x00005050


	//   ....[42]....
        /*01dc*/ 	.word	0x00005170


	//   ....[43]....
        /*01e0*/ 	.word	0x00005190


	//   ....[44]....
        /*01e4*/ 	.word	0x000051a0


	//----- nvinfo : EIATTR_VRC_CTA_INIT_COUNT
	.align		4
.L_402:
        /*01e8*/ 	.byte	0x02, 0x4a
	.zero		1
	.zero		1


	//----- nvinfo : EIATTR_EXIT_INSTR_OFFSETS
	.align		4
        /*01ec*/ 	.byte	0x04, 0x1c
        /*01ee*/ 	.short	(.L_404 - .L_403)


	//   ....[0]....
.L_403:
        /*01f0*/ 	.word	0x000058a0


	//   ....[1]....
        /*01f4*/ 	.word	0x000058f0


	//----- nvinfo : EIATTR_MAX_THREADS
	.align		4
.L_404:
        /*01f8*/ 	.byte	0x04, 0x05
        /*01fa*/ 	.short	(.L_406 - .L_405)
.L_405:
        /*01fc*/ 	.word	0x00000100
        /*0200*/ 	.word	0x00000001
        /*0204*/ 	.word	0x00000001


	//----- nvinfo : EIATTR_CRS_STACK_SIZE
	.align		4
.L_406:
        /*0208*/ 	.byte	0x04, 0x1e
        /*020a*/ 	.short	(.L_408 - .L_407)
.L_407:
        /*020c*/ 	.word	0x00000000


	//----- nvinfo : EIATTR_CBANK_PARAM_SIZE
	.align		4
.L_408:
        /*0210*/ 	.byte	0x03, 0x19
        /*0212*/ 	.short	0x004e


	//----- nvinfo : EIATTR_PARAM_CBANK
	.align		4
        /*0214*/ 	.byte	0x04, 0x0a
        /*0216*/ 	.short	(.L_410 - .L_409)
	.align		4
.L_409:
        /*0218*/ 	.word	index@(.nv.constant0._ZN3cub18CUB_300001_SM_10006detail6reduce18DeviceReduceKernelINS2_10policy_hubIN4cuda3std3__45tupleIJblEEEjN6thrust24THRUST_300001_SM_1000_NS8cuda_cub9__find_if7functorIS9_EEE10Policy1000ENSB_12zip_iteratorINS8_IJNSD_26transform_input_iterator_tIbNSB_6detail15normal_iteratorINSB_10device_ptrIiEEEENSK_10functional5actorINSP_9compositeIJNSP_16operator_adaptorINS7_8equal_toIvEEEENSQ_INSP_8argumentILj0EEEEENSQ_INSP_5valueIiEEEEEEEEEEENSB_17counting_iteratorIlNSB_11use_defaultES16_S16_EEEEEEEjSF_S9_NS7_10__identityEEEvT0_PT3_T1_NS0_13GridEvenShareIS1E_EET2_T4_)
        /*021c*/ 	.short	0x0380
        /*021e*/ 	.short	0x004e


	//----- nvinfo : EIATTR_SW_WAR
	.align		4
.L_410:
        /*0220*/ 	.byte	0x04, 0x36
        /*0222*/ 	.short	(.L_412 - .L_411)
.L_411:
        /*0224*/ 	.word	0x00000008
.L_412:


//--------------------- .nv.info._ZN3cub18CUB_300001_SM_10006detail6reduce28DeviceReduceSingleTileKernelINS2_10policy_hubIN4cuda3std3__45tupleIJblEEEjN6thrust24THRUST_300001_SM_1000_NS8cuda_cub9__find_if7functorIS9_EEE10Policy1000ENSB_12zip_iteratorINS8_IJNSD_26transform_input_iterator_tIbNSB_6detail15normal_iteratorINSB_10device_ptrIiEEEENSK_10functional5actorINSP_9compositeIJNSP_16operator_adaptorINS7_8equal_toIvEEEENSQ_INSP_8argumentILj0EEEEENSQ_INSP_5valueIiEEEEEEEEEEENSB_17counting_iteratorIlNSB_11use_defaultES16_S16_EEEEEEEPS9_jSF_S9_S9_NS7_10__identityEEEvT0_T1_T2_T3_T4_T6_ --------------------------
	.section	.nv.info._ZN3cub18CUB_300001_SM_10006detail6reduce28DeviceReduceSingleTileKernelINS2_10policy_hubIN4cuda3std3__45tupleIJblEEEjN6thrust24THRUST_300001_SM_1000_NS8cuda_cub9__find_if7functorIS9_EEE10Policy1000ENSB_12zip_iteratorINS8_IJNSD_26transform_input_iterator_tIbNSB_6detail15normal_iteratorINSB_10device_ptrIiEEEENSK_10functional5actorINSP_9compositeIJNSP_16operator_adaptorINS7_8equal_toIvEEEENSQ_INSP_8argumentILj0EEEEENSQ_INSP_5valueIiEEEEEEEEEEENSB_17counting_iteratorIlNSB_11use_defaultES16_S16_EEEEEEEPS9_jSF_S9_S9_NS7_10__identityEEEvT0_T1_T2_T3_T4_T6_,"",@"SHT_CUDA_INFO"
	.sectionflags	@""
	.align	4


	//----- nvinfo : EIATTR_CUDA_API_VERSION
	.align		4
        /*0000*/ 	.byte	0x04, 0x37
        /*0002*/ 	.short	(.L_414 - .L_413)
.L_413:
        /*0004*/ 	.word	0x00000082


	//----- nvinfo : EIATTR_KPARAM_INFO
	.align		4
.L_414:
        /*0008*/ 	.byte	0x04, 0x17
        /*000a*/ 	.short	(.L_416 - .L_415)
.L_415:
        /*000c*/ 	.word	0x00000000
        /*0010*/ 	.short	0x0005
        /*0012*/ 	.short	0x0038
        /*0014*/ 	.byte	0x00, 0xf0, 0x05, 0x00


	//----- nvinfo : EIATTR_KPARAM_INFO
	.align		4
.L_416:
        /*0018*/ 	.byte	0x04, 0x17
        /*001a*/ 	.short	(.L_418 - .L_417)
.L_417:
        /*001c*/ 	.word	0x00000000
        /*0020*/ 	.short	0x0004
        /*0022*/ 	.short	0x0028
        /*0024*/ 	.byte	0x00, 0xf0, 0x41, 0x00


	//----- nvinfo : EIATTR_KPARAM_INFO
	.align		4
.L_418:
        /*0028*/ 	.byte	0x04, 0x17
        /*002a*/ 	.short	(.L_420 - .L_419)
.L_419:
        /*002c*/ 	.word	0x00000000
        /*0030*/ 	.short	0x0003
        /*0032*/ 	.short	0x0024
        /*0034*/ 	.byte	0x00, 0xf0, 0x05, 0x00


	//----- nvinfo : EIATTR_KPARAM_INFO
	.align		4
.L_420:
        /*0038*/ 	.byte	0x04, 0x17
        /*003a*/ 	.short	(.L_422 - .L_421)
.L_421:
        /*003c*/ 	.word	0x00000000
        /*0040*/ 	.short	0x0002
        /*0042*/ 	.short	0x0020
        /*0044*/ 	.byte	0x00, 0xf0, 0x11, 0x00


	//----- nvinfo : EIATTR_KPARAM_INFO
	.align		4
.L_422:
        /*0048*/ 	.byte	0x04, 0x17
        /*004a*/ 	.short	(.L_424 - .L_423)
.L_423:
        /*004c*/ 	.word	0x00000000
        /*0050*/ 	.short	0x0001
        /*0052*/ 	.short	0x0018
        /*0054*/ 	.byte	0x00, 0xf5, 0x21, 0x00


	//----- nvinfo : EIATTR_KPARAM_INFO
	.align		4
.L_424:
        /*0058*/ 	.byte	0x04, 0x17
        /*005a*/ 	.short	(.L_426 - .L_425)
.L_425:
        /*005c*/ 	.word	0x00000000
        /*0060*/ 	.short	0x0000
        /*0062*/ 	.short	0x0000
        /*0064*/ 	.byte	0x00, 0xf0, 0x61, 0x00


	//----- nvinfo : EIATTR_SPARSE_MMA_MASK
	.align		4
.L_426:
        /*0068*/ 	.byte	0x03, 0x50
        /*006a*/ 	.short	0x0000


	//----- nvinfo : EIATTR_MAXREG_COUNT
	.align		4
        /*006c*/ 	.byte	0x03, 0x1b
        /*006e*/ 	.short	0x00ff


	//----- nvinfo : EIATTR_NUM_BARRIERS
	.align		4
        /*0070*/ 	.byte	0x02, 0x4c
        /*0072*/ 	.byte	0x01
	.zero		1


	//----- nvinfo : EIATTR_MERCURY_ISA_VERSION
	.align		4
        /*0074*/ 	.byte	0x03, 0x5f
        /*0076*/ 	.short	0x0101


	//----- nvinfo : EIATTR_COOP_GROUP_MASK_REGIDS
	.align		4
        /*0078*/ 	.byte	0x04, 0x29
        /*007a*/ 	.short	(.L_428 - .L_427)


	//   ....[0]....
.L_427:
        /*007c*/ 	.word	0xffffffff


	//   ....[1]....
        /*0080*/ 	.word	0xffffffff


	//   ....[2]....
        /*0084*/ 	.word	0xffffffff


	//   ....[3]....
        /*0088*/ 	.word	0xffffffff


	//   ....[4]....
        /*008c*/ 	.word	0xffffffff


	//   ....[5]....
        /*0090*/ 	.word	0xffffffff


	//   ....[6]....
        /*0094*/ 	.word	0xffffffff


	//   ....[7]....
        /*0098*/ 	.word	0xffffffff


	//   ....[8]....
        /*009c*/ 	.word	0xffffffff


	//   ....[9]....
        /*00a0*/ 	.word	0xffffffff


	//   ....[10]....
        /*00a4*/ 	.word	0xffffffff


	//   ....[11]....
        /*00a8*/ 	.word	0xffffffff


	//   ....[12]....
        /*00ac*/ 	.word	0xffffffff


	//   ....[13]....
        /*00b0*/ 	.word	0xffffffff


	//   ....[14]....
        /*00b4*/ 	.word	0xffffffff


	//   ....[15]....
        /*00b8*/ 	.word	0xffffffff


	//   ....[16]....
        /*00bc*/ 	.word	0xffffffff


	//   ....[17]....
        /*00c0*/ 	.word	0xffffffff


	//   ....[18]....
        /*00c4*/ 	.word	0xffffffff


	//   ....[19]....
        /*00c8*/ 	.word	0xffffffff


	//   ....[20]....
        /*00cc*/ 	.word	0xffffffff


	//   ....[21]....
        /*00d0*/ 	.word	0xffffffff


	//   ....[22]....
        /*00d4*/ 	.word	0xffffffff


	//   ....[23]....
        /*00d8*/ 	.word	0xffffffff


	//   ....[24]....
        /*00dc*/ 	.word	0xffffffff


	//   ....[25]....
        /*00e0*/ 	.word	0xffffffff


	//   ....[26]....
        /*00e4*/ 	.word	0xffffffff


	//   ....[27]....
        /*00e8*/ 	.word	0xffffffff


	//   ....[28]....
        /*00ec*/ 	.word	0xffffffff


	//   ....[29]....
        /*00f0*/ 	.word	0xffffffff


	//   ....[30]....
        /*00f4*/ 	.word	0xffffffff


	//   ....[31]....
        /*00f8*/ 	.word	0xffffffff


	//   ....[32]....
        /*00fc*/ 	.word	0xffffffff


	//   ....[33]....
        /*0100*/ 	.word	0xffffffff


	//   ....[34]....
        /*0104*/ 	.word	0xffffffff


	//   ....[35]....
        /*0108*/ 	.word	0xffffffff


	//   ....[36]....
        /*010c*/ 	.word	0xffffffff


	//   ....[37]....
        /*0110*/ 	.word	0xffffffff


	//   ....[38]....
        /*0114*/ 	.word	0xffffffff


	//   ....[39]....
        /*0118*/ 	.word	0xffffffff


	//   ....[40]....
        /*011c*/ 	.word	0xffffffff


	//   ....[41]....
        /*0120*/ 	.word	0xffffffff


	//   ....[42]....
        /*0124*/ 	.word	0xffffffff


	//   ....[43]....
        /*0128*/ 	.word	0xffffffff


	//   ....[44]....
        /*012c*/ 	.word	0xffffffff


	//----- nvinfo : EIATTR_COOP_GROUP_INSTR_OFFSETS
	.align		4
.L_428:
        /*0130*/ 	.byte	0x04, 0x28
        /*0132*/ 	.short	(.L_430 - .L_429)


	//   ....[0]....
.L_429:
        /*0134*/ 	.word	0x00001300


	//   ....[1]....
        /*0138*/ 	.word	0x00001310


	//   ....[2]....
        /*013c*/ 	.word	0x00001320


	//   ....[3]....
        /*0140*/ 	.word	0x00001470


	//   ....[4]....
        /*0144*/ 	.word	0x000014a0


	//   ....[5]....
        /*0148*/ 	.word	0x000014d0


	//   ....[6]....
        /*014c*/ 	.word	0x000015f0


	//   ....[7]....
        /*0150*/ 	.word	0x00001610


	//   ....[8]....
        /*0154*/ 	.word	0x00001620


	//   ....[9]....
        /*0158*/ 	.word	0x00001740


	//   ....[10]....
        /*015c*/ 	.word	0x00001760


	//   ....[11]....
        /*0160*/ 	.word	0x00001770


	//   ....[12]....
        /*0164*/ 	.word	0x00001890


	//   ....[13]....
        /*0168*/ 	.word	0x000018b0


	//   ....[14]....
        /*016c*/ 	.word	0x000018c0


	//   ....[15]....
        /*0170*/ 	.word	0x00002040


	//   ....[16]....
        /*0174*/ 	.word	0x000020d0


	//   ....[17]....
        /*0178*/ 	.word	0x00002100


	//   ....[18]....
        /*017c*/ 	.word	0x00002220


	//   ....[19]....
        /*0180*/ 	.word	0x00002250


	//   ....[20]....
        /*0184*/ 	.word	0x00002260


	//   ....[21]....
        /*0188*/ 	.word	0x00002380


	//   ....[22]....
        /*018c*/ 	.word	0x000023a0


	//   ....[23]....
        /*0190*/ 	.word	0x000023b0


	//   ....[24]....
        /*0194*/ 	.word	0x000024d0


	//   ....[25]....
        /*0198*/ 	.word	0x000024f0


	//   ....[26]....
        /*019c*/ 	.word	0x00002500


	//   ....[27]....
        /*01a0*/ 	.word	0x00002620


	//   ....[28]....
        /*01a4*/ 	.word	0x00002640


	//   ....[29]....
        /*01a8*/ 	.word	0x00002650


	//   ....[30]....
        /*01ac*/ 	.word	0x00004890


	//   ....[31]....
        /*01b0*/ 	.word	0x000048a0


	//   ....[32]....
        /*01b4*/ 	.word	0x000048b0


	//   ....[33]....
        /*01b8*/ 	.word	0x00004a00


	//   ....[34]....
        /*01bc*/ 	.word	0x00004a30


	//   ....[35]....
        /*01c0*/ 	.word	0x00004a60


	//   ....[36]....
        /*01c4*/ 	.word	0x00004b80


	//   ....[37]....
        /*01c8*/ 	.word	0x00004ba0


	//   ....[38]....
        /*01cc*/ 	.word	0x00004bb0


	//   ....[39]....
        /*01d0*/ 	.word	0x00004cd0


	//   ....[40]....
        /*01d4*/ 	.word	0x00004cf0


	//   ....[41]....
        /*01d8*/ 	.word	0x00004d00


	//   ....[42]....
        /*01dc*/ 	.word	0x00004e20


	//   ....[43]....
        /*01e0*/ 	.word	0x00004e40


	//   ....[44]....
        /*01e4*/ 	.word	0x00004e50


	//----- nvinfo : EIATTR_VRC_CTA_INIT_COUNT
	.align		4
.L_430:
        /*01e8*/ 	.byte	0x02, 0x4a
	.zero		1
	.zero		1


	//----- nvinfo : EIATTR_EXIT_INSTR_OFFSETS
	.align		4
        /*01ec*/ 	.byte	0x04, 0x1c
        /*01ee*/ 	.short	(.L_432 - .L_431)


	//   ....[0]....
.L_431:
        /*01f0*/ 	.word	0x00000080


	//   ....[1]....
        /*01f4*/ 	.word	0x000000d0


	//   ....[2]....
        /*01f8*/ 	.word	0x00005550


	//   ....[3]....
        /*01fc*/ 	.word	0x00005640


	//----- nvinfo : EIATTR_MAX_THREADS
	.align		4
.L_432:
        /*0200*/ 	.byte	0x04, 0x05
        /*0202*/ 	.short	(.L_434 - .L_433)
.L_433:
        /*0204*/ 	.word	0x00000100
        /*0208*/ 	.word	0x00000001
        /*020c*/ 	.word	0x00000001


	//----- nvinfo : EIATTR_CRS_STACK_SIZE
	.align		4
.L_434:
        /*0210*/ 	.byte	0x04, 0x1e
        /*0212*/ 	.short	(.L_436 - .L_435)
.L_435:
        /*0214*/ 	.word	0x00000000


	//----- nvinfo : EIATTR_CBANK_PARAM_SIZE
	.align		4
.L_436:
        /*0218*/ 	.byte	0x03, 0x19
        /*021a*/ 	.short	0x0039


	//----- nvinfo : EIATTR_PARAM_CBANK
	.align		4
        /*021c*/ 	.byte	0x04, 0x0a
        /*021e*/ 	.short	(.L_438 - .L_437)
	.align		4
.L_437:
        /*0220*/ 	.word	index@(.nv.constant0._ZN3cub18CUB_300001_SM_10006detail6reduce28DeviceReduceSingleTileKernelINS2_10policy_hubIN4cuda3std3__45tupleIJblEEEjN6thrust24THRUST_300001_SM_1000_NS8cuda_cub9__find_if7functorIS9_EEE10Policy1000ENSB_12zip_iteratorINS8_IJNSD_26transform_input_iterator_tIbNSB_6detail15normal_iteratorINSB_10device_ptrIiEEEENSK_10functional5actorINSP_9compositeIJNSP_16operator_adaptorINS7_8equal_toIvEEEENSQ_INSP_8argumentILj0EEEEENSQ_INSP_5valueIiEEEEEEEEEEENSB_17counting_iteratorIlNSB_11use_defaultES16_S16_EEEEEEEPS9_jSF_S9_S9_NS7_10__identityEEEvT0_T1_T2_T3_T4_T6_)
        /*0224*/ 	.short	0x0380
        /*0226*/ 	.short	0x0039


	//----- nvinfo : EIATTR_SW_WAR
	.align		4
.L_438:
        /*0228*/ 	.byte	0x04, 0x36
        /*022a*/ 	.short	(.L_440 - .L_439)
.L_439:
        /*022c*/ 	.word	0x00000008
.L_440:


//--------------------- .nv.info._ZN3cub18CUB_300001_SM_10006detail6reduce28DeviceReduceSingleTileKernelINS2_10policy_hubIN4cuda3std3__45tupleIJblEEEyN6thrust24THRUST_300001_SM_1000_NS8cuda_cub9__find_if7functorIS9_EEE10Policy1000EPS9_SI_iSF_S9_S9_NS7_10__identityEEEvT0_T1_T2_T3_T4_T6_ --------------------------
	.section	.nv.info._ZN3cub18CUB_300001_SM_10006detail6reduce28DeviceReduceSingleTileKernelINS2_10policy_hubIN4cuda3std3__45tupleIJblEEEyN6thrust24THRUST_300001_SM_1000_NS8cuda_cub9__find_if7functorIS9_EEE10Policy1000EPS9_SI_iSF_S9_S9_NS7_10__identityEEEvT0_T1_T2_T3_T4_T6_,"",@"SHT_CUDA_INFO"
	.sectionflags	@""
	.align	4


	//----- nvinfo : EIATTR_CUDA_API_VERSION
	.align		4
        /*0000*/ 	.byte	0x04, 0x37
        /*0002*/ 	.short	(.L_442 - .L_441)
.L_441:
        /*0004*/ 	.word	0x00000082


	//----- nvinfo : EIATTR_KPARAM_INFO
	.align		4
.L_442:
        /*0008*/ 	.byte	0x04, 0x17
        /*000a*/ 	.short	(.L_444 - .L_443)
.L_443:
        /*000c*/ 	.word	0x00000000
        /*0010*/ 	.short	0x0005
        /*0012*/ 	.short	0x0028
        /*0014*/ 	.byte	0x00, 0xf0, 0x05, 0x00


	//----- nvinfo : EIATTR_KPARAM_INFO
	.align		4
.L_444:
        /*0018*/ 	.byte	0x04, 0x17
        /*001a*/ 	.short	(.L_446 - .L_445)
.L_445:
        /*001c*/ 	.word	0x00000000
        /*0020*/ 	.short	0x0004
        /*0022*/ 	.short	0x0018
        /*0024*/ 	.byte	0x00, 0xf0, 0x41, 0x00


	//----- nvinfo : EIATTR_KPARAM_INFO
	.align		4
.L_446:
        /*0028*/ 	.byte	0x04, 0x17
        /*002a*/ 	.short	(.L_448 - .L_447)
.L_447:
        /*002c*/ 	.word	0x00000000
        /*0030*/ 	.short	0x0003
        /*0032*/ 	.short	0x0014
        /*0034*/ 	.byte	0x00, 0xf0, 0x05, 0x00


	//----- nvinfo : EIATTR_KPARAM_INFO
	.align		4
.L_448:
        /*0038*/ 	.byte	0x04, 0x17
        /*003a*/ 	.short	(.L_450 - .L_449)
.L_449:
        /*003c*/ 	.word	0x00000000
        /*0040*/ 	.short	0x0002
        /*0042*/ 	.short	0x0010
        /*0044*/ 	.byte	0x00, 0xf0, 0x11, 0x00


	//----- nvinfo : EIATTR_KPARAM_INFO
	.align		4
.L_450:
        /*0048*/ 	.byte	0x04, 0x17
        /*004a*/ 	.short	(.L_452 - .L_451)
.L_451:
        /*004c*/ 	.word	0x00000000
        /*0050*/ 	.short	0x0001
        /*0052*/ 	.short	0x0008
        /*0054*/ 	.byte	0x00, 0xf5, 0x21, 0x00


	//----- nvinfo : EIATTR_KPARAM_INFO
	.align		4
.L_452:
        /*0058*/ 	.byte	0x04, 0x17
        /*005a*/ 	.short	(.L_454 - .L_453)
.L_453:
        /*005c*/ 	.word	0x00000000
        /*0060*/ 	.short	0x0000
        /*0062*/ 	.short	0x0000
        /*0064*/ 	.byte	0x00, 0xf5, 0x21, 0x00


	//----- nvinfo : EIATTR_SPARSE_MMA_MASK
	.align		4
.L_454:
        /*0068*/ 	.byte	0x03, 0x50
        /*006a*/ 	.short	0x0000


	//----- nvinfo : EIATTR_MAXREG_COUNT
	.align		4
        /*006c*/ 	.byte	0x03, 0x1b
        /*006e*/ 	.short	0x00ff


	//----- nvinfo : EIATTR_NUM_BARRIERS
	.align		4
        /*0070*/ 	.byte	0x02, 0x4c
        /*0072*/ 	.byte	0x01
	.zero		1


	//----- nvinfo : EIATTR_MERCURY_ISA_VERSION
	.align		4
        /*0074*/ 	.byte	0x03, 0x5f
        /*0076*/ 	.short	0x0101


	//----- nvinfo : EIATTR_COOP_GROUP_MASK_REGIDS
	.align		4
        /*0078*/ 	.byte	0x04, 0x29
        /*007a*/ 	.short	(.L_456 - .L_455)


	//   ....[0]....
.L_455:
        /*007c*/ 	.word	0xffffffff


	//   ....[1]....
        /*0080*/ 	.word	0xffffffff


	//   ....[2]....
        /*0084*/ 	.word	0xffffffff


	//   ....[3]....
        /*0088*/ 	.word	0xffffffff


	//   ....[4]....
        /*008c*/ 	.word	0xffffffff


	//   ....[5]....
        /*0090*/ 	.word	0xffffffff


	//   ....[6]....
        /*0094*/ 	.word	0xffffffff


	//   ....[7]....
        /*0098*/ 	.word	0xffffffff


	//   ....[8]....
        /*009c*/ 	.word	0xffffffff


	//   ....[9]....
        /*00a0*/ 	.word	0xffffffff


	//   ....[10]....
        /*00a4*/ 	.word	0xffffffff


	//   ....[11]....
        /*00a8*/ 	.word	0xffffffff


	//   ....[12]....
        /*00ac*/ 	.word	0xffffffff


	//   ....[13]....
        /*00b0*/ 	.word	0xffffffff


	//   ....[14]....
        /*00b4*/ 	.word	0xffffffff


	//   ....[15]....
        /*00b8*/ 	.word	0xffffffff


	//   ....[16]....
        /*00bc*/ 	.word	0xffffffff


	//   ....[17]....
        /*00c0*/ 	.word	0xffffffff


	//   ....[18]....
        /*00c4*/ 	.word	0xffffffff


	//   ....[19]....
        /*00c8*/ 	.word	0xffffffff


	//   ....[20]....
        /*00cc*/ 	.word	0xffffffff


	//   ....[21]....
        /*00d0*/ 	.word	0xffffffff


	//   ....[22]....
        /*00d4*/ 	.word	0xffffffff


	//   ....[23]....
        /*00d8*/ 	.word	0xffffffff


	//   ....[24]....
        /*00dc*/ 	.word	0xffffffff


	//   ....[25]....
        /*00e0*/ 	.word	0xffffffff


	//   ....[26]....
        /*00e4*/ 	.word	0xffffffff


	//   ....[27]....
        /*00e8*/ 	.word	0xffffffff


	//   ....[28]....
        /*00ec*/ 	.word	0xffffffff


	//   ....[29]....
        /*00f0*/ 	.word	0xffffffff


	//   ....[30]....
        /*00f4*/ 	.word	0xffffffff


	//   ....[31]....
        /*00f8*/ 	.word	0xffffffff


	//   ....[32]....
        /*00fc*/ 	.word	0xffffffff


	//   ....[33]....
        /*0100*/ 	.word	0xffffffff


	//   ....[34]....
        /*0104*/ 	.word	0xffffffff


	//   ....[35]....
        /*0108*/ 	.word	0xffffffff


	//   ....[36]....
        /*010c*/ 	.word	0xffffffff


	//   ....[37]....
        /*0110*/ 	.word	0xffffffff


	//   ....[38]....
        /*0114*/ 	.word	0xffffffff


	//   ....[39]....
        /*0118*/ 	.word	0xffffffff


	//   ....[40]....
        /*011c*/ 	.word	0xffffffff


	//   ....[41]....
        /*0120*/ 	.word	0xffffffff


	//   ....[42]....
        /*0124*/ 	.word	0xffffffff


	//   ....[43]....
        /*0128*/ 	.word	0xffffffff


	//   ....[44]....
        /*012c*/ 	.word	0xffffffff


	//----- nvinfo : EIATTR_COOP_GROUP_INSTR_OFFSETS
	.align		4
.L_456:
        /*0130*/ 	.byte	0x04, 0x28
        /*0132*/ 	.short	(.L_458 - .L_457)


	//   ....[0]....
.L_457:
        /*0134*/ 	.word	0x000007d0


	//   ....[1]....
        /*0138*/ 	.word	0x000007e0


	//   ....[2]....
        /*013c*/ 	.word	0x000007f0


	//   ....[3]....
        /*0140*/ 	.word	0x00000940


	//   ....[4]....
        /*0144*/ 	.word	0x00000970


	//   ....[5]....
        /*0148*/ 	.word	0x000009a0


	//   ....[6]....
        /*014c*/ 	.word	0x00000ac0


	//   ....[7]....
        /*0150*/ 	.word	0x00000ae0


	//   ....[8]....
        /*0154*/ 	.word	0x00000af0


	//   ....[9]....
        /*0158*/ 	.word	0x00000c10


	//   ....[10]....
        /*015c*/ 	.word	0x00000c30


	//   ....[11]....
        /*0160*/ 	.word	0x00000c40


	//   ....[12]....
        /*0164*/ 	.word	0x00000d60


	//   ....[13]....
        /*0168*/ 	.word	0x00000d80


	//   ....[14]....
        /*016c*/ 	.word	0x00000d90


	//   ....[15]....
        /*0170*/ 	.word	0x00001520


	//   ....[16]....
        /*0174*/ 	.word	0x000015b0


	//   ....[17]....
        /*0178*/ 	.word	0x000015e0


	//   ....[18]....
        /*017c*/ 	.word	0x00001700


	//   ....[19]....
        /*0180*/ 	.word	0x00001730


	//   ....[20]....
        /*0184*/ 	.word	0x00001740


	//   ....[21]....
        /*0188*/ 	.word	0x00001860


	//   ....[22]....
        /*018c*/ 	.word	0x00001880


	//   ....[23]....
        /*0190*/ 	.word	0x00001890


	//   ....[24]....
        /*0194*/ 	.word	0x000019b0


	//   ....[25]....
        /*0198*/ 	.word	0x000019d0


	//   ....[26]....
        /*019c*/ 	.word	0x000019e0


	//   ....[27]....
        /*01a0*/ 	.word	0x00001b00


	//   ....[28]....
        /*01a4*/ 	.word	0x00001b20


	//   ....[29]....
        /*01a8*/ 	.word	0x00001b30


	//   ....[30]....
        /*01ac*/ 	.word	0x000031b0


	//   ....[31]....
        /*01b0*/ 	.word	0x000031c0


	//   ....[32]....
        /*01b4*/ 	.word	0x000031d0


	//   ....[33]....
        /*01b8*/ 	.word	0x00003320


	//   ....[34]....
        /*01bc*/ 	.word	0x00003350


	//   ....[35]....
        /*01c0*/ 	.word	0x00003380


	//   ....[36]....
        /*01c4*/ 	.word	0x000034a0


	//   ....[37]....
        /*01c8*/ 	.word	0x000034c0


	//   ....[38]....
        /*01cc*/ 	.word	0x000034d0


	//   ....[39]....
        /*01d0*/ 	.word	0x000035f0


	//   ....[40]....
        /*01d4*/ 	.word	0x00003610


	//   ....[41]....
        /*01d8*/ 	.word	0x00003620


	//   ....[42]....
        /*01dc*/ 	.word	0x00003740


	//   ....[43]....
        /*01e0*/ 	.word	0x00003760


	//   ....[44]....
        /*01e4*/ 	.word	0x00003770


	//----- nvinfo : EIATTR_VRC_CTA_INIT_COUNT
	.align		4
.L_458:
        /*01e8*/ 	.byte	0x02, 0x4a
	.zero		1
	.zero		1


	//----- nvinfo : EIATTR_EXIT_INSTR_OFFSETS
	.align		4
        /*01ec*/ 	.byte	0x04, 0x1c
        /*01ee*/ 	.short	(.L_460 - .L_459)


	//   ....[0]....
.L_459:
        /*01f0*/ 	.word	0x00000080


	//   ....[1]....
        /*01f4*/ 	.word	0x000000d0


	//   ....[2]....
        /*01f8*/ 	.word	0x00003e80


	//   ....[3]....
        /*01fc*/ 	.word	0x00003f70


	//----- nvinfo : EIATTR_MAX_THREADS
	.align		4
.L_460:
        /*0200*/ 	.byte	0x04, 0x05
        /*0202*/ 	.short	(.L_462 - .L_461)
.L_461:
        /*0204*/ 	.word	0x00000100
        /*0208*/ 	.word	0x00000001
        /*020c*/ 	.word	0x00000001


	//----- nvinfo : EIATTR_CRS_STACK_SIZE
	.align		4
.L_462:
        /*0210*/ 	.byte	0x04, 0x1e
        /*0212*/ 	.short	(.L_464 - .L_463)
.L_463:
        /*0214*/ 	.word	0x00000000


	//----- nvinfo : EIATTR_CBANK_PARAM_SIZE
	.align		4
.L_464:
        /*0218*/ 	.byte	0x03, 0x19
        /*021a*/ 	.short	0x0029


	//----- nvinfo : EIATTR_PARAM_CBANK
	.align		4
        /*021c*/ 	.byte	0x04, 0x0a
        /*021e*/ 	.short	(.L_466 - .L_465)
	.align		4
.L_465:
        /*0220*/ 	.word	index@(.nv.constant0._ZN3cub18CUB_300001_SM_10006detail6reduce28DeviceReduceSingleTileKernelINS2_10policy_hubIN4cuda3std3__45tupleIJblEEEyN6thrust24THRUST_300001_SM_1000_NS8cuda_cub9__find_if7functorIS9_EEE10Policy1000EPS9_SI_iSF_S9_S9_NS7_10__identityEEEvT0_T1_T2_T3_T4_T6_)
        /*0224*/ 	.short	0x0380
        /*0226*/ 	.short	0x0029


	//----- nvinfo : EIATTR_SW_WAR
	.align		4
.L_466:
        /*0228*/ 	.byte	0x04, 0x36
        /*022a*/ 	.short	(.L_468 - .L_467)
.L_467:
        /*022c*/ 	.word	0x00000008
.L_468:


//--------------------- .nv.info._ZN3cub18CUB_300001_SM_10006detail6reduce18DeviceReduceKernelINS2_10policy_hubIN4cuda3std3__45tupleIJblEEEyN6thrust24THRUST_300001_SM_1000_NS8cuda_cub9__find_if7functorIS9_EEE10Policy1000ENSB_12zip_iteratorINS8_IJNSD_26transform_input_iterator_tIbNSB_6detail15normal_iteratorINSB_10device_ptrIiEEEE9is_it_oneEENSB_17counting_iteratorIlNSB_11use_defaultESS_SS_EEEEEEEySF_S9_NS7_10__identityEEEvT0_PT3_T1_NS0_13GridEvenShareIS10_EET2_T4_ --------------------------
	.section	.nv.info._ZN3cub18CUB_300001_SM_10006detail6reduce18DeviceReduceKernelINS2_10policy_hubIN4cuda3std3__45tupleIJblEEEyN6thrust24THRUST_300001_SM_1000_NS8cuda_cub9__find_if7functorIS9_EEE10Policy1000ENSB_12zip_iteratorINS8_IJNSD_26transform_input_iterator_tIbNSB_6detail15normal_iteratorINSB_10device_ptrIiEEEE9is_it_oneEENSB_17counting_iteratorIlNSB_11use_defaultESS_SS_EEEEEEEySF_S9_NS7_10__identityEEEvT0_PT3_T1_NS0_13GridEvenShareIS10_EET2_T4_,"",@"SHT_CUDA_INFO"
	.sectionflags	@""
	.align	4


	//----- nvinfo : EIATTR_CUDA_API_VERSION
	.align		4
        /*0000*/ 	.byte	0x04, 0x37
        /*0002*/ 	.short	(.L_470 - .L_469)
.L_469:
        /*0004*/ 	.word	0x00000082


	//----- nvinfo : EIATTR_KPARAM_INFO
	.align		4
.L_470:
        /*0008*/ 	.byte	0x04, 0x17
        /*000a*/ 	.short	(.L_472 - .L_471)
.L_471:
        /*000c*/ 	.word	0x00000000
        /*0010*/ 	.short	0x0005
        /*0012*/ 	.short	0x0071
        /*0014*/ 	.byte	0x00, 0xf0, 0x05, 0x00


	//----- nvinfo : EIATTR_KPARAM_INFO
	.align		4
.L_472:
        /*0018*/ 	.byte	0x04, 0x17
        /*001a*/ 	.short	(.L_474 - .L_473)
.L_473:
        /*001c*/ 	.word	0x00000000
        /*0020*/ 	.short	0x0004
        /*0022*/ 	.short	0x0070
        /*0024*/ 	.byte	0x00, 0xf0, 0x05, 0x00


	//----- nvinfo : EIATTR_KPARAM_INFO
	.align		4
.L_474:
        /*0028*/ 	.byte	0x04, 0x17
        /*002a*/ 	.short	(.L_476 - .L_475)
.L_475:
        /*002c*/ 	.word	0x00000000
        /*0030*/ 	.short	0x0003
        /*0032*/ 	.short	0x0028
        /*0034*/ 	.byte	0x00, 0xf0, 0x21, 0x01


	//----- nvinfo : EIATTR_KPARAM_INFO
	.align		4
.L_476:
        /*0038*/ 	.byte	0x04, 0x17
        /*003a*/ 	.short	(.L_478 - .L_477)
.L_477:
        /*003c*/ 	.word	0x00000000
        /*0040*/ 	.short	0x0002
        /*0042*/ 	.short	0x0020
        /*0044*/ 	.byte	0x00, 0xf0, 0x21, 0x00


	//----- nvinfo : EIATTR_KPARAM_INFO
	.align		4
.L_478:
        /*0048*/ 	.byte	0x04, 0x17
        /*004a*/ 	.short	(.L_480 - .L_479)
.L_479:
        /*004c*/ 	.word	0x00000000
        /*0050*/ 	.short	0x0001
        /*0052*/ 	.short	0x0018
        /*0054*/ 	.byte	0x00, 0xf5, 0x21, 0x00


	//----- nvinfo : EIATTR_KPARAM_INFO
	.align		4
.L_480:
        /*0058*/ 	.byte	0x04, 0x17
        /*005a*/ 	.short	(.L_482 - .L_481)
.L_481:
        /*005c*/ 	.word	0x00000000
        /*0060*/ 	.short	0x0000
        /*0062*/ 	.short	0x0000
        /*0064*/ 	.byte	0x00, 0xf0, 0x61, 0x00


	//----- nvinfo : EIATTR_SPARSE_MMA_MASK
	.align		4
.L_482:
        /*0068*/ 	.byte	0x03, 0x50
        /*006a*/ 	.short	0x0000


	//----- nvinfo : EIATTR_MAXREG_COUNT
	.align		4
        /*006c*/ 	.byte	0x03, 0x1b
        /*006e*/ 	.short	0x00ff


	//----- nvinfo : EIATTR_NUM_BARRIERS
	.align		4
        /*0070*/ 	.byte	0x02, 0x4c
        /*0072*/ 	.byte	0x01
	.zero		1


	//----- nvinfo : EIATTR_MERCURY_ISA_VERSION
	.align		4
        /*0074*/ 	.byte	0x03, 0x5f
        /*0076*/ 	.short	0x0101


	//----- nvinfo : EIATTR_COOP_GROUP_MASK_REGIDS
	.align		4
        /*0078*/ 	.byte	0x04, 0x29
        /*007a*/ 	.short	(.L_484 - .L_483)


	//   ....[0]....
.L_483:
        /*007c*/ 	.word	0xffffffff


	//   ....[1]....
        /*0080*/ 	.word	0xffffffff


	//   ....[2]....
        /*0084*/ 	.word	0xffffffff


	//   ....[3]....
        /*0088*/ 	.word	0xffffffff


	//   ....[4]....
        /*008c*/ 	.word	0xffffffff


	//   ....[5]....
        /*0090*/ 	.word	0xffffffff


	//   ....[6]....
        /*0094*/ 	.word	0xffffffff


	//   ....[7]....
        /*0098*/ 	.word	0xffffffff


	//   ....[8]....
        /*009c*/ 	.word	0xffffffff


	//   ....[9]....
        /*00a0*/ 	.word	0xffffffff


	//   ....[10]....
        /*00a4*/ 	.word	0xffffffff


	//   ....[11]....
        /*00a8*/ 	.word	0xffffffff


	//   ....[12]....
        /*00ac*/ 	.word	0xffffffff


	//   ....[13]....
        /*00b0*/ 	.word	0xffffffff


	//   ....[14]....
        /*00b4*/ 	.word	0xffffffff


	//   ....[15]....
        /*00b8*/ 	.word	0xffffffff


	//   ....[16]....
        /*00bc*/ 	.word	0xffffffff


	//   ....[17]....
        /*00c0*/ 	.word	0xffffffff


	//   ....[18]....
        /*00c4*/ 	.word	0xffffffff


	//   ....[19]....
        /*00c8*/ 	.word	0xffffffff


	//   ....[20]....
        /*00cc*/ 	.word	0xffffffff


	//   ....[21]....
        /*00d0*/ 	.word	0xffffffff


	//   ....[22]....
        /*00d4*/ 	.word	0xffffffff


	//   ....[23]....
        /*00d8*/ 	.word	0xffffffff


	//   ....[24]....
        /*00dc*/ 	.word	0xffffffff


	//   ....[25]....
        /*00e0*/ 	.word	0xffffffff


	//   ....[26]....
        /*00e4*/ 	.word	0xffffffff


	//   ....[27]....
        /*00e8*/ 	.word	0xffffffff


	//   ....[28]....
        /*00ec*/ 	.word	0xffffffff


	//   ....[29]....
        /*00f0*/ 	.word	0xffffffff


	//   ....[30]....
        /*00f4*/ 	.word	0xffffffff


	//   ....[31]....
        /*00f8*/ 	.word	0xffffffff


	//   ....[32]....
        /*00fc*/ 	.word	0xffffffff


	//   ....[33]....
        /*0100*/ 	.word	0xffffffff


	//   ....[34]....
        /*0104*/ 	.word	0xffffffff


	//   ....[35]....
        /*0108*/ 	.word	0xffffffff


	//   ....[36]....
        /*010c*/ 	.word	0xffffffff


	//   ....[37]....
        /*0110*/ 	.word	0xffffffff


	//   ....[38]....
        /*0114*/ 	.word	0xffffffff


	//   ....[39]....
        /*0118*/ 	.word	0xffffffff


	//   ....[40]....
        /*011c*/ 	.word	0xffffffff


	//   ....[41]....
        /*0120*/ 	.word	0xffffffff


	//   ....[42]....
        /*0124*/ 	.word	0xffffffff


	//   ....[43]....
        /*0128*/ 	.word	0xffffffff


	//   ....[44]....
        /*012c*/ 	.word	0xffffffff


	//----- nvinfo : EIATTR_COOP_GROUP_INSTR_OFFSETS
	.align		4
.L_484:
        /*0130*/ 	.byte	0x04, 0x28
        /*0132*/ 	.short	(.L_486 - .L_485)


	//   ....[0]....
.L_485:
        /*0134*/ 	.word	0x00001500


	//   ....[1]....
        /*0138*/ 	.word	0x00001510


	//   ....[2]....
        /*013c*/ 	.word	0x00001520


	//   ....[3]....
        /*0140*/ 	.word	0x00001670


	//   ....[4]....
        /*0144*/ 	.word	0x000016a0


	//   ....[5]....
        /*0148*/ 	.word	0x000016d0


	//   ....[6]....
        /*014c*/ 	.word	0x000017f0


	//   ....[7]....
        /*0150*/ 	.word	0x00001810


	//   ....[8]....
        /*0154*/ 	.word	0x00001820


	//   ....[9]....
        /*0158*/ 	.word	0x00001940


	//   ....[10]....
        /*015c*/ 	.word	0x00001960


	//   ....[11]....
        /*0160*/ 	.word	0x00001970


	//   ....[12]....
        /*0164*/ 	.word	0x00001a90


	//   ....[13]....
        /*0168*/ 	.word	0x00001ab0


	//   ....[14]....
        /*016c*/ 	.word	0x00001ac0


	//   ....[15]....
        /*0170*/ 	.word	0x00002240


	//   ....[16]....
        /*0174*/ 	.word	0x000022d0


	//   ....[17]....
        /*0178*/ 	.word	0x00002300


	//   ....[18]....
        /*017c*/ 	.word	0x00002420


	//   ....[19]....
        /*0180*/ 	.word	0x00002450


	//   ....[20]....
        /*0184*/ 	.word	0x00002460


	//   ....[21]....
        /*0188*/ 	.word	0x00002580


	//   ....[22]....
        /*018c*/ 	.word	0x000025a0


	//   ....[23]....
        /*0190*/ 	.word	0x000025b0


	//   ....[24]....
        /*0194*/ 	.word	0x000026d0


	//   ....[25]....
        /*0198*/ 	.word	0x000026f0


	//   ....[26]....
        /*019c*/ 	.word	0x00002700


	//   ....[27]....
        /*01a0*/ 	.word	0x00002820


	//   ....[28]....
        /*01a4*/ 	.word	0x00002840


	//   ....[29]....
        /*01a8*/ 	.word	0x00002850


	//   ....[30]....
        /*01ac*/ 	.word	0x00004b90


	//   ....[31]....
        /*01b0*/ 	.word	0x00004ba0


	//   ....[32]....
        /*01b4*/ 	.word	0x00004bb0


	//   ....[33]....
        /*01b8*/ 	.word	0x00004d00


	//   ....[34]....
        /*01bc*/ 	.word	0x00004d30


	//   ....[35]....
        /*01c0*/ 	.word	0x00004d60


	//   ....[36]....
        /*01c4*/ 	.word	0x00004e80


	//   ....[37]....
        /*01c8*/ 	.word	0x00004ea0


	//   ....[38]....
        /*01cc*/ 	.word	0x00004eb0


	//   ....[39]....
        /*01d0*/ 	.word	0x00004fd0


	//   ....[40]....
        /*01d4*/ 	.word	0x00004ff0


	//   ....[41]....
        /*01d8*/ 	.word	0x00005000


	//   ....[42]....
        /*01dc*/ 	.word	0x00005120


	//   ....[43]....
        /*01e0*/ 	.word	0x00005140


	//   ....[44]....
        /*01e4*/ 	.word	0x00005150


	//----- nvinfo : EIATTR_VRC_CTA_INIT_COUNT
	.align		4
.L_486:
        /*01e8*/ 	.byte	0x02, 0x4a
	.zero		1
	.zero		1


	//----- nvinfo : EIATTR_EXIT_INSTR_OFFSETS
	.align		4
        /*01ec*/ 	.byte	0x04, 0x1c
        /*01ee*/ 	.short	(.L_488 - .L_487)


	//   ....[0]....
.L_487:
        /*01f0*/ 	.word	0x00005850


	//   ....[1]....
        /*01f4*/ 	.word	0x000058a0


	//----- nvinfo : EIATTR_MAX_THREADS
	.align		4
.L_488:
        /*01f8*/ 	.byte	0x04, 0x05
        /*01fa*/ 	.short	(.L_490 - .L_489)
.L_489:
        /*01fc*/ 	.word	0x00000100
        /*0200*/ 	.word	0x00000001
        /*0204*/ 	.word	0x00000001


	//----- nvinfo : EIATTR_CRS_STACK_SIZE
	.align		4
.L_490:
        /*0208*/ 	.byte	0x04, 0x1e
        /*020a*/ 	.short	(.L_492 - .L_491)
.L_491:
        /*020c*/ 	.word	0x00000000


	//----- nvinfo : EIATTR_CBANK_PARAM_SIZE
	.align		4
.L_492:
        /*0210*/ 	.byte	0x03, 0x19
        /*0212*/ 	.short	0x0072


	//----- nvinfo : EIATTR_PARAM_CBANK
	.align		4
        /*0214*/ 	.byte	0x04, 0x0a
        /*0216*/ 	.short	(.L_494 - .L_493)
	.align		4
.L_493:
        /*0218*/ 	.word	index@(.nv.constant0._ZN3cub18CUB_300001_SM_10006detail6reduce18DeviceReduceKernelINS2_10policy_hubIN4cuda3std3__45tupleIJblEEEyN6thrust24THRUST_300001_SM_1000_NS8cuda_cub9__find_if7functorIS9_EEE10Policy1000ENSB_12zip_iteratorINS8_IJNSD_26transform_input_iterator_tIbNSB_6detail15normal_iteratorINSB_10device_ptrIiEEEE9is_it_oneEENSB_17counting_iteratorIlNSB_11use_defaultESS_SS_EEEEEEEySF_S9_NS7_10__identityEEEvT0_PT3_T1_NS0_13GridEvenShareIS10_EET2_T4_)
        /*021c*/ 	.short	0x0380
        /*021e*/ 	.short	0x0072


	//----- nvinfo : EIATTR_SW_WAR
	.align		4
.L_494:
        /*0220*/ 	.byte	0x04, 0x36
        /*0222*/ 	.short	(.L_496 - .L_495)
.L_495:
        /*0224*/ 	.word	0x00000008
.L_496:


//--------------------- .nv.info._ZN3cub18CUB_300001_SM_10006detail6reduce28DeviceReduceSingleTileKernelINS2_10policy_hubIN4cuda3std3__45tupleIJblEEEyN6thrust24THRUST_300001_SM_1000_NS8cuda_cub9__find_if7functorIS9_EEE10Policy1000ENSB_12zip_iteratorINS8_IJNSD_26transform_input_iterator_tIbNSB_6detail15normal_iteratorINSB_10device_ptrIiEEEE9is_it_oneEENSB_17counting_iteratorIlNSB_11use_defaultESS_SS_EEEEEEEPS9_ySF_S9_S9_NS7_10__identityEEEvT0_T1_T2_T3_T4_T6_ --------------------------
	.section	.nv.info._ZN3cub18CUB_300001_SM_10006detail6reduce28DeviceReduceSingleTileKernelINS2_10policy_hubIN4cuda3std3__45tupleIJblEEEyN6thrust24THRUST_300001_SM_1000_NS8cuda_cub9__find_if7functorIS9_EEE10Policy1000ENSB_12zip_iteratorINS8_IJNSD_26transform_input_iterator_tIbNSB_6detail15normal_iteratorINSB_10device_ptrIiEEEE9is_it_oneEENSB_17counting_iteratorIlNSB_11use_defaultESS_SS_EEEEEEEPS9_ySF_S9_S9_NS7_10__identityEEEvT0_T1_T2_T3_T4_T6_,"",@"SHT_CUDA_INFO"
	.sectionflags	@""
	.align	4


	//----- nvinfo : EIATTR_CUDA_API_VERSION
	.align		4
        /*0000*/ 	.byte	0x04, 0x37
        /*0002*/ 	.short	(.L_498 - .L_497)
.L_497:
        /*0004*/ 	.word	0x00000082


	//----- nvinfo : EIATTR_KPARAM_INFO
	.align		4
.L_498:
        /*0008*/ 	.byte	0x04, 0x17
        /*000a*/ 	.short	(.L_500 - .L_499)
.L_499:
        /*000c*/ 	.word	0x00000000
        /*0010*/ 	.short	0x0005
        /*0012*/ 	.short	0x0040
        /*0014*/ 	.byte	0x00, 0xf0, 0x05, 0x00


	//----- nvinfo : EIATTR_KPARAM_INFO
	.align		4
.L_500:
        /*0018*/ 	.byte	0x04, 0x17
        /*001a*/ 	.short	(.L_502 - .L_501)
.L_501:
        /*001c*/ 	.word	0x00000000
        /*0020*/ 	.short	0x0004
        /*0022*/ 	.short	0x0030
        /*0024*/ 	.byte	0x00, 0xf0, 0x41, 0x00


	//----- nvinfo : EIATTR_KPARAM_INFO
	.align		4
.L_502:
        /*0028*/ 	.byte	0x04, 0x17
        /*002a*/ 	.short	(.L_504 - .L_503)
.L_503:
        /*002c*/ 	.word	0x00000000
        /*0030*/ 	.short	0x0003
        /*0032*/ 	.short	0x0028
        /*0034*/ 	.byte	0x00, 0xf0, 0x05, 0x00


	//----- nvinfo : EIATTR_KPARAM_INFO
	.align		4
.L_504:
        /*0038*/ 	.byte	0x04, 0x17
        /*003a*/ 	.short	(.L_506 - .L_505)
.L_505:
        /*003c*/ 	.word	0x00000000
        /*0040*/ 	.short	0x0002
        /*0042*/ 	.short	0x0020
        /*0044*/ 	.byte	0x00, 0xf0, 0x21, 0x00


	//----- nvinfo : EIATTR_KPARAM_INFO
	.align		4
.L_506:
        /*0048*/ 	.byte	0x04, 0x17
        /*004a*/ 	.short	(.L_508 - .L_507)
.L_507:
        /*004c*/ 	.word	0x00000000
        /*0050*/ 	.short	0x0001
        /*0052*/ 	.short	0x0018
        /*0054*/ 	.byte	0x00, 0xf5, 0x21, 0x00


	//----- nvinfo : EIATTR_KPARAM_INFO
	.align		4
.L_508:
        /*0058*/ 	.byte	0x04, 0x17
        /*005a*/ 	.short	(.L_510 - .L_509)
.L_509:
        /*005c*/ 	.word	0x00000000
        /*0060*/ 	.short	0x0000
        /*0062*/ 	.short	0x0000
        /*0064*/ 	.byte	0x00, 0xf0, 0x61, 0x00


	//----- nvinfo : EIATTR_SPARSE_MMA_MASK
	.align		4
.L_510:
        /*0068*/ 	.byte	0x03, 0x50
        /*006a*/ 	.short	0x0000


	//----- nvinfo : EIATTR_MAXREG_COUNT
	.align		4
        /*006c*/ 	.byte	0x03, 0x1b
        /*006e*/ 	.short	0x00ff


	//----- nvinfo : EIATTR_NUM_BARRIERS
	.align		4
        /*0070*/ 	.byte	0x02, 0x4c
        /*0072*/ 	.byte	0x01
	.zero		1


	//----- nvinfo : EIATTR_MERCURY_ISA_VERSION
	.align		4
        /*0074*/ 	.byte	0x03, 0x5f
        /*0076*/ 	.short	0x0101


	//----- nvinfo : EIATTR_COOP_GROUP_MASK_REGIDS
	.align		4
        /*0078*/ 	.byte	0x04, 0x29
        /*007a*/ 	.short	(.L_512 - .L_511)


	//   ....[0]....
.L_511:
        /*007c*/ 	.word	0xffffffff


	//   ....[1]....
        /*0080*/ 	.word	0xffffffff


	//   ....[2]....
        /*0084*/ 	.word	0xffffffff


	//   ....[3]....
        /*0088*/ 	.word	0xffffffff


	//   ....[4]....
        /*008c*/ 	.word	0xffffffff


	//   ....[5]....
        /*0090*/ 	.word	0xffffffff


	//   ....[6]....
        /*0094*/ 	.word	0xffffffff


	//   ....[7]....
        /*0098*/ 	.word	0xffffffff


	//   ....[8]....
        /*009c*/ 	.word	0xffffffff


	//   ....[9]....
        /*00a0*/ 	.word	0xffffffff


	//   ....[10]....
        /*00a4*/ 	.word	0xffffffff


	//   ....[11]....
        /*00a8*/ 	.word	0xffffffff


	//   ....[12]....
        /*00ac*/ 	.word	0xffffffff


	//   ....[13]....
        /*00b0*/ 	.word	0xffffffff


	//   ....[14]....
        /*00b4*/ 	.word	0xffffffff


	//   ....[15]....
        /*00b8*/ 	.word	0xffffffff


	//   ....[16]....
        /*00bc*/ 	.word	0xffffffff


	//   ....[17]....
        /*00c0*/ 	.word	0xffffffff


	//   ....[18]....
        /*00c4*/ 	.word	0xffffffff


	//   ....[19]....
        /*00c8*/ 	.word	0xffffffff


	//   ....[20]....
        /*00cc*/ 	.word	0xffffffff


	//   ....[21]....
        /*00d0*/ 	.word	0xffffffff


	//   ....[22]....
        /*00d4*/ 	.word	0xffffffff


	//   ....[23]....
        /*00d8*/ 	.word	0xffffffff


	//   ....[24]....
        /*00dc*/ 	.word	0xffffffff


	//   ....[25]....
        /*00e0*/ 	.word	0xffffffff


	//   ....[26]....
        /*00e4*/ 	.word	0xffffffff


	//   ....[27]....
        /*00e8*/ 	.word	0xffffffff


	//   ....[28]....
        /*00ec*/ 	.word	0xffffffff


	//   ....[29]....
        /*00f0*/ 	.word	0xffffffff


	//   ....[30]....
        /*00f4*/ 	.word	0xffffffff


	//   ....[31]....
        /*00f8*/ 	.word	0xffffffff


	//   ....[32]....
        /*00fc*/ 	.word	0xffffffff


	//   ....[33]....
        /*0100*/ 	.word	0xffffffff


	//   ....[34]....
        /*0104*/ 	.word	0xffffffff


	//   ....[35]....
        /*0108*/ 	.word	0xffffffff


	//   ....[36]....
        /*010c*/ 	.word	0xffffffff


	//   ....[37]....
        /*0110*/ 	.word	0xffffffff


	//   ....[38]....
        /*0114*/ 	.word	0xffffffff


	//   ....[39]....
        /*0118*/ 	.word	0xffffffff


	//   ....[40]....
        /*011c*/ 	.word	0xffffffff


	//   ....[41]....
        /*0120*/ 	.word	0xffffffff


	//   ....[42]....
        /*0124*/ 	.word	0xffffffff


	//   ....[43]....
        /*0128*/ 	.word	0xffffffff


	//   ....[44]....
        /*012c*/ 	.word	0xffffffff


	//----- nvinfo : EIATTR_COOP_GROUP_INSTR_OFFSETS
	.align		4
.L_512:
        /*0130*/ 	.byte	0x04, 0x28
        /*0132*/ 	.short	(.L_514 - .L_513)


	//   ....[0]....
.L_513:
        /*0134*/ 	.word	0x00001300


	//   ....[1]....
        /*0138*/ 	.word	0x00001310


	//   ....[2]....
        /*013c*/ 	.word	0x00001320


	//   ....[3]....
        /*0140*/ 	.word	0x00001470


	//   ....[4]....
        /*0144*/ 	.word	0x000014a0


	//   ....[5]....
        /*0148*/ 	.word	0x000014d0


	//   ....[6]....
        /*014c*/ 	.word	0x000015f0


	//   ....[7]....
        /*0150*/ 	.word	0x00001610


	//   ....[8]....
        /*0154*/ 	.word	0x00001620


	//   ....[9]....
        /*0158*/ 	.word	0x00001740


	//   ....[10]....
        /*015c*/ 	.word	0x00001760


	//   ....[11]....
        /*0160*/ 	.word	0x00001770


	//   ....[12]....
        /*0164*/ 	.word	0x00001890


	//   ....[13]....
        /*0168*/ 	.word	0x000018b0


	//   ....[14]....
        /*016c*/ 	.word	0x000018c0


	//   ....[15]....
        /*0170*/ 	.word	0x00002050


	//   ....[16]....
        /*0174*/ 	.word	0x000020e0


	//   ....[17]....
        /*0178*/ 	.word	0x00002110


	//   ....[18]....
        /*017c*/ 	.word	0x00002230


	//   ....[19]....
        /*0180*/ 	.word	0x00002260


	//   ....[20]....
        /*0184*/ 	.word	0x00002270


	//   ....[21]....
        /*0188*/ 	.word	0x00002390


	//   ....[22]....
        /*018c*/ 	.word	0x000023b0


	//   ....[23]....
        /*0190*/ 	.word	0x000023c0


	//   ....[24]....
        /*0194*/ 	.word	0x000024e0


	//   ....[25]....
        /*0198*/ 	.word	0x00002500


	//   ....[26]....
        /*019c*/ 	.word	0x00002510


	//   ....[27]....
        /*01a0*/ 	.word	0x00002630


	//   ....[28]....
        /*01a4*/ 	.word	0x00002650


	//   ....[29]....
        /*01a8*/ 	.word	0x00002660


	//   ....[30]....
        /*01ac*/ 	.word	0x000048d0


	//   ....[31]....
        /*01b0*/ 	.word	0x000048e0


	//   ....[32]....
        /*01b4*/ 	.word	0x000048f0


	//   ....[33]....
        /*01b8*/ 	.word	0x00004a40


	//   ....[34]....
        /*01bc*/ 	.word	0x00004a70


	//   ....[35]....
        /*01c0*/ 	.word	0x00004aa0


	//   ....[36]....
        /*01c4*/ 	.word	0x00004bc0


	//   ....[37]....
        /*01c8*/ 	.word	0x00004be0


	//   ....[38]....
        /*01cc*/ 	.word	0x00004bf0


	//   ....[39]....
        /*01d0*/ 	.word	0x00004d10


	//   ....[40]....
        /*01d4*/ 	.word	0x00004d30


	//   ....[41]....
        /*01d8*/ 	.word	0x00004d40


	//   ....[42]....
        /*01dc*/ 	.word	0x00004e60


	//   ....[43]....
        /*01e0*/ 	.word	0x00004e80


	//   ....[44]....
        /*01e4*/ 	.word	0x00004e90


	//----- nvinfo : EIATTR_VRC_CTA_INIT_COUNT
	.align		4
.L_514:
        /*01e8*/ 	.byte	0x02, 0x4a
	.zero		1
	.zero		1


	//----- nvinfo : EIATTR_EXIT_INSTR_OFFSETS
	.align		4
        /*01ec*/ 	.byte	0x04, 0x1c
        /*01ee*/ 	.short	(.L_516 - .L_515)


	//   ....[0]....
.L_515:
        /*01f0*/ 	.word	0x00000090


	//   ....[1]....
        /*01f4*/ 	.word	0x000000e0


	//   ....[2]....
        /*01f8*/ 	.word	0x000055a0


	//   ....[3]....
        /*01fc*/ 	.word	0x00005690


	//----- nvinfo : EIATTR_MAX_THREADS
	.align		4
.L_516:
        /*0200*/ 	.byte	0x04, 0x05
        /*0202*/ 	.short	(.L_518 - .L_517)
.L_517:
        /*0204*/ 	.word	0x00000100
        /*0208*/ 	.word	0x00000001
        /*020c*/ 	.word	0x00000001


	//----- nvinfo : EIATTR_CRS_STACK_SIZE
	.align		4
.L_518:
        /*0210*/ 	.byte	0x04, 0x1e
        /*0212*/ 	.short	(.L_520 - .L_519)
.L_519:
        /*0214*/ 	.word	0x00000000


	//----- nvinfo : EIATTR_CBANK_PARAM_SIZE
	.align		4
.L_520:
        /*0218*/ 	.byte	0x03, 0x19
        /*021a*/ 	.short	0x0041


	//----- nvinfo : EIATTR_PARAM_CBANK
	.align		4
        /*021c*/ 	.byte	0x04, 0x0a
        /*021e*/ 	.short	(.L_522 - .L_521)
	.align		4
.L_521:
        /*0220*/ 	.word	index@(.nv.constant0._ZN3cub18CUB_300001_SM_10006detail6reduce28DeviceReduceSingleTileKernelINS2_10policy_hubIN4cuda3std3__45tupleIJblEEEyN6thrust24THRUST_300001_SM_1000_NS8cuda_cub9__find_if7functorIS9_EEE10Policy1000ENSB_12zip_iteratorINS8_IJNSD_26transform_input_iterator_tIbNSB_6detail15normal_iteratorINSB_10device_ptrIiEEEE9is_it_oneEENSB_17counting_iteratorIlNSB_11use_defaultESS_SS_EEEEEEEPS9_ySF_S9_S9_NS7_10__identityEEEvT0_T1_T2_T3_T4_T6_)
        /*0224*/ 	.short	0x0380
        /*0226*/ 	.short	0x0041


	//----- nvinfo : EIATTR_SW_WAR
	.align		4
.L_522:
        /*0228*/ 	.byte	0x04, 0x36
        /*022a*/ 	.short	(.L_524 - .L_523)
.L_523:
        /*022c*/ 	.word	0x00000008
.L_524:


//--------------------- .nv.info._ZN3cub18CUB_300001_SM_10006detail6reduce28DeviceReduceSingleTileKernelINS2_10policy_hubIN4cuda3std3__45tupleIJblEEEjN6thrust24THRUST_300001_SM_1000_NS8cuda_cub9__find_if7functorIS9_EEE10Policy1000EPS9_SI_iSF_S9_S9_NS7_10__identityEEEvT0_T1_T2_T3_T4_T6_ --------------------------
	.section	.nv.info._ZN3cub18CUB_300001_SM_10006detail6reduce28DeviceReduceSingleTileKernelINS2_10policy_hubIN4cuda3std3__45tupleIJblEEEjN6thrust24THRUST_300001_SM_1000_NS8cuda_cub9__find_if7functorIS9_EEE10Policy1000EPS9_SI_iSF_S9_S9_NS7_10__identityEEEvT0_T1_T2_T3_T4_T6_,"",@"SHT_CUDA_INFO"
	.sectionflags	@""
	.align	4


	//----- nvinfo : EIATTR_CUDA_API_VERSION
	.align		4
        /*0000*/ 	.byte	0x04, 0x37
        /*0002*/ 	.short	(.L_526 - .L_525)
.L_525:
        /*0004*/ 	.word	0x00000082


	//----- nvinfo : EIATTR_KPARAM_INFO
	.align		4
.L_526:
        /*0008*/ 	.byte	0x04, 0x17
        /*000a*/ 	.short	(.L_528 - .L_527)
.L_527:
        /*000c*/ 	.word	0x00000000
        /*0010*/ 	.short	0x0005
        /*0012*/ 	.short	0x0028
        /*0014*/ 	.byte	0x00, 0xf0, 0x05, 0x00


	//----- nvinfo : EIATTR_KPARAM_INFO
	.align		4
.L_528:
        /*0018*/ 	.byte	0x04, 0x17
        /*001a*/ 	.short	(.L_530 - .L_529)
.L_529:
        /*001c*/ 	.word	0x00000000
        /*0020*/ 	.short	0x0004
        /*0022*/ 	.short	0x0018
        /*0024*/ 	.byte	0x00, 0xf0, 0x41, 0x00


	//----- nvinfo : EIATTR_KPARAM_INFO
	.align		4
.L_530:
        /*0028*/ 	.byte	0x04, 0x17
        /*002a*/ 	.short	(.L_532 - .L_531)
.L_531:
        /*002c*/ 	.word	0x00000000
        /*0030*/ 	.short	0x0003
        /*0032*/ 	.short	0x0014
        /*0034*/ 	.byte	0x00, 0xf0, 0x05, 0x00


	//----- nvinfo : EIATTR_KPARAM_INFO
	.align		4
.L_532:
        /*0038*/ 	.byte	0x04, 0x17
        /*003a*/ 	.short	(.L_534 - .L_533)
.L_533:
        /*003c*/ 	.word	0x00000000
        /*0040*/ 	.short	0x0002
        /*0042*/ 	.short	0x0010
        /*0044*/ 	.byte	0x00, 0xf0, 0x11, 0x00


	//----- nvinfo : EIATTR_KPARAM_INFO
	.align		4
.L_534:
        /*0048*/ 	.byte	0x04, 0x17
        /*004a*/ 	.short	(.L_536 - .L_535)
.L_535:
        /*004c*/ 	.word	0x00000000
        /*0050*/ 	.short	0x0001
        /*0052*/ 	.short	0x0008
        /*0054*/ 	.byte	0x00, 0xf5, 0x21, 0x00


	//----- nvinfo : EIATTR_KPARAM_INFO
	.align		4
.L_536:
        /*0058*/ 	.byte	0x04, 0x17
        /*005a*/ 	.short	(.L_538 - .L_537)
.L_537:
        /*005c*/ 	.word	0x00000000
        /*0060*/ 	.short	0x0000
        /*0062*/ 	.short	0x0000
        /*0064*/ 	.byte	0x00, 0xf5, 0x21, 0x00


	//----- nvinfo : EIATTR_SPARSE_MMA_MASK
	.align		4
.L_538:
        /*0068*/ 	.byte	0x03, 0x50
        /*006a*/ 	.short	0x0000


	//----- nvinfo : EIATTR_MAXREG_COUNT
	.align		4
        /*006c*/ 	.byte	0x03, 0x1b
        /*006e*/ 	.short	0x00ff


	//----- nvinfo : EIATTR_NUM_BARRIERS
	.align		4
        /*0070*/ 	.byte	0x02, 0x4c
        /*0072*/ 	.byte	0x01
	.zero		1


	//----- nvinfo : EIATTR_MERCURY_ISA_VERSION
	.align		4
        /*0074*/ 	.byte	0x03, 0x5f
        /*0076*/ 	.short	0x0101


	//----- nvinfo : EIATTR_COOP_GROUP_MASK_REGIDS
	.align		4
        /*0078*/ 	.byte	0x04, 0x29
        /*007a*/ 	.short	(.L_540 - .L_539)


	//   ....[0]....
.L_539:
        /*007c*/ 	.word	0xffffffff


	//   ....[1]....
        /*0080*/ 	.word	0xffffffff


	//   ....[2]....
        /*0084*/ 	.word	0xffffffff


	//   ....[3]....
        /*0088*/ 	.word	0xffffffff


	//   ....[4]....
        /*008c*/ 	.word	0xffffffff


	//   ....[5]....
        /*0090*/ 	.word	0xffffffff


	//   ....[6]....
        /*0094*/ 	.word	0xffffffff


	//   ....[7]....
        /*0098*/ 	.word	0xffffffff


	//   ....[8]....
        /*009c*/ 	.word	0xffffffff


	//   ....[9]....
        /*00a0*/ 	.word	0xffffffff


	//   ....[10]....
        /*00a4*/ 	.word	0xffffffff


	//   ....[11]....
        /*00a8*/ 	.word	0xffffffff


	//   ....[12]....
        /*00ac*/ 	.word	0xffffffff


	//   ....[13]....
        /*00b0*/ 	.word	0xffffffff


	//   ....[14]....
        /*00b4*/ 	.word	0xffffffff


	//   ....[15]....
        /*00b8*/ 	.word	0xffffffff


	//   ....[16]....
        /*00bc*/ 	.word	0xffffffff


	//   ....[17]....
        /*00c0*/ 	.word	0xffffffff


	//   ....[18]....
        /*00c4*/ 	.word	0xffffffff


	//   ....[19]....
        /*00c8*/ 	.word	0xffffffff


	//   ....[20]....
        /*00cc*/ 	.word	0xffffffff


	//   ....[21]....
        /*00d0*/ 	.word	0xffffffff


	//   ....[22]....
        /*00d4*/ 	.word	0xffffffff


	//   ....[23]....
        /*00d8*/ 	.word	0xffffffff


	//   ....[24]....
        /*00dc*/ 	.word	0xffffffff


	//   ....[25]....
        /*00e0*/ 	.word	0xffffffff


	//   ....[26]....
        /*00e4*/ 	.word	0xffffffff


	//   ....[27]....
        /*00e8*/ 	.word	0xffffffff


	//   ....[28]....
        /*00ec*/ 	.word	0xffffffff


	//   ....[29]....
        /*00f0*/ 	.word	0xffffffff


	//   ....[30]....
        /*00f4*/ 	.word	0xffffffff


	//   ....[31]....
        /*00f8*/ 	.word	0xffffffff


	//   ....[32]....
        /*00fc*/ 	.word	0xffffffff


	//   ....[33]....
        /*0100*/ 	.word	0xffffffff


	//   ....[34]....
        /*0104*/ 	.word	0xffffffff


	//   ....[35]....
        /*0108*/ 	.word	0xffffffff


	//   ....[36]....
        /*010c*/ 	.word	0xffffffff


	//   ....[37]....
        /*0110*/ 	.word	0xffffffff


	//   ....[38]....
        /*0114*/ 	.word	0xffffffff


	//   ....[39]....
        /*0118*/ 	.word	0xffffffff


	//   ....[40]....
        /*011c*/ 	.word	0xffffffff


	//   ....[41]....
        /*0120*/ 	.word	0xffffffff


	//   ....[42]....
        /*0124*/ 	.word	0xffffffff


	//   ....[43]....
        /*0128*/ 	.word	0xffffffff


	//   ....[44]....
        /*012c*/ 	.word	0xffffffff


	//----- nvinfo : EIATTR_COOP_GROUP_INSTR_OFFSETS
	.align		4
.L_540:
        /*0130*/ 	.byte	0x04, 0x28
        /*0132*/ 	.short	(.L_542 - .L_541)


	//   ....[0]....
.L_541:
        /*0134*/ 	.word	0x000007d0


	//   ....[1]....
        /*0138*/ 	.word	0x000007e0


	//   ....[2]....
        /*013c*/ 	.word	0x000007f0


	//   ....[3]....
        /*0140*/ 	.word	0x00000940


	//   ....[4]....
        /*0144*/ 	.word	0x00000970


	//   ....[5]....
        /*0148*/ 	.word	0x000009a0


	//   ....[6]....
        /*014c*/ 	.word	0x00000ac0


	//   ....[7]....
        /*0150*/ 	.word	0x00000ae0


	//   ....[8]....
        /*0154*/ 	.word	0x00000af0


	//   ....[9]....
        /*0158*/ 	.word	0x00000c10


	//   ....[10]....
        /*015c*/ 	.word	0x00000c30


	//   ....[11]....
        /*0160*/ 	.word	0x00000c40


	//   ....[12]....
        /*0164*/ 	.word	0x00000d60


	//   ....[13]....
        /*0168*/ 	.word	0x00000d80


	//   ....[14]....
        /*016c*/ 	.word	0x00000d90


	//   ....[15]....
        /*0170*/ 	.word	0x00001520


	//   ....[16]....
        /*0174*/ 	.word	0x000015b0


	//   ....[17]....
        /*0178*/ 	.word	0x000015e0


	//   ....[18]....
        /*017c*/ 	.word	0x00001700


	//   ....[19]....
        /*0180*/ 	.word	0x00001730


	//   ....[20]....
        /*0184*/ 	.word	0x00001740


	//   ....[21]....
        /*0188*/ 	.word	0x00001860


	//   ....[22]....
        /*018c*/ 	.word	0x00001880


	//   ....[23]....
        /*0190*/ 	.word	0x00001890


	//   ....[24]....
        /*0194*/ 	.word	0x000019b0


	//   ....[25]....
        /*0198*/ 	.word	0x000019d0


	//   ....[26]....
        /*019c*/ 	.word	0x000019e0


	//   ....[27]....
        /*01a0*/ 	.word	0x00001b00


	//   ....[28]....
        /*01a4*/ 	.word	0x00001b20


	//   ....[29]....
        /*01a8*/ 	.word	0x00001b30


	//   ....[30]....
        /*01ac*/ 	.word	0x000031b0


	//   ....[31]....
        /*01b0*/ 	.word	0x000031c0


	//   ....[32]....
        /*01b4*/ 	.word	0x000031d0


	//   ....[33]....
        /*01b8*/ 	.word	0x00003320


	//   ....[34]....
        /*01bc*/ 	.word	0x00003350


	//   ....[35]....
        /*01c0*/ 	.word	0x00003380


	//   ....[36]....
        /*01c4*/ 	.word	0x000034a0


	//   ....[37]....
        /*01c8*/ 	.word	0x000034c0


	//   ....[38]....
        /*01cc*/ 	.word	0x000034d0


	//   ....[39]....
        /*01d0*/ 	.word	0x000035f0


	//   ....[40]....
        /*01d4*/ 	.word	0x00003610


	//   ....[41]....
        /*01d8*/ 	.word	0x00003620


	//   ....[42]....
        /*01dc*/ 	.word	0x00003740


	//   ....[43]....
        /*01e0*/ 	.word	0x00003760


	//   ....[44]....
        /*01e4*/ 	.word	0x00003770


	//----- nvinfo : EIATTR_VRC_CTA_INIT_COUNT
	.align		4
.L_542:
        /*01e8*/ 	.byte	0x02, 0x4a
	.zero		1
	.zero		1


	//----- nvinfo : EIATTR_EXIT_INSTR_OFFSETS
	.align		4
        /*01ec*/ 	.byte	0x04, 0x1c
        /*01ee*/ 	.short	(.L_544 - .L_543)


	//   ....[0]....
.L_543:
        /*01f0*/ 	.word	0x00000080


	//   ....[1]....
        /*01f4*/ 	.word	0x000000d0


	//   ....[2]....
        /*01f8*/ 	.word	0x00003e80


	//   ....[3]....
        /*01fc*/ 	.word	0x00003f70


	//----- nvinfo : EIATTR_MAX_THREADS
	.align		4
.L_544:
        /*0200*/ 	.byte	0x04, 0x05
        /*0202*/ 	.short	(.L_546 - .L_545)
.L_545:
        /*0204*/ 	.word	0x00000100
        /*0208*/ 	.word	0x00000001
        /*020c*/ 	.word	0x00000001


	//----- nvinfo : EIATTR_CRS_STACK_SIZE
	.align		4
.L_546:
        /*0210*/ 	.byte	0x04, 0x1e
        /*0212*/ 	.short	(.L_548 - .L_547)
.L_547:
        /*0214*/ 	.word	0x00000000


	//----- nvinfo : EIATTR_CBANK_PARAM_SIZE
	.align		4
.L_548:
        /*0218*/ 	.byte	0x03, 0x19
        /*021a*/ 	.short	0x0029


	//----- nvinfo : EIATTR_PARAM_CBANK
	.align		4
        /*021c*/ 	.byte	0x04, 0x0a
        /*021e*/ 	.short	(.L_550 - .L_549)
	.align		4
.L_549:
        /*0220*/ 	.word	index@(.nv.constant0._ZN3cub18CUB_300001_SM_10006detail6reduce28DeviceReduceSingleTileKernelINS2_10policy_hubIN4cuda3std3__45tupleIJblEEEjN6thrust24THRUST_300001_SM_1000_NS8cuda_cub9__find_if7functorIS9_EEE10Policy1000EPS9_SI_iSF_S9_S9_NS7_10__identityEEEvT0_T1_T2_T3_T4_T6_)
        /*0224*/ 	.short	0x0380
        /*0226*/ 	.short	0x0029


	//----- nvinfo : EIATTR_SW_WAR
	.align		4
.L_550:
        /*0228*/ 	.byte	0x04, 0x36
        /*022a*/ 	.short	(.L_552 - .L_551)
.L_551:
        /*022c*/ 	.word	0x00000008
.L_552:


//--------------------- .nv.info._ZN3cub18CUB_300001_SM_10006detail6reduce18DeviceReduceKernelINS2_10policy_hubIN4cuda3std3__45tupleIJblEEEjN6thrust24THRUST_300001_SM_1000_NS8cuda_cub9__find_if7functorIS9_EEE10Policy1000ENSB_12zip_iteratorINS8_IJNSD_26transform_input_iterator_tIbNSB_6detail15normal_iteratorINSB_10device_ptrIiEEEE9is_it_oneEENSB_17counting_iteratorIlNSB_11use_defaultESS_SS_EEEEEEEjSF_S9_NS7_10__identityEEEvT0_PT3_T1_NS0_13GridEvenShareIS10_EET2_T4_ --------------------------
	.section	.nv.info._ZN3cub18CUB_300001_SM_10006detail6reduce18DeviceReduceKernelINS2_10policy_hubIN4cuda3std3__45tupleIJblEEEjN6thrust24THRUST_300001_SM_1000_NS8cuda_cub9__find_if7functorIS9_EEE10Policy1000ENSB_12zip_iteratorINS8_IJNSD_26transform_input_iterator_tIbNSB_6detail15normal_iteratorINSB_10device_ptrIiEEEE9is_it_oneEENSB_17counting_iteratorIlNSB_11use_defaultESS_SS_EEEEEEEjSF_S9_NS7_10__identityEEEvT0_PT3_T1_NS0_13GridEvenShareIS10_EET2_T4_,"",@"SHT_CUDA_INFO"
	.sectionflags	@""
	.align	4


	//----- nvinfo : EIATTR_CUDA_API_VERSION
	.align		4
        /*0000*/ 	.byte	0x04, 0x37
        /*0002*/ 	.short	(.L_554 - .L_553)
.L_553:
        /*0004*/ 	.word	0x00000082


	//----- nvinfo : EIATTR_KPARAM_INFO
	.align		4
.L_554:
        /*0008*/ 	.byte	0x04, 0x17
        /*000a*/ 	.short	(.L_556 - .L_555)
.L_555:
        /*000c*/ 	.word	0x00000000
        /*0010*/ 	.short	0x0005
        /*0012*/ 	.short	0x004d
        /*0014*/ 	.byte	0x00, 0xf0, 0x05, 0x00


	//----- nvinfo : EIATTR_KPARAM_INFO
	.align		4
.L_556:
        /*0018*/ 	.byte	0x04, 0x17
        /*001a*/ 	.short	(.L_558 - .L_557)
.L_557:
        /*001c*/ 	.word	0x00000000
        /*0020*/ 	.short	0x0004
        /*0022*/ 	.short	0x004c
        /*0024*/ 	.byte	0x00, 0xf0, 0x05, 0x00


	//----- nvinfo : EIATTR_KPARAM_INFO
	.align		4
.L_558:
        /*0028*/ 	.byte	0x04, 0x17
        /*002a*/ 	.short	(.L_560 - .L_559)
.L_559:
        /*002c*/ 	.word	0x00000000
        /*0030*/ 	.short	0x0003
        /*0032*/ 	.short	0x0024
        /*0034*/ 	.byte	0x00, 0xf0, 0xa1, 0x00


	//----- nvinfo : EIATTR_KPARAM_INFO
	.align		4
.L_560:
        /*0038*/ 	.byte	0x04, 0x17
        /*003a*/ 	.short	(.L_562 - .L_561)
.L_561:
        /*003c*/ 	.word	0x00000000
        /*0040*/ 	.short	0x0002
        /*0042*/ 	.short	0x0020
        /*0044*/ 	.byte	0x00, 0xf0, 0x11, 0x00


	//----- nvinfo : EIATTR_KPARAM_INFO
	.align		4
.L_562:
        /*0048*/ 	.byte	0x04, 0x17
        /*004a*/ 	.short	(.L_564 - .L_563)
.L_563:
        /*004c*/ 	.word	0x00000000
        /*0050*/ 	.short	0x0001
        /*0052*/ 	.short	0x0018
        /*0054*/ 	.byte	0x00, 0xf5, 0x21, 0x00


	//----- nvinfo : EIATTR_KPARAM_INFO
	.align		4
.L_564:
        /*0058*/ 	.byte	0x04, 0x17
        /*005a*/ 	.short	(.L_566 - .L_565)
.L_565:
        /*005c*/ 	.word	0x00000000
        /*0060*/ 	.short	0x0000
        /*0062*/ 	.short	0x0000
        /*0064*/ 	.byte	0x00, 0xf0, 0x61, 0x00


	//----- nvinfo : EIATTR_SPARSE_MMA_MASK
	.align		4
.L_566:
        /*0068*/ 	.byte	0x03, 0x50
        /*006a*/ 	.short	0x0000


	//----- nvinfo : EIATTR_MAXREG_COUNT
	.align		4
        /*006c*/ 	.byte	0x03, 0x1b
        /*006e*/ 	.short	0x00ff


	//----- nvinfo : EIATTR_NUM_BARRIERS
	.align		4
        /*0070*/ 	.byte	0x02, 0x4c
        /*0072*/ 	.byte	0x01
	.zero		1


	//----- nvinfo : EIATTR_MERCURY_ISA_VERSION
	.align		4
        /*0074*/ 	.byte	0x03, 0x5f
        /*0076*/ 	.short	0x0101


	//----- nvinfo : EIATTR_COOP_GROUP_MASK_REGIDS
	.align		4
        /*0078*/ 	.byte	0x04, 0x29
        /*007a*/ 	.short	(.L_568 - .L_567)


	//   ....[0]....
.L_567:
        /*007c*/ 	.word	0xffffffff


	//   ....[1]....
        /*0080*/ 	.word	0xffffffff


	//   ....[2]....
        /*0084*/ 	.word	0xffffffff


	//   ....[3]....
        /*0088*/ 	.word	0xffffffff


	//   ....[4]....
        /*008c*/ 	.word	0xffffffff


	//   ....[5]....
        /*0090*/ 	.word	0xffffffff


	//   ....[6]....
        /*0094*/ 	.word	0xffffffff


	//   ....[7]....
        /*0098*/ 	.word	0xffffffff


	//   ....[8]....
        /*009c*/ 	.word	0xffffffff


	//   ....[9]....
        /*00a0*/ 	.word	0xffffffff


	//   ....[10]....
        /*00a4*/ 	.word	0xffffffff


	//   ....[11]....
        /*00a8*/ 	.word	0xffffffff


	//   ....[12]....
        /*00ac*/ 	.word	0xffffffff


	//   ....[13]....
        /*00b0*/ 	.word	0xffffffff


	//   ....[14]....
        /*00b4*/ 	.word	0xffffffff


	//   ....[15]....
        /*00b8*/ 	.word	0xffffffff


	//   ....[16]....
        /*00bc*/ 	.word	0xffffffff


	//   ....[17]....
        /*00c0*/ 	.word	0xffffffff


	//   ....[18]....
        /*00c4*/ 	.word	0xffffffff


	//   ....[19]....
        /*00c8*/ 	.word	0xffffffff


	//   ....[20]....
        /*00cc*/ 	.word	0xffffffff


	//   ....[21]....
        /*00d0*/ 	.word	0xffffffff


	//   ....[22]....
        /*00d4*/ 	.word	0xffffffff


	//   ....[23]....
        /*00d8*/ 	.word	0xffffffff


	//   ....[24]....
        /*00dc*/ 	.word	0xffffffff


	//   ....[25]....
        /*00e0*/ 	.word	0xffffffff


	//   ....[26]....
        /*00e4*/ 	.word	0xffffffff


	//   ....[27]....
        /*00e8*/ 	.word	0xffffffff


	//   ....[28]....
        /*00ec*/ 	.word	0xffffffff


	//   ....[29]....
        /*00f0*/ 	.word	0xffffffff


	//   ....[30]....
        /*00f4*/ 	.word	0xffffffff


	//   ....[31]....
        /*00f8*/ 	.word	0xffffffff


	//   ....[32]....
        /*00fc*/ 	.word	0xffffffff


	//   ....[33]....
        /*0100*/ 	.word	0xffffffff


	//   ....[34]....
        /*0104*/ 	.word	0xffffffff


	//   ....[35]....
        /*0108*/ 	.word	0xffffffff


	//   ....[36]....
        /*010c*/ 	.word	0xffffffff


	//   ....[37]....
        /*0110*/ 	.word	0xffffffff


	//   ....[38]....
        /*0114*/ 	.word	0xffffffff


	//   ....[39]....
        /*0118*/ 	.word	0xffffffff


	//   ....[40]....
        /*011c*/ 	.word	0xffffffff


	//   ....[41]....
        /*0120*/ 	.word	0xffffffff


	//   ....[42]....
        /*0124*/ 	.word	0xffffffff


	//   ....[43]....
        /*0128*/ 	.word	0xffffffff


	//   ....[44]....
        /*012c*/ 	.word	0xffffffff


	//----- nvinfo : EIATTR_COOP_GROUP_INSTR_OFFSETS
	.align		4
.L_568:
        /*0130*/ 	.byte	0x04, 0x28
        /*0132*/ 	.short	(.L_570 - .L_569)


	//   ....[0]....
.L_569:
        /*0134*/ 	.word	0x00001430


	//   ....[1]....
        /*0138*/ 	.word	0x00001440


	//   ....[2]....
        /*013c*/ 	.word	0x00001450


	//   ....[3]....
        /*0140*/ 	.word	0x000015a0


	//   ....[4]....
        /*0144*/ 	.word	0x000015d0


	//   ....[5]....
        /*0148*/ 	.word	0x00001600


	//   ....[6]....
        /*014c*/ 	.word	0x00001720


	//   ....[7]....
        /*0150*/ 	.word	0x00001740


	//   ....[8]....
        /*0154*/ 	.word	0x00001750


	//   ....[9]....
        /*0158*/ 	.word	0x00001870


	//   ....[10]....
        /*015c*/ 	.word	0x00001890


	//   ....[11]....
        /*0160*/ 	.word	0x000018a0


	//   ....[12]....
        /*0164*/ 	.word	0x000019c0


	//   ....[13]....
        /*0168*/ 	.word	0x000019e0


	//   ....[14]....
        /*016c*/ 	.word	0x000019f0


	//   ....[15]....
        /*0170*/ 	.word	0x00002170


	//   ....[16]....
        /*0174*/ 	.word	0x00002200


	//   ....[17]....
        /*0178*/ 	.word	0x00002230


	//   ....[18]....
        /*017c*/ 	.word	0x00002350


	//   ....[19]....
        /*0180*/ 	.word	0x00002380


	//   ....[20]....
        /*0184*/ 	.word	0x00002390


	//   ....[21]....
        /*0188*/ 	.word	0x000024b0


	//   ....[22]....
        /*018c*/ 	.word	0x000024d0


	//   ....[23]....
        /*0190*/ 	.word	0x000024e0


	//   ....[24]....
        /*0194*/ 	.word	0x00002600


	//   ....[25]....
        /*0198*/ 	.word	0x00002620


	//   ....[26]....
        /*019c*/ 	.word	0x00002630


	//   ....[27]....
        /*01a0*/ 	.word	0x00002750


	//   ....[28]....
        /*01a4*/ 	.word	0x00002770


	//   ....[29]....
        /*01a8*/ 	.word	0x00002780


	//   ....[30]....
        /*01ac*/ 	.word	0x00004b50


	//   ....[31]....
        /*01b0*/ 	.word	0x00004b60


	//   ....[32]....
        /*01b4*/ 	.word	0x00004b70


	//   ....[33]....
        /*01b8*/ 	.word	0x00004cc0


	//   ....[34]....
        /*01bc*/ 	.word	0x00004cf0


	//   ....[35]....
        /*01c0*/ 	.word	0x00004d20


	//   ....[36]....
        /*01c4*/ 	.word	0x00004e40


	//   ....[37]....
        /*01c8*/ 	.word	0x00004e60


	//   ....[38]....
        /*01cc*/ 	.word	0x00004e70


	//   ....[39]....
        /*01d0*/ 	.word	0x00004f90


	//   ....[40]....
        /*01d4*/ 	.word	0x00004fb0


	//   ....[41]....
        /*01d8*/ 	.word	0x00004fc0


	//   ....[42]....
        /*01dc*/ 	.word	0x000050e0


	//   ....[43]....
        /*01e0*/ 	.word	0x00005100


	//   ....[44]....
        /*01e4*/ 	.word	0x00005110


	//----- nvinfo : EIATTR_VRC_CTA_INIT_COUNT
	.align		4
.L_570:
        /*01e8*/ 	.byte	0x02, 0x4a
	.zero		1
	.zero		1


	//----- nvinfo : EIATTR_EXIT_INSTR_OFFSETS
	.align		4
        /*01ec*/ 	.byte	0x04, 0x1c
        /*01ee*/ 	.short	(.L_572 - .L_571)


	//   ....[0]....
.L_571:
        /*01f0*/ 	.word	0x00005810


	//   ....[1]....
        /*01f4*/ 	.word	0x00005860


	//----- nvinfo : EIATTR_MAX_THREADS
	.align		4
.L_572:
        /*01f8*/ 	.byte	0x04, 0x05
        /*01fa*/ 	.short	(.L_574 - .L_573)
.L_573:
        /*01fc*/ 	.word	0x00000100
        /*0200*/ 	.word	0x00000001
        /*0204*/ 	.word	0x00000001


	//----- nvinfo : EIATTR_CRS_STACK_SIZE
	.align		4
.L_574:
        /*0208*/ 	.byte	0x04, 0x1e
        /*020a*/ 	.short	(.L_576 - .L_575)
.L_575:
        /*020c*/ 	.word	0x00000000


	//----- nvinfo : EIATTR_CBANK_PARAM_SIZE
	.align		4
.L_576:
        /*0210*/ 	.byte	0x03, 0x19
        /*0212*/ 	.short	0x004e


	//----- nvinfo : EIATTR_PARAM_CBANK
	.align		4
        /*0214*/ 	.byte	0x04, 0x0a
        /*0216*/ 	.short	(.L_578 - .L_577)
	.align		4
.L_577:
        /*0218*/ 	.word	index@(.nv.constant0._ZN3cub18CUB_300001_SM_10006detail6reduce18DeviceReduceKernelINS2_10policy_hubIN4cuda3std3__45tupleIJblEEEjN6thrust24THRUST_300001_SM_1000_NS8cuda_cub9__find_if7functorIS9_EEE10Policy1000ENSB_12zip_iteratorINS8_IJNSD_26transform_input_iterator_tIbNSB_6detail15normal_iteratorINSB_10device_ptrIiEEEE9is_it_oneEENSB_17counting_iteratorIlNSB_11use_defaultESS_SS_EEEEEEEjSF_S9_NS7_10__identityEEEvT0_PT3_T1_NS0_13GridEvenShareIS10_EET2_T4_)
        /*021c*/ 	.short	0x0380
        /*021e*/ 	.short	0x004e


	//----- nvinfo : EIATTR_SW_WAR
	.align		4
.L_578:
        /*0220*/ 	.byte	0x04, 0x36
        /*0222*/ 	.short	(.L_580 - .L_579)
.L_579:
        /*0224*/ 	.word	0x00000008
.L_580:


//--------------------- .nv.info._ZN3cub18CUB_300001_SM_10006detail6reduce28DeviceReduceSingleTileKernelINS2_10policy_hubIN4cuda3std3__45tupleIJblEEEjN6thrust24THRUST_300001_SM_1000_NS8cuda_cub9__find_if7functorIS9_EEE10Policy1000ENSB_12zip_iteratorINS8_IJNSD_26transform_input_iterator_tIbNSB_6detail15normal_iteratorINSB_10device_ptrIiEEEE9is_it_oneEENSB_17counting_iteratorIlNSB_11use_defaultESS_SS_EEEEEEEPS9_jSF_S9_S9_NS7_10__identityEEEvT0_T1_T2_T3_T4_T6_ --------------------------
	.section	.nv.info._ZN3cub18CUB_300001_SM_10006detail6reduce28DeviceReduceSingleTileKernelINS2_10policy_hubIN4cuda3std3__45tupleIJblEEEjN6thrust24THRUST_300001_SM_1000_NS8cuda_cub9__find_if7functorIS9_EEE10Policy1000ENSB_12zip_iteratorINS8_IJNSD_26transform_input_iterator_tIbNSB_6detail15normal_iteratorINSB_10device_ptrIiEEEE9is_it_oneEENSB_17counting_iteratorIlNSB_11use_defaultESS_SS_EEEEEEEPS9_jSF_S9_S9_NS7_10__identityEEEvT0_T1_T2_T3_T4_T6_,"",@"SHT_CUDA_INFO"
	.sectionflags	@""
	.align	4


	//----- nvinfo : EIATTR_CUDA_API_VERSION
	.align		4
        /*0000*/ 	.byte	0x04, 0x37
        /*0002*/ 	.short	(.L_582 - .L_581)
.L_581:
        /*0004*/ 	.word	0x00000082


	//----- nvinfo : EIATTR_KPARAM_INFO
	.align		4
.L_582:
        /*0008*/ 	.byte	0x04, 0x17
        /*000a*/ 	.short	(.L_584 - .L_583)
.L_583:
        /*000c*/ 	.word	0x00000000
        /*0010*/ 	.short	0x0005
        /*0012*/ 	.short	0x0038
        /*0014*/ 	.byte	0x00, 0xf0, 0x05, 0x00


	//----- nvinfo : EIATTR_KPARAM_INFO
	.align		4
.L_584:
        /*0018*/ 	.byte	0x04, 0x17
        /*001a*/ 	.short	(.L_586 - .L_585)
.L_585:
        /*001c*/ 	.word	0x00000000
        /*0020*/ 	.short	0x0004
        /*0022*/ 	.short	0x0028
        /*0024*/ 	.byte	0x00, 0xf0, 0x41, 0x00


	//----- nvinfo : EIATTR_KPARAM_INFO
	.align		4
.L_586:
        /*0028*/ 	.byte	0x04, 0x17
        /*002a*/ 	.short	(.L_588 - .L_587)
.L_587:
        /*002c*/ 	.word	0x00000000
        /*0030*/ 	.short	0x0003
        /*0032*/ 	.short	0x0024
        /*0034*/ 	.byte	0x00, 0xf0, 0x05, 0x00


	//----- nvinfo : EIATTR_KPARAM_INFO
	.align		4
.L_588:
        /*0038*/ 	.byte	0x04, 0x17
        /*003a*/ 	.short	(.L_590 - .L_589)
.L_589:
        /*003c*/ 	.word	0x00000000
        /*0040*/ 	.short	0x0002
        /*0042*/ 	.short	0x0020
        /*0044*/ 	.byte	0x00, 0xf0, 0x11, 0x00


	//----- nvinfo : EIATTR_KPARAM_INFO
	.align		4
.L_590:
        /*0048*/ 	.byte	0x04, 0x17
        /*004a*/ 	.short	(.L_592 - .L_591)
.L_591:
        /*004c*/ 	.word	0x00000000
        /*0050*/ 	.short	0x0001
        /*0052*/ 	.short	0x0018
        /*0054*/ 	.byte	0x00, 0xf5, 0x21, 0x00


	//----- nvinfo : EIATTR_KPARAM_INFO
	.align		4
.L_592:
        /*0058*/ 	.byte	0x04, 0x17
        /*005a*/ 	.short	(.L_594 - .L_593)
.L_593:
        /*005c*/ 	.word	0x00000000
        /*0060*/ 	.short	0x0000
        /*0062*/ 	.short	0x0000
        /*0064*/ 	.byte	0x00, 0xf0, 0x61, 0x00


	//----- nvinfo : EIATTR_SPARSE_MMA_MASK
	.align		4
.L_594:
        /*0068*/ 	.byte	0x03, 0x50
        /*006a*/ 	.short	0x0000


	//----- nvinfo : EIATTR_MAXREG_COUNT
	.align		4
        /*006c*/ 	.byte	0x03, 0x1b
        /*006e*/ 	.short	0x00ff


	//----- nvinfo : EIATTR_NUM_BARRIERS
	.align		4
        /*0070*/ 	.byte	0x02, 0x4c
        /*0072*/ 	.byte	0x01
	.zero		1


	//----- nvinfo : EIATTR_MERCURY_ISA_VERSION
	.align		4
        /*0074*/ 	.byte	0x03, 0x5f
        /*0076*/ 	.short	0x0101


	//----- nvinfo : EIATTR_COOP_GROUP_MASK_REGIDS
	.align		4
        /*0078*/ 	.byte	0x04, 0x29
        /*007a*/ 	.short	(.L_596 - .L_595)


	//   ....[0]....
.L_595:
        /*007c*/ 	.word	0xffffffff


	//   ....[1]....
        /*0080*/ 	.word	0xffffffff


	//   ....[2]....
        /*0084*/ 	.word	0xffffffff


	//   ....[3]....
        /*0088*/ 	.word	0xffffffff


	//   ....[4]....
        /*008c*/ 	.word	0xffffffff


	//   ....[5]....
        /*0090*/ 	.word	0xffffffff


	//   ....[6]....
        /*0094*/ 	.word	0xffffffff


	//   ....[7]....
        /*0098*/ 	.word	0xffffffff


	//   ....[8]....
        /*009c*/ 	.word	0xffffffff


	//   ....[9]....
        /*00a0*/ 	.word	0xffffffff


	//   ....[10]....
        /*00a4*/ 	.word	0xffffffff


	//   ....[11]....
        /*00a8*/ 	.word	0xffffffff


	//   ....[12]....
        /*00ac*/ 	.word	0xffffffff


	//   ....[13]....
        /*00b0*/ 	.word	0xffffffff


	//   ....[14]....
        /*00b4*/ 	.word	0xffffffff


	//   ....[15]....
        /*00b8*/ 	.word	0xffffffff


	//   ....[16]....
        /*00bc*/ 	.word	0xffffffff


	//   ....[17]....
        /*00c0*/ 	.word	0xffffffff


	//   ....[18]....
        /*00c4*/ 	.word	0xffffffff


	//   ....[19]....
        /*00c8*/ 	.word	0xffffffff


	//   ....[20]....
        /*00cc*/ 	.word	0xffffffff


	//   ....[21]....
        /*00d0*/ 	.word	0xffffffff


	//   ....[22]....
        /*00d4*/ 	.word	0xffffffff


	//   ....[23]....
        /*00d8*/ 	.word	0xffffffff


	//   ....[24]....
        /*00dc*/ 	.word	0xffffffff


	//   ....[25]....
        /*00e0*/ 	.word	0xffffffff


	//   ....[26]....
        /*00e4*/ 	.word	0xffffffff


	//   ....[27]....
        /*00e8*/ 	.word	0xffffffff


	//   ....[28]....
        /*00ec*/ 	.word	0xffffffff


	//   ....[29]....
        /*00f0*/ 	.word	0xffffffff


	//   ....[30]....
        /*00f4*/ 	.word	0xffffffff


	//   ....[31]....
        /*00f8*/ 	.word	0xffffffff


	//   ....[32]....
        /*00fc*/ 	.word	0xffffffff


	//   ....[33]....
        /*0100*/ 	.word	0xffffffff


	//   ....[34]....
        /*0104*/ 	.word	0xffffffff


	//   ....[35]....
        /*0108*/ 	.word	0xffffffff


	//   ....[36]....
        /*010c*/ 	.word	0xffffffff


	//   ....[37]....
        /*0110*/ 	.word	0xffffffff


	//   ....[38]....
        /*0114*/ 	.word	0xffffffff


	//   ....[39]....
        /*0118*/ 	.word	0xffffffff


	//   ....[40]....
        /*011c*/ 	.word	0xffffffff


	//   ....[41]....
        /*0120*/ 	.word	0xffffffff


	//   ....[42]....
        /*0124*/ 	.word	0xffffffff


	//   ....[43]....
        /*0128*/ 	.word	0xffffffff


	//   ....[44]....
        /*012c*/ 	.word	0xffffffff


	//----- nvinfo : EIATTR_COOP_GROUP_INSTR_OFFSETS
	.align		4
.L_596:
        /*0130*/ 	.byte	0x04, 0x28
        /*0132*/ 	.short	(.L_598 - .L_597)


	//   ....[0]....
.L_597:
        /*0134*/ 	.word	0x000012b0


	//   ....[1]....
        /*0138*/ 	.word	0x000012c0


	//   ....[2]....
        /*013c*/ 	.word	0x000012d0


	//   ....[3]....
        /*0140*/ 	.word	0x00001420


	//   ....[4]....
        /*0144*/ 	.word	0x00001450


	//   ....[5]....
        /*0148*/ 	.word	0x00001480


	//   ....[6]....
        /*014c*/ 	.word	0x000015a0


	//   ....[7]....
        /*0150*/ 	.word	0x000015c0


	//   ....[8]....
        /*0154*/ 	.word	0x000015d0


	//   ....[9]....
        /*0158*/ 	.word	0x000016f0


	//   ....[10]....
        /*015c*/ 	.word	0x00001710


	//   ....[11]....
        /*0160*/ 	.word	0x00001720


	//   ....[12]....
        /*0164*/ 	.word	0x00001840


	//   ....[13]....
        /*0168*/ 	.word	0x00001860


	//   ....[14]....
        /*016c*/ 	.word	0x00001870


	//   ....[15]....
        /*0170*/ 	.word	0x00001ff0


	//   ....[16]....
        /*0174*/ 	.word	0x00002080


	//   ....[17]....
        /*0178*/ 	.word	0x000020b0


	//   ....[18]....
        /*017c*/ 	.word	0x000021d0


	//   ....[19]....
        /*0180*/ 	.word	0x00002200


	//   ....[20]....
        /*0184*/ 	.word	0x00002210


	//   ....[21]....
        /*0188*/ 	.word	0x00002330


	//   ....[22]....
        /*018c*/ 	.word	0x00002350


	//   ....[23]....
        /*0190*/ 	.word	0x00002360


	//   ....[24]....
        /*0194*/ 	.word	0x00002480


	//   ....[25]....
        /*0198*/ 	.word	0x000024a0


	//   ....[26]....
        /*019c*/ 	.word	0x000024b0


	//   ....[27]....
        /*01a0*/ 	.word	0x000025d0


	//   ....[28]....
        /*01a4*/ 	.word	0x000025f0


	//   ....[29]....
        /*01a8*/ 	.word	0x00002600


	//   ....[30]....
        /*01ac*/ 	.word	0x00004820


	//   ....[31]....
        /*01b0*/ 	.word	0x00004830


	//   ....[32]....
        /*01b4*/ 	.word	0x00004840


	//   ....[33]....
        /*01b8*/ 	.word	0x00004990


	//   ....[34]....
        /*01bc*/ 	.word	0x000049c0


	//   ....[35]....
        /*01c0*/ 	.word	0x000049f0


	//   ....[36]....
        /*01c4*/ 	.word	0x00004b10


	//   ....[37]....
        /*01c8*/ 	.word	0x00004b30


	//   ....[38]....
        /*01cc*/ 	.word	0x00004b40


	//   ....[39]....
        /*01d0*/ 	.word	0x00004c60


	//   ....[40]....
        /*01d4*/ 	.word	0x00004c80


	//   ....[41]....
        /*01d8*/ 	.word	0x00004c90


	//   ....[42]....
        /*01dc*/ 	.word	0x00004db0


	//   ....[43]....
        /*01e0*/ 	.word	0x00004dd0


	//   ....[44]....
        /*01e4*/ 	.word	0x00004de0


	//----- nvinfo : EIATTR_VRC_CTA_INIT_COUNT
	.align		4
.L_598:
        /*01e8*/ 	.byte	0x02, 0x4a
	.zero		1
	.zero		1


	//----- nvinfo : EIATTR_EXIT_INSTR_OFFSETS
	.align		4
        /*01ec*/ 	.byte	0x04, 0x1c
        /*01ee*/ 	.short	(.L_600 - .L_599)


	//   ....[0]....
.L_599:
        /*01f0*/ 	.word	0x00000080


	//   ....[1]....
        /*01f4*/ 	.word	0x000000d0


	//   ....[2]....
        /*01f8*/ 	.word	0x000054e0


	//   ....[3]....
        /*01fc*/ 	.word	0x000055d0


	//----- nvinfo : EIATTR_MAX_THREADS
	.align		4
.L_600:
        /*0200*/ 	.byte	0x04, 0x05
        /*0202*/ 	.short	(.L_602 - .L_601)
.L_601:
        /*0204*/ 	.word	0x00000100
        /*0208*/ 	.word	0x00000001
        /*020c*/ 	.word	0x00000001


	//----- nvinfo : EIATTR_CRS_STACK_SIZE
	.align		4
.L_602:
        /*0210*/ 	.byte	0x04, 0x1e
        /*0212*/ 	.short	(.L_604 - .L_603)
.L_603:
        /*0214*/ 	.word	0x00000000


	//----- nvinfo : EIATTR_CBANK_PARAM_SIZE
	.align		4
.L_604:
        /*0218*/ 	.byte	0x03, 0x19
        /*021a*/ 	.short	0x0039


	//----- nvinfo : EIATTR_PARAM_CBANK
	.align		4
        /*021c*/ 	.byte	0x04, 0x0a
        /*021e*/ 	.short	(.L_606 - .L_605)
	.align		4
.L_605:
        /*0220*/ 	.word	index@(.nv.constant0._ZN3cub18CUB_300001_SM_10006detail6reduce28DeviceReduceSingleTileKernelINS2_10policy_hubIN4cuda3std3__45tupleIJblEEEjN6thrust24THRUST_300001_SM_1000_NS8cuda_cub9__find_if7functorIS9_EEE10Policy1000ENSB_12zip_iteratorINS8_IJNSD_26transform_input_iterator_tIbNSB_6detail15normal_iteratorINSB_10device_ptrIiEEEE9is_it_oneEENSB_17counting_iteratorIlNSB_11use_defaultESS_SS_EEEEEEEPS9_jSF_S9_S9_NS7_10__identityEEEvT0_T1_T2_T3_T4_T6_)
        /*0224*/ 	.short	0x0380
        /*0226*/ 	.short	0x0039


	//----- nvinfo : EIATTR_SW_WAR
	.align		4
.L_606:
        /*0228*/ 	.byte	0x04, 0x36
        /*022a*/ 	.short	(.L_608 - .L_607)
.L_607:
        /*022c*/ 	.word	0x00000008
.L_608:


//--------------------- .nv.info._ZN3cub18CUB_300001_SM_10006detail6reduce28DeviceReduceSingleTileKernelINS2_10policy_hubIiyN4cuda3std3__44plusIiEEE10Policy1000EPiSC_iS9_iiNS7_10__identityEEEvT0_T1_T2_T3_T4_T6_ --------------------------
	.section	.nv.info._ZN3cub18CUB_300001_SM_10006detail6reduce28DeviceReduceSingleTileKernelINS2_10policy_hubIiyN4cuda3std3__44plusIiEEE10Policy1000EPiSC_iS9_iiNS7_10__identityEEEvT0_T1_T2_T3_T4_T6_,"",@"SHT_CUDA_INFO"
	.sectionflags	@""
	.align	4


	//----- nvinfo : EIATTR_CUDA_API_VERSION
	.align		4
        /*0000*/ 	.byte	0x04, 0x37
        /*0002*/ 	.short	(.L_610 - .L_609)
.L_609:
        /*0004*/ 	.word	0x00000082


	//----- nvinfo : EIATTR_KPARAM_INFO
	.align		4
.L_610:
        /*0008*/ 	.byte	0x04, 0x17
        /*000a*/ 	.short	(.L_612 - .L_611)
.L_611:
        /*000c*/ 	.word	0x00000000
        /*0010*/ 	.short	0x0005
        /*0012*/ 	.short	0x001c
        /*0014*/ 	.byte	0x00, 0xf0, 0x05, 0x00


	//----- nvinfo : EIATTR_KPARAM_INFO
	.align		4
.L_612:
        /*0018*/ 	.byte	0x04, 0x17
        /*001a*/ 	.short	(.L_614 - .L_613)
.L_613:
        /*001c*/ 	.word	0x00000000
        /*0020*/ 	.short	0x0004
        /*0022*/ 	.short	0x0018
        /*0024*/ 	.byte	0x00, 0xf0, 0x11, 0x00


	//----- nvinfo : EIATTR_KPARAM_INFO
	.align		4
.L_614:
        /*0028*/ 	.byte	0x04, 0x17
        /*002a*/ 	.short	(.L_616 - .L_615)
.L_615:
        /*002c*/ 	.word	0x00000000
        /*0030*/ 	.short	0x0003
        /*0032*/ 	.short	0x0014
        /*0034*/ 	.byte	0x00, 0xf0, 0x05, 0x00


	//----- nvinfo : EIATTR_KPARAM_INFO
	.align		4
.L_616:
        /*0038*/ 	.byte	0x04, 0x17
        /*003a*/ 	.short	(.L_618 - .L_617)
.L_617:
        /*003c*/ 	.word	0x00000000
        /*0040*/ 	.short	0x0002
        /*0042*/ 	.short	0x0010
        /*0044*/ 	.byte	0x00, 0xf0, 0x11, 0x00


	//----- nvinfo : EIATTR_KPARAM_INFO
	.align		4
.L_618:
        /*0048*/ 	.byte	0x04, 0x17
        /*004a*/ 	.short	(.L_620 - .L_619)
.L_619:
        /*004c*/ 	.word	0x00000000
        /*0050*/ 	.short	0x0001
        /*0052*/ 	.short	0x0008
        /*0054*/ 	.byte	0x00, 0xf5, 0x21, 0x00


	//----- nvinfo : EIATTR_KPARAM_INFO
	.align		4
.L_620:
        /*0058*/ 	.byte	0x04, 0x17
        /*005a*/ 	.short	(.L_622 - .L_621)
.L_621:
        /*005c*/ 	.word	0x00000000
        /*0060*/ 	.short	0x0000
        /*0062*/ 	.short	0x0000
        /*0064*/ 	.byte	0x00, 0xf5, 0x21, 0x00


	//----- nvinfo : EIATTR_SPARSE_MMA_MASK
	.align		4
.L_622:
        /*0068*/ 	.byte	0x03, 0x50
        /*006a*/ 	.short	0x0000


	//----- nvinfo : EIATTR_MAXREG_COUNT
	.align		4
        /*006c*/ 	.byte	0x03, 0x1b
        /*006e*/ 	.short	0x00ff


	//----- nvinfo : EIATTR_NUM_BARRIERS
	.align		4
        /*0070*/ 	.byte	0x02, 0x4c
        /*0072*/ 	.byte	0x01
	.zero		1


	//----- nvinfo : EIATTR_MERCURY_ISA_VERSION
	.align		4
        /*0074*/ 	.byte	0x03, 0x5f
        /*0076*/ 	.short	0x0101


	//----- nvinfo : EIATTR_COOP_GROUP_MASK_REGIDS
	.align		4
        /*0078*/ 	.byte	0x04, 0x29
        /*007a*/ 	.short	(.L_624 - .L_623)


	//   ....[0]....
.L_623:
        /*007c*/ 	.word	0xffffffff


	//   ....[1]....
        /*0080*/ 	.word	0xffffffff


	//   ....[2]....
        /*0084*/ 	.word	0xffffffff


	//   ....[3]....
        /*0088*/ 	.word	0xffffffff


	//   ....[4]....
        /*008c*/ 	.word	0xffffffff


	//   ....[5]....
        /*0090*/ 	.word	0xffffffff


	//   ....[6]....
        /*0094*/ 	.word	0xffffffff


	//   ....[7]....
        /*0098*/ 	.word	0xffffffff


	//   ....[8]....
        /*009c*/ 	.word	0xffffffff


	//   ....[9]....
        /*00a0*/ 	.word	0xffffffff


	//   ....[10]....
        /*00a4*/ 	.word	0xffffffff


	//   ....[11]....
        /*00a8*/ 	.word	0xffffffff


	//   ....[12]....
        /*00ac*/ 	.word	0xffffffff


	//   ....[13]....
        /*00b0*/ 	.word	0xffffffff


	//   ....[14]....
        /*00b4*/ 	.word	0xffffffff


	//   ....[15]....
        /*00b8*/ 	.word	0xffffffff


	//   ....[16]....
        /*00bc*/ 	.word	0xffffffff


	//   ....[17]....
        /*00c0*/ 	.word	0xffffffff


	//   ....[18]....
        /*00c4*/ 	.word	0xffffffff


	//   ....[19]....
        /*00c8*/ 	.word	0xffffffff


	//   ....[20]....
        /*00cc*/ 	.word	0xffffffff


	//   ....[21]....
        /*00d0*/ 	.word	0xffffffff


	//   ....[22]....
        /*00d4*/ 	.word	0xffffffff


	//   ....[23]....
        /*00d8*/ 	.word	0xffffffff


	//   ....[24]....
        /*00dc*/ 	.word	0xffffffff


	//   ....[25]....
        /*00e0*/ 	.word	0xffffffff


	//   ....[26]....
        /*00e4*/ 	.word	0xffffffff


	//   ....[27]....
        /*00e8*/ 	.word	0xffffffff


	//   ....[28]....
        /*00ec*/ 	.word	0xffffffff


	//   ....[29]....
        /*00f0*/ 	.word	0xffffffff


	//----- nvinfo : EIATTR_COOP_GROUP_INSTR_OFFSETS
	.align		4
.L_624:
        /*00f4*/ 	.byte	0x04, 0x28
        /*00f6*/ 	.short	(.L_626 - .L_625)


	//   ....[0]....
.L_625:
        /*00f8*/ 	.word	0x00000890


	//   ....[1]....
        /*00fc*/ 	.word	0x000008f0


	//   ....[2]....
        /*0100*/ 	.word	0x00000940


	//   ....[3]....
        /*0104*/ 	.word	0x000009b0


	//   ....[4]....
        /*0108*/ 	.word	0x00000a10


	//   ....[5]....
        /*010c*/ 	.word	0x00000ba0


	//   ....[6]....
        /*0110*/ 	.word	0x00000c40


	//   ....[7]....
        /*0114*/ 	.word	0x00000cc0


	//   ....[8]....
        /*0118*/ 	.word	0x00000d20


	//   ....[9]....
        /*011c*/ 	.word	0x00000d60


	//   ....[10]....
        /*0120*/ 	.word	0x000019d0


	//   ....[11]....
        /*0124*/ 	.word	0x00001a30


	//   ....[12]....
        /*0128*/ 	.word	0x00001a90


	//   ....[13]....
        /*012c*/ 	.word	0x00001af0


	//   ....[14]....
        /*0130*/ 	.word	0x00001b50


	//   ....[15]....
        /*0134*/ 	.word	0x000023f0


	//   ....[16]....
        /*0138*/ 	.word	0x00002450


	//   ....[17]....
        /*013c*/ 	.word	0x000024a0


	//   ....[18]....
        /*0140*/ 	.word	0x00002510


	//   ....[19]....
        /*0144*/ 	.word	0x00002570


	//   ....[20]....
        /*0148*/ 	.word	0x00002700


	//   ....[21]....
        /*014c*/ 	.word	0x00002790


	//   ....[22]....
        /*0150*/ 	.word	0x000027e0


	//   ....[23]....
        /*0154*/ 	.word	0x00002850


	//   ....[24]....
        /*0158*/ 	.word	0x000028c0


	//   ....[25]....
        /*015c*/ 	.word	0x000036a0


	//   ....[26]....
        /*0160*/ 	.word	0x00003700


	//   ....[27]....
        /*0164*/ 	.word	0x00003760


	//   ....[28]....
        /*0168*/ 	.word	0x000037c0


	//   ....[29]....
        /*016c*/ 	.word	0x00003820


	//----- nvinfo : EIATTR_VRC_CTA_INIT_COUNT
	.align		4
.L_626:
        /*0170*/ 	.byte	0x02, 0x4a
	.zero		1
	.zero		1


	//----- nvinfo : EIATTR_EXIT_INSTR_OFFSETS
	.align		4
        /*0174*/ 	.byte	0x04, 0x1c
        /*0176*/ 	.short	(.L_628 - .L_627)


	//   ....[0]....
.L_627:
        /*0178*/ 	.word	0x00000080


	//   ....[1]....
        /*017c*/ 	.word	0x000000c0


	//   ....[2]....
        /*0180*/ 	.word	0x00003940


	//   ....[3]....
        /*0184*/ 	.word	0x00003990


	//----- nvinfo : EIATTR_MAX_THREADS
	.align		4
.L_628:
        /*0188*/ 	.byte	0x04, 0x05
        /*018a*/ 	.short	(.L_630 - .L_629)
.L_629:
        /*018c*/ 	.word	0x00000100
        /*0190*/ 	.word	0x00000001
        /*0194*/ 	.word	0x00000001


	//----- nvinfo : EIATTR_CRS_STACK_SIZE
	.align		4
.L_630:
        /*0198*/ 	.byte	0x04, 0x1e
        /*019a*/ 	.short	(.L_632 - .L_631)
.L_631:
        /*019c*/ 	.word	0x00000000


	//----- nvinfo : EIATTR_CBANK_PARAM_SIZE
	.align		4
.L_632:
        /*01a0*/ 	.byte	0x03, 0x19
        /*01a2*/ 	.short	0x001d


	//----- nvinfo : EIATTR_PARAM_CBANK
	.align		4
        /*01a4*/ 	.byte	0x04, 0x0a
        /*01a6*/ 	.short	(.L_634 - .L_633)
	.align		4
.L_633:
        /*01a8*/ 	.word	index@(.nv.constant0._ZN3cub18CUB_300001_SM_10006detail6reduce28DeviceReduceSingleTileKernelINS2_10policy_hubIiyN4cuda3std3__44plusIiEEE10Policy1000EPiSC_iS9_iiNS7_10__identityEEEvT0_T1_T2_T3_T4_T6_)
        /*01ac*/ 	.short	0x0380
        /*01ae*/ 	.short	0x001d


	//----- nvinfo : EIATTR_SW_WAR
	.align		4
.L_634:
        /*01b0*/ 	.byte	0x04, 0x36
        /*01b2*/ 	.short	(.L_636 - .L_635)
.L_635:
        /*01b4*/ 	.word	0x00000008
.L_636:


//--------------------- .nv.info._ZN3cub18CUB_300001_SM_10006detail6reduce18DeviceReduceKernelINS2_10policy_hubIiyN4cuda3std3__44plusIiEEE10Policy1000EN6thrust24THRUST_300001_SM_1000_NS6detail15normal_iteratorINSD_10device_ptrIiEEEEyS9_iNS7_10__identityEEEvT0_PT3_T1_NS0_13GridEvenShareISN_EET2_T4_ --------------------------
	.section	.nv.info._ZN3cub18CUB_300001_SM_10006detail6reduce18DeviceReduceKernelINS2_10policy_hubIiyN4cuda3std3__44plusIiEEE10Policy1000EN6thrust24THRUST_300001_SM_1000_NS6detail15normal_iteratorINSD_10device_ptrIiEEEEyS9_iNS7_10__identityEEEvT0_PT3_T1_NS0_13GridEvenShareISN_EET2_T4_,"",@"SHT_CUDA_INFO"
	.sectionflags	@""
	.align	4


	//----- nvinfo : EIATTR_CUDA_API_VERSION
	.align		4
        /*0000*/ 	.byte	0x04, 0x37
        /*0002*/ 	.short	(.L_638 - .L_637)
.L_637:
        /*0004*/ 	.word	0x00000082


	//----- nvinfo : EIATTR_KPARAM_INFO
	.align		4
.L_638:
        /*0008*/ 	.byte	0x04, 0x17
        /*000a*/ 	.short	(.L_640 - .L_639)
.L_639:
        /*000c*/ 	.word	0x00000000
        /*0010*/ 	.short	0x0005
        /*0012*/ 	.short	0x0061
        /*0014*/ 	.byte	0x00, 0xf0, 0x05, 0x00


	//----- nvinfo : EIATTR_KPARAM_INFO
	.align		4
.L_640:
        /*0018*/ 	.byte	0x04, 0x17
        /*001a*/ 	.short	(.L_642 - .L_641)
.L_641:
        /*001c*/ 	.word	0x00000000
        /*0020*/ 	.short	0x0004
        /*0022*/ 	.short	0x0060
        /*0024*/ 	.byte	0x00, 0xf0, 0x05, 0x00


	//----- nvinfo : EIATTR_KPARAM_INFO
	.align		4
.L_642:
        /*0028*/ 	.byte	0x04, 0x17
        /*002a*/ 	.short	(.L_644 - .L_643)
.L_643:
        /*002c*/ 	.word	0x00000000
        /*0030*/ 	.short	0x0003
        /*0032*/ 	.short	0x0018
        /*0034*/ 	.byte	0x00, 0xf0, 0x21, 0x01


	//----- nvinfo : EIATTR_KPARAM_INFO
	.align		4
.L_644:
        /*0038*/ 	.byte	0x04, 0x17
        /*003a*/ 	.short	(.L_646 - .L_645)
.L_645:
        /*003c*/ 	.word	0x00000000
        /*0040*/ 	.short	0x0002
        /*0042*/ 	.short	0x0010
        /*0044*/ 	.byte	0x00, 0xf0, 0x21, 0x00


	//----- nvinfo : EIATTR_KPARAM_INFO
	.align		4
.L_646:
        /*0048*/ 	.byte	0x04, 0x17
        /*004a*/ 	.short	(.L_648 - .L_647)
.L_647:
        /*004c*/ 	.word	0x00000000
        /*0050*/ 	.short	0x0001
        /*0052*/ 	.short	0x0008
        /*0054*/ 	.byte	0x00, 0xf5, 0x21, 0x00


	//----- nvinfo : EIATTR_KPARAM_INFO
	.align		4
.L_648:
        /*0058*/ 	.byte	0x04, 0x17
        /*005a*/ 	.short	(.L_650 - .L_649)
.L_649:
        /*005c*/ 	.word	0x00000000
        /*0060*/ 	.short	0x0000
        /*0062*/ 	.short	0x0000
        /*0064*/ 	.byte	0x00, 0xf0, 0x21, 0x00


	//----- nvinfo : EIATTR_SPARSE_MMA_MASK
	.align		4
.L_650:
        /*0068*/ 	.byte	0x03, 0x50
        /*006a*/ 	.short	0x0000


	//----- nvinfo : EIATTR_MAXREG_COUNT
	.align		4
        /*006c*/ 	.byte	0x03, 0x1b
        /*006e*/ 	.short	0x00ff


	//----- nvinfo : EIATTR_NUM_BARRIERS
	.align		4
        /*0070*/ 	.byte	0x02, 0x4c
        /*0072*/ 	.byte	0x01
	.zero		1


	//----- nvinfo : EIATTR_MERCURY_ISA_VERSION
	.align		4
        /*0074*/ 	.byte	0x03, 0x5f
        /*0076*/ 	.short	0x0101


	//----- nvinfo : EIATTR_COOP_GROUP_MASK_REGIDS
	.align		4
        /*0078*/ 	.byte	0x04, 0x29
        /*007a*/ 	.short	(.L_652 - .L_651)


	//   ....[0]....
.L_651:
        /*007c*/ 	.word	0xffffffff


	//   ....[1]....
        /*0080*/ 	.word	0xffffffff


	//   ....[2]....
        /*0084*/ 	.word	0xffffffff


	//   ....[3]....
        /*0088*/ 	.word	0xffffffff


	//   ....[4]....
        /*008c*/ 	.word	0xffffffff


	//   ....[5]....
        /*0090*/ 	.word	0xffffffff


	//   ....[6]....
        /*0094*/ 	.word	0xffffffff


	//   ....[7]....
        /*0098*/ 	.word	0xffffffff


	//   ....[8]....
        /*009c*/ 	.word	0xffffffff


	//   ....[9]....
        /*00a0*/ 	.word	0xffffffff


	//   ....[10]....
        /*00a4*/ 	.word	0xffffffff


	//   ....[11]....
        /*00a8*/ 	.word	0xffffffff


	//   ....[12]....
        /*00ac*/ 	.word	0xffffffff


	//   ....[13]....
        /*00b0*/ 	.word	0xffffffff


	//   ....[14]....
        /*00b4*/ 	.word	0xffffffff


	//----- nvinfo : EIATTR_COOP_GROUP_INSTR_OFFSETS
	.align		4
.L_652:
        /*00b8*/ 	.byte	0x04, 0x28
        /*00ba*/ 	.short	(.L_654 - .L_653)


	//   ....[0]....
.L_653:
        /*00bc*/ 	.word	0x000008e0


	//   ....[1]....
        /*00c0*/ 	.word	0x00000940


	//   ....[2]....
        /*00c4*/ 	.word	0x000009a0


	//   ....[3]....
        /*00c8*/ 	.word	0x00000a00


	//   ....[4]....
        /*00cc*/ 	.word	0x00000a60


	//   ....[5]....
        /*00d0*/ 	.word	0x00000bf0


	//   ....[6]....
        /*00d4*/ 	.word	0x00000c90


	//   ....[7]....
        /*00d8*/ 	.word	0x00000d10


	//   ....[8]....
        /*00dc*/ 	.word	0x00000d70


	//   ....[9]....
        /*00e0*/ 	.word	0x00000db0


	//   ....[10]....
        /*00e4*/ 	.word	0x00001db0


	//   ....[11]....
        /*00e8*/ 	.word	0x00001e10


	//   ....[12]....
        /*00ec*/ 	.word	0x00001e70


	//   ....[13]....
        /*00f0*/ 	.word	0x00001ed0


	//   ....[14]....
        /*00f4*/ 	.word	0x00001f30


	//----- nvinfo : EIATTR_VRC_CTA_INIT_COUNT
	.align		4
.L_654:
        /*00f8*/ 	.byte	0x02, 0x4a
	.zero		1
	.zero		1


	//----- nvinfo : EIATTR_EXIT_INSTR_OFFSETS
	.align		4
        /*00fc*/ 	.byte	0x04, 0x1c
        /*00fe*/ 	.short	(.L_656 - .L_655)


	//   ....[0]....
.L_655:
        /*0100*/ 	.word	0x00002050


	//   ....[1]....
        /*0104*/ 	.word	0x000020b0


	//----- nvinfo : EIATTR_MAX_THREADS
	.align		4
.L_656:
        /*0108*/ 	.byte	0x04, 0x05
        /*010a*/ 	.short	(.L_658 - .L_657)
.L_657:
        /*010c*/ 	.word	0x00000100
        /*0110*/ 	.word	0x00000001
        /*0114*/ 	.word	0x00000001


	//----- nvinfo : EIATTR_CRS_STACK_SIZE
	.align		4
.L_658:
        /*0118*/ 	.byte	0x04, 0x1e
        /*011a*/ 	.short	(.L_660 - .L_659)
.L_659:
        /*011c*/ 	.word	0x00000000


	//----- nvinfo : EIATTR_CBANK_PARAM_SIZE
	.align		4
.L_660:
        /*0120*/ 	.byte	0x03, 0x19
        /*0122*/ 	.short	0x0062


	//----- nvinfo : EIATTR_PARAM_CBANK
	.align		4
        /*0124*/ 	.byte	0x04, 0x0a
        /*0126*/ 	.short	(.L_662 - .L_661)
	.align		4
.L_661:
        /*0128*/ 	.word	index@(.nv.constant0._ZN3cub18CUB_300001_SM_10006detail6reduce18DeviceReduceKernelINS2_10policy_hubIiyN4cuda3std3__44plusIiEEE10Policy1000EN6thrust24THRUST_300001_SM_1000_NS6detail15normal_iteratorINSD_10device_ptrIiEEEEyS9_iNS7_10__identityEEEvT0_PT3_T1_NS0_13GridEvenShareISN_EET2_T4_)
        /*012c*/ 	.short	0x0380
        /*012e*/ 	.short	0x0062


	//----- nvinfo : EIATTR_SW_WAR
	.align		4
.L_662:
        /*0130*/ 	.byte	0x04, 0x36
        /*0132*/ 	.short	(.L_664 - .L_663)
.L_663:
        /*0134*/ 	.word	0x00000008
.L_664:


//--------------------- .nv.info._ZN3cub18CUB_300001_SM_10006detail6reduce28DeviceReduceSingleTileKernelINS2_10policy_hubIiyN4cuda3std3__44plusIiEEE10Policy1000EN6thrust24THRUST_300001_SM_1000_NS6detail15normal_iteratorINSD_10device_ptrIiEEEEPiyS9_iiNS7_10__identityEEEvT0_T1_T2_T3_T4_T6_ --------------------------
	.section	.nv.info._ZN3cub18CUB_300001_SM_10006detail6reduce28DeviceReduceSingleTileKernelINS2_10policy_hubIiyN4cuda3std3__44plusIiEEE10Policy1000EN6thrust24THRUST_300001_SM_1000_NS6detail15normal_iteratorINSD_10device_ptrIiEEEEPiyS9_iiNS7_10__identityEEEvT0_T1_T2_T3_T4_T6_,"",@"SHT_CUDA_INFO"
	.sectionflags	@""
	.align	4


	//----- nvinfo : EIATTR_CUDA_API_VERSION
	.align		4
        /*0000*/ 	.byte	0x04, 0x37
        /*0002*/ 	.short	(.L_666 - .L_665)
.L_665:
        /*0004*/ 	.word	0x00000082


	//----- nvinfo : EIATTR_KPARAM_INFO
	.align		4
.L_666:
        /*0008*/ 	.byte	0x04, 0x17
        /*000a*/ 	.short	(.L_668 - .L_667)
.L_667:
        /*000c*/ 	.word	0x00000000
        /*0010*/ 	.short	0x0005
        /*0012*/ 	.short	0x0020
        /*0014*/ 	.byte	0x00, 0xf0, 0x05, 0x00


	//----- nvinfo : EIATTR_KPARAM_INFO
	.align		4
.L_668:
        /*0018*/ 	.byte	0x04, 0x17
        /*001a*/ 	.short	(.L_670 - .L_669)
.L_669:
        /*001c*/ 	.word	0x00000000
        /*0020*/ 	.short	0x0004
        /*0022*/ 	.short	0x001c
        /*0024*/ 	.byte	0x00, 0xf0, 0x11, 0x00


	//----- nvinfo : EIATTR_KPARAM_INFO
	.align		4
.L_670:
        /*0028*/ 	.byte	0x04, 0x17
        /*002a*/ 	.short	(.L_672 - .L_671)
.L_671:
        /*002c*/ 	.word	0x00000000
        /*0030*/ 	.short	0x0003
        /*0032*/ 	.short	0x0018
        /*0034*/ 	.byte	0x00, 0xf0, 0x05, 0x00


	//----- nvinfo : EIATTR_KPARAM_INFO
	.align		4
.L_672:
        /*0038*/ 	.byte	0x04, 0x17
        /*003a*/ 	.short	(.L_674 - .L_673)
.L_673:
        /*003c*/ 	.word	0x00000000
        /*0040*/ 	.short	0x0002
        /*0042*/ 	.short	0x0010
        /*0044*/ 	.byte	0x00, 0xf0, 0x21, 0x00


	//----- nvinfo : EIATTR_KPARAM_INFO
	.align		4
.L_674:
        /*0048*/ 	.byte	0x04, 0x17
        /*004a*/ 	.short	(.L_676 - .L_675)
.L_675:
        /*004c*/ 	.word	0x00000000
        /*0050*/ 	.short	0x0001
        /*0052*/ 	.short	0x0008
        /*0054*/ 	.byte	0x00, 0xf5, 0x21, 0x00


	//----- nvinfo : EIATTR_KPARAM_INFO
	.align		4
.L_676:
        /*0058*/ 	.byte	0x04, 0x17
        /*005a*/ 	.short	(.L_678 - .L_677)
.L_677:
        /*005c*/ 	.word	0x00000000
        /*0060*/ 	.short	0x0000
        /*0062*/ 	.short	0x0000
        /*0064*/ 	.byte	0x00, 0xf0, 0x21, 0x00


	//----- nvinfo : EIATTR_SPARSE_MMA_MASK
	.align		4
.L_678:
        /*0068*/ 	.byte	0x03, 0x50
        /*006a*/ 	.short	0x0000


	//----- nvinfo : EIATTR_MAXREG_COUNT
	.align		4
        /*006c*/ 	.byte	0x03, 0x1b
        /*006e*/ 	.short	0x00ff


	//----- nvinfo : EIATTR_NUM_BARRIERS
	.align		4
        /*0070*/ 	.byte	0x02, 0x4c
        /*0072*/ 	.byte	0x01
	.zero		1


	//----- nvinfo : EIATTR_MERCURY_ISA_VERSION
	.align		4
        /*0074*/ 	.byte	0x03, 0x5f
        /*0076*/ 	.short	0x0101


	//----- nvinfo : EIATTR_COOP_GROUP_MASK_REGIDS
	.align		4
        /*0078*/ 	.byte	0x04, 0x29
        /*007a*/ 	.short	(.L_680 - .L_679)


	//   ....[0]....
.L_679:
        /*007c*/ 	.word	0xffffffff


	//   ....[1]....
        /*0080*/ 	.word	0xffffffff


	//   ....[2]....
        /*0084*/ 	.word	0xffffffff


	//   ....[3]....
        /*0088*/ 	.word	0xffffffff


	//   ....[4]....
        /*008c*/ 	.word	0xffffffff


	//   ....[5]....
        /*0090*/ 	.word	0xffffffff


	//   ....[6]....
        /*0094*/ 	.word	0xffffffff


	//   ....[7]....
        /*0098*/ 	.word	0xffffffff


	//   ....[8]....
        /*009c*/ 	.word	0xffffffff


	//   ....[9]....
        /*00a0*/ 	.word	0xffffffff


	//   ....[10]....
        /*00a4*/ 	.word	0xffffffff


	//   ....[11]....
        /*00a8*/ 	.word	0xffffffff


	//   ....[12]....
        /*00ac*/ 	.word	0xffffffff


	//   ....[13]....
        /*00b0*/ 	.word	0xffffffff


	//   ....[14]....
        /*00b4*/ 	.word	0xffffffff


	//----- nvinfo : EIATTR_COOP_GROUP_INSTR_OFFSETS
	.align		4
.L_680:
        /*00b8*/ 	.byte	0x04, 0x28
        /*00ba*/ 	.short	(.L_682 - .L_681)


	//   ....[0]....
.L_681:
        /*00bc*/ 	.word	0x00000850


	//   ....[1]....
        /*00c0*/ 	.word	0x000008b0


	//   ....[2]....
        /*00c4*/ 	.word	0x00000910


	//   ....[3]....
        /*00c8*/ 	.word	0x00000970


	//   ....[4]....
        /*00cc*/ 	.word	0x000009d0


	//   ....[5]....
        /*00d0*/ 	.word	0x00000b60


	//   ....[6]....
        /*00d4*/ 	.word	0x00000c00


	//   ....[7]....
        /*00d8*/ 	.word	0x00000c80


	//   ....[8]....
        /*00dc*/ 	.word	0x00000ce0


	//   ....[9]....
        /*00e0*/ 	.word	0x00000d20


	//   ....[10]....
        /*00e4*/ 	.word	0x00001b90


	//   ....[11]....
        /*00e8*/ 	.word	0x00001bf0


	//   ....[12]....
        /*00ec*/ 	.word	0x00001c50


	//   ....[13]....
        /*00f0*/ 	.word	0x00001cb0


	//   ....[14]....
        /*00f4*/ 	.word	0x00001d10


	//----- nvinfo : EIATTR_VRC_CTA_INIT_COUNT
	.align		4
.L_682:
        /*00f8*/ 	.byte	0x02, 0x4a
	.zero		1
	.zero		1


	//----- nvinfo : EIATTR_EXIT_INSTR_OFFSETS
	.align		4
        /*00fc*/ 	.byte	0x04, 0x1c
        /*00fe*/ 	.short	(.L_684 - .L_683)


	//   ....[0]....
.L_683:
        /*0100*/ 	.word	0x000000a0


	//   ....[1]....
        /*0104*/ 	.word	0x000000e0


	//   ....[2]....
        /*0108*/ 	.word	0x00001e20


	//   ....[3]....
        /*010c*/ 	.word	0x00001e70


	//----- nvinfo : EIATTR_MAX_THREADS
	.align		4
.L_684:
        /*0110*/ 	.byte	0x04, 0x05
        /*0112*/ 	.short	(.L_686 - .L_685)
.L_685:
        /*0114*/ 	.word	0x00000100
        /*0118*/ 	.word	0x00000001
        /*011c*/ 	.word	0x00000001


	//----- nvinfo : EIATTR_CRS_STACK_SIZE
	.align		4
.L_686:
        /*0120*/ 	.byte	0x04, 0x1e
        /*0122*/ 	.short	(.L_688 - .L_687)
.L_687:
        /*0124*/ 	.word	0x00000000


	//----- nvinfo : EIATTR_CBANK_PARAM_SIZE
	.align		4
.L_688:
        /*0128*/ 	.byte	0x03, 0x19
        /*012a*/ 	.short	0x0021


	//----- nvinfo : EIATTR_PARAM_CBANK
	.align		4
        /*012c*/ 	.byte	0x04, 0x0a
        /*012e*/ 	.short	(.L_690 - .L_689)
	.align		4
.L_689:
        /*0130*/ 	.word	index@(.nv.constant0._ZN3cub18CUB_300001_SM_10006detail6reduce28DeviceReduceSingleTileKernelINS2_10policy_hubIiyN4cuda3std3__44plusIiEEE10Policy1000EN6thrust24THRUST_300001_SM_1000_NS6detail15normal_iteratorINSD_10device_ptrIiEEEEPiyS9_iiNS7_10__identityEEEvT0_T1_T2_T3_T4_T6_)
        /*0134*/ 	.short	0x0380
        /*0136*/ 	.short	0x0021


	//----- nvinfo : EIATTR_SW_WAR
	.align		4
.L_690:
        /*0138*/ 	.byte	0x04, 0x36
        /*013a*/ 	.short	(.L_692 - .L_691)
.L_691:
        /*013c*/ 	.word	0x00000008
.L_692:


//--------------------- .nv.info._ZN3cub18CUB_300001_SM_10006detail6reduce28DeviceReduceSingleTileKernelINS2_10policy_hubIijN4cuda3std3__44plusIiEEE10Policy1000EPiSC_iS9_iiNS7_10__identityEEEvT0_T1_T2_T3_T4_T6_ --------------------------
	.section	.nv.info._ZN3cub18CUB_300001_SM_10006detail6reduce28DeviceReduceSingleTileKernelINS2_10policy_hubIijN4cuda3std3__44plusIiEEE10Policy1000EPiSC_iS9_iiNS7_10__identityEEEvT0_T1_T2_T3_T4_T6_,"",@"SHT_CUDA_INFO"
	.sectionflags	@""
	.align	4


	//----- nvinfo : EIATTR_CUDA_API_VERSION
	.align		4
        /*0000*/ 	.byte	0x04, 0x37
        /*0002*/ 	.short	(.L_694 - .L_693)
.L_693:
        /*0004*/ 	.word	0x00000082


	//----- nvinfo : EIATTR_KPARAM_INFO
	.align		4
.L_694:
        /*0008*/ 	.byte	0x04, 0x17
        /*000a*/ 	.short	(.L_696 - .L_695)
.L_695:
        /*000c*/ 	.word	0x00000000
        /*0010*/ 	.short	0x0005
        /*0012*/ 	.short	0x001c
        /*0014*/ 	.byte	0x00, 0xf0, 0x05, 0x00


	//----- nvinfo : EIATTR_KPARAM_INFO
	.align		4
.L_696:
        /*0018*/ 	.byte	0x04, 0x17
        /*001a*/ 	.short	(.L_698 - .L_697)
.L_697:
        /*001c*/ 	.word	0x00000000
        /*0020*/ 	.short	0x0004
        /*0022*/ 	.short	0x0018
        /*0024*/ 	.byte	0x00, 0xf0, 0x11, 0x00


	//----- nvinfo : EIATTR_KPARAM_INFO
	.align		4
.L_698:
        /*0028*/ 	.byte	0x04, 0x17
        /*002a*/ 	.short	(.L_700 - .L_699)
.L_699:
        /*002c*/ 	.word	0x00000000
        /*0030*/ 	.short	0x0003
        /*0032*/ 	.short	0x0014
        /*0034*/ 	.byte	0x00, 0xf0, 0x05, 0x00


	//----- nvinfo : EIATTR_KPARAM_INFO
	.align		4
.L_700:
        /*0038*/ 	.byte	0x04, 0x17
        /*003a*/ 	.short	(.L_702 - .L_701)
.L_701:
        /*003c*/ 	.word	0x00000000
        /*0040*/ 	.short	0x0002
        /*0042*/ 	.short	0x0010
        /*0044*/ 	.byte	0x00, 0xf0, 0x11, 0x00


	//----- nvinfo : EIATTR_KPARAM_INFO
	.align		4
.L_702:
        /*0048*/ 	.byte	0x04, 0x17
        /*004a*/ 	.short	(.L_704 - .L_703)
.L_703:
        /*004c*/ 	.word	0x00000000
        /*0050*/ 	.short	0x0001
        /*0052*/ 	.short	0x0008
        /*0054*/ 	.byte	0x00, 0xf5, 0x21, 0x00


	//----- nvinfo : EIATTR_KPARAM_INFO
	.align		4
.L_704:
        /*0058*/ 	.byte	0x04, 0x17
        /*005a*/ 	.short	(.L_706 - .L_705)
.L_705:
        /*005c*/ 	.word	0x00000000
        /*0060*/ 	.short	0x0000
        /*0062*/ 	.short	0x0000
        /*0064*/ 	.byte	0x00, 0xf5, 0x21, 0x00


	//----- nvinfo : EIATTR_SPARSE_MMA_MASK
	.align		4
.L_706:
        /*0068*/ 	.byte	0x03, 0x50
        /*006a*/ 	.short	0x0000


	//----- nvinfo : EIATTR_MAXREG_COUNT
	.align		4
        /*006c*/ 	.byte	0x03, 0x1b
        /*006e*/ 	.short	0x00ff


	//----- nvinfo : EIATTR_NUM_BARRIERS
	.align		4
        /*0070*/ 	.byte	0x02, 0x4c
        /*0072*/ 	.byte	0x01
	.zero		1


	//----- nvinfo : EIATTR_MERCURY_ISA_VERSION
	.align		4
        /*0074*/ 	.byte	0x03, 0x5f
        /*0076*/ 	.short	0x0101


	//----- nvinfo : EIATTR_COOP_GROUP_MASK_REGIDS
	.align		4
        /*0078*/ 	.byte	0x04, 0x29
        /*007a*/ 	.short	(.L_708 - .L_707)


	//   ....[0]....
.L_707:
        /*007c*/ 	.word	0xffffffff


	//   ....[1]....
        /*0080*/ 	.word	0xffffffff


	//   ....[2]....
        /*0084*/ 	.word	0xffffffff


	//   ....[3]....
        /*0088*/ 	.word	0xffffffff


	//   ....[4]....
        /*008c*/ 	.word	0xffffffff


	//   ....[5]....
        /*0090*/ 	.word	0xffffffff


	//   ....[6]....
        /*0094*/ 	.word	0xffffffff


	//   ....[7]....
        /*0098*/ 	.word	0xffffffff


	//   ....[8]....
        /*009c*/ 	.word	0xffffffff


	//   ....[9]....
        /*00a0*/ 	.word	0xffffffff


	//   ....[10]....
        /*00a4*/ 	.word	0xffffffff


	//   ....[11]....
        /*00a8*/ 	.word	0xffffffff


	//   ....[12]....
        /*00ac*/ 	.word	0xffffffff


	//   ....[13]....
        /*00b0*/ 	.word	0xffffffff


	//   ....[14]....
        /*00b4*/ 	.word	0xffffffff


	//   ....[15]....
        /*00b8*/ 	.word	0xffffffff


	//   ....[16]....
        /*00bc*/ 	.word	0xffffffff


	//   ....[17]....
        /*00c0*/ 	.word	0xffffffff


	//   ....[18]....
        /*00c4*/ 	.word	0xffffffff


	//   ....[19]....
        /*00c8*/ 	.word	0xffffffff


	//   ....[20]....
        /*00cc*/ 	.word	0xffffffff


	//   ....[21]....
        /*00d0*/ 	.word	0xffffffff


	//   ....[22]....
        /*00d4*/ 	.word	0xffffffff


	//   ....[23]....
        /*00d8*/ 	.word	0xffffffff


	//   ....[24]....
        /*00dc*/ 	.word	0xffffffff


	//   ....[25]....
        /*00e0*/ 	.word	0xffffffff


	//   ....[26]....
        /*00e4*/ 	.word	0xffffffff


	//   ....[27]....
        /*00e8*/ 	.word	0xffffffff


	//   ....[28]....
        /*00ec*/ 	.word	0xffffffff


	//   ....[29]....
        /*00f0*/ 	.word	0xffffffff


	//----- nvinfo : EIATTR_COOP_GROUP_INSTR_OFFSETS
	.align		4
.L_708:
        /*00f4*/ 	.byte	0x04, 0x28
        /*00f6*/ 	.short	(.L_710 - .L_709)


	//   ....[0]....
.L_709:
        /*00f8*/ 	.word	0x00000890


	//   ....[1]....
        /*00fc*/ 	.word	0x000008f0


	//   ....[2]....
        /*0100*/ 	.word	0x00000940


	//   ....[3]....
        /*0104*/ 	.word	0x000009b0


	//   ....[4]....
        /*0108*/ 	.word	0x00000a10


	//   ....[5]....
        /*010c*/ 	.word	0x00000ba0


	//   ....[6]....
        /*0110*/ 	.word	0x00000c40


	//   ....[7]....
        /*0114*/ 	.word	0x00000cc0


	//   ....[8]....
        /*0118*/ 	.word	0x00000d20


	//   ....[9]....
        /*011c*/ 	.word	0x00000d60


	//   ....[10]....
        /*0120*/ 	.word	0x000019d0


	//   ....[11]....
        /*0124*/ 	.word	0x00001a30


	//   ....[12]....
        /*0128*/ 	.word	0x00001a90


	//   ....[13]....
        /*012c*/ 	.word	0x00001af0


	//   ....[14]....
        /*0130*/ 	.word	0x00001b50


	//   ....[15]....
        /*0134*/ 	.word	0x000023f0


	//   ....[16]....
        /*0138*/ 	.word	0x00002450


	//   ....[17]....
        /*013c*/ 	.word	0x000024a0


	//   ....[18]....
        /*0140*/ 	.word	0x00002510


	//   ....[19]....
        /*0144*/ 	.word	0x00002570


	//   ....[20]....
        /*0148*/ 	.word	0x00002700


	//   ....[21]....
        /*014c*/ 	.word	0x00002790


	//   ....[22]....
        /*0150*/ 	.word	0x000027e0


	//   ....[23]....
        /*0154*/ 	.word	0x00002850


	//   ....[24]....
        /*0158*/ 	.word	0x000028c0


	//   ....[25]....
        /*015c*/ 	.word	0x000036a0


	//   ....[26]....
        /*0160*/ 	.word	0x00003700


	//   ....[27]....
        /*0164*/ 	.word	0x00003760


	//   ....[28]....
        /*0168*/ 	.word	0x000037c0


	//   ....[29]....
        /*016c*/ 	.word	0x00003820


	//----- nvinfo : EIATTR_VRC_CTA_INIT_COUNT
	.align		4
.L_710:
        /*0170*/ 	.byte	0x02, 0x4a
	.zero		1
	.zero		1


	//----- nvinfo : EIATTR_EXIT_INSTR_OFFSETS
	.align		4
        /*0174*/ 	.byte	0x04, 0x1c
        /*0176*/ 	.short	(.L_712 - .L_711)


	//   ....[0]....
.L_711:
        /*0178*/ 	.word	0x00000080


	//   ....[1]....
        /*017c*/ 	.word	0x000000c0


	//   ....[2]....
        /*0180*/ 	.word	0x00003940


	//   ....[3]....
        /*0184*/ 	.word	0x00003990


	//----- nvinfo : EIATTR_MAX_THREADS
	.align		4
.L_712:
        /*0188*/ 	.byte	0x04, 0x05
        /*018a*/ 	.short	(.L_714 - .L_713)
.L_713:
        /*018c*/ 	.word	0x00000100
        /*0190*/ 	.word	0x00000001
        /*0194*/ 	.word	0x00000001


	//----- nvinfo : EIATTR_CRS_STACK_SIZE
	.align		4
.L_714:
        /*0198*/ 	.byte	0x04, 0x1e
        /*019a*/ 	.short	(.L_716 - .L_715)
.L_715:
        /*019c*/ 	.word	0x00000000


	//----- nvinfo : EIATTR_CBANK_PARAM_SIZE
	.align		4
.L_716:
        /*01a0*/ 	.byte	0x03, 0x19
        /*01a2*/ 	.short	0x001d


	//----- nvinfo : EIATTR_PARAM_CBANK
	.align		4
        /*01a4*/ 	.byte	0x04, 0x0a
        /*01a6*/ 	.short	(.L_718 - .L_717)
	.align		4
.L_717:
        /*01a8*/ 	.word	index@(.nv.constant0._ZN3cub18CUB_300001_SM_10006detail6reduce28DeviceReduceSingleTileKernelINS2_10policy_hubIijN4cuda3std3__44plusIiEEE10Policy1000EPiSC_iS9_iiNS7_10__identityEEEvT0_T1_T2_T3_T4_T6_)
        /*01ac*/ 	.short	0x0380
        /*01ae*/ 	.short	0x001d


	//----- nvinfo : EIATTR_SW_WAR
	.align		4
.L_718:
        /*01b0*/ 	.byte	0x04, 0x36
        /*01b2*/ 	.short	(.L_720 - .L_719)
.L_719:
        /*01b4*/ 	.word	0x00000008
.L_720:


//--------------------- .nv.info._ZN3cub18CUB_300001_SM_10006detail6reduce18DeviceReduceKernelINS2_10policy_hubIijN4cuda3std3__44plusIiEEE10Policy1000EN6thrust24THRUST_300001_SM_1000_NS6detail15normal_iteratorINSD_10device_ptrIiEEEEjS9_iNS7_10__identityEEEvT0_PT3_T1_NS0_13GridEvenShareISN_EET2_T4_ --------------------------
	.section	.nv.info._ZN3cub18CUB_300001_SM_10006detail6reduce18DeviceReduceKernelINS2_10policy_hubIijN4cuda3std3__44plusIiEEE10Policy1000EN6thrust24THRUST_300001_SM_1000_NS6detail15normal_iteratorINSD_10device_ptrIiEEEEjS9_iNS7_10__identityEEEvT0_PT3_T1_NS0_13GridEvenShareISN_EET2_T4_,"",@"SHT_CUDA_INFO"
	.sectionflags	@""
	.align	4


	//----- nvinfo : EIATTR_CUDA_API_VERSION
	.align		4
        /*0000*/ 	.byte	0x04, 0x37
        /*0002*/ 	.short	(.L_722 - .L_721)
.L_721:
        /*0004*/ 	.word	0x00000082


	//----- nvinfo : EIATTR_KPARAM_INFO
	.align		4
.L_722:
        /*0008*/ 	.byte	0x04, 0x17
        /*000a*/ 	.short	(.L_724 - .L_723)
.L_723:
        /*000c*/ 	.word	0x00000000
        /*0010*/ 	.short	0x0005
        /*0012*/ 	.short	0x003d
        /*0014*/ 	.byte	0x00, 0xf0, 0x05, 0x00


	//----- nvinfo : EIATTR_KPARAM_INFO
	.align		4
.L_724:
        /*0018*/ 	.byte	0x04, 0x17
        /*001a*/ 	.short	(.L_726 - .L_725)
.L_725:
        /*001c*/ 	.word	0x00000000
        /*0020*/ 	.short	0x0004
        /*0022*/ 	.short	0x003c
        /*0024*/ 	.byte	0x00, 0xf0, 0x05, 0x00


	//----- nvinfo : EIATTR_KPARAM_INFO
	.align		4
.L_726:
        /*0028*/ 	.byte	0x04, 0x17
        /*002a*/ 	.short	(.L_728 - .L_727)
.L_727:
        /*002c*/ 	.word	0x00000000
        /*0030*/ 	.short	0x0003
        /*0032*/ 	.short	0x0014
        /*0034*/ 	.byte	0x00, 0xf0, 0xa1, 0x00


	//----- nvinfo : EIATTR_KPARAM_INFO
	.align		4
.L_728:
        /*0038*/ 	.byte	0x04, 0x17
        /*003a*/ 	.short	(.L_730 - .L_729)
.L_729:
        /*003c*/ 	.word	0x00000000
        /*0040*/ 	.short	0x0002
        /*0042*/ 	.short	0x0010
        /*0044*/ 	.byte	0x00, 0xf0, 0x11, 0x00


	//----- nvinfo : EIATTR_KPARAM_INFO
	.align		4
.L_730:
        /*0048*/ 	.byte	0x04, 0x17
        /*004a*/ 	.short	(.L_732 - .L_731)
.L_731:
        /*004c*/ 	.word	0x00000000
        /*0050*/ 	.short	0x0001
        /*0052*/ 	.short	0x0008
        /*0054*/ 	.byte	0x00, 0xf5, 0x21, 0x00


	//----- nvinfo : EIATTR_KPARAM_INFO
	.align		4
.L_732:
        /*0058*/ 	.byte	0x04, 0x17
        /*005a*/ 	.short	(.L_734 - .L_733)
.L_733:
        /*005c*/ 	.word	0x00000000
        /*0060*/ 	.short	0x0000
        /*0062*/ 	.short	0x0000
        /*0064*/ 	.byte	0x00, 0xf0, 0x21, 0x00


	//----- nvinfo : EIATTR_SPARSE_MMA_MASK
	.align		4
.L_734:
        /*0068*/ 	.byte	0x03, 0x50
        /*006a*/ 	.short	0x0000


	//----- nvinfo : EIATTR_MAXREG_COUNT
	.align		4
        /*006c*/ 	.byte	0x03, 0x1b
        /*006e*/ 	.short	0x00ff


	//----- nvinfo : EIATTR_NUM_BARRIERS
	.align		4
        /*0070*/ 	.byte	0x02, 0x4c
        /*0072*/ 	.byte	0x01
	.zero		1


	//----- nvinfo : EIATTR_MERCURY_ISA_VERSION
	.align		4
        /*0074*/ 	.byte	0x03, 0x5f
        /*0076*/ 	.short	0x0101


	//----- nvinfo : EIATTR_COOP_GROUP_MASK_REGIDS
	.align		4
        /*0078*/ 	.byte	0x04, 0x29
        /*007a*/ 	.short	(.L_736 - .L_735)


	//   ....[0]....
.L_735:
        /*007c*/ 	.word	0xffffffff


	//   ....[1]....
        /*0080*/ 	.word	0xffffffff


	//   ....[2]....
        /*0084*/ 	.word	0xffffffff


	//   ....[3]....
        /*0088*/ 	.word	0xffffffff


	//   ....[4]....
        /*008c*/ 	.word	0xffffffff


	//   ....[5]....
        /*0090*/ 	.word	0xffffffff


	//   ....[6]....
        /*0094*/ 	.word	0xffffffff


	//   ....[7]....
        /*0098*/ 	.word	0xffffffff


	//   ....[8]....
        /*009c*/ 	.word	0xffffffff


	//   ....[9]....
        /*00a0*/ 	.word	0xffffffff


	//   ....[10]....
        /*00a4*/ 	.word	0xffffffff


	//   ....[11]....
        /*00a8*/ 	.word	0xffffffff


	//   ....[12]....
        /*00ac*/ 	.word	0xffffffff


	//   ....[13]....
        /*00b0*/ 	.word	0xffffffff


	//   ....[14]....
        /*00b4*/ 	.word	0xffffffff


	//----- nvinfo : EIATTR_COOP_GROUP_INSTR_OFFSETS
	.align		4
.L_736:
        /*00b8*/ 	.byte	0x04, 0x28
        /*00ba*/ 	.short	(.L_738 - .L_737)


	//   ....[0]....
.L_737:
        /*00bc*/ 	.word	0x00000b10


	//   ....[1]....
        /*00c0*/ 	.word	0x00000b70


	//   ....[2]....
        /*00c4*/ 	.word	0x00000bd0


	//   ....[3]....
        /*00c8*/ 	.word	0x00000c30


	//   ....[4]....
        /*00cc*/ 	.word	0x00000c90


	//   ....[5]....
        /*00d0*/ 	.word	0x00000e20


	//   ....[6]....
        /*00d4*/ 	.word	0x00000ec0


	//   ....[7]....
        /*00d8*/ 	.word	0x00000f20


	//   ....[8]....
        /*00dc*/ 	.word	0x00000f80


	//   ....[9]....
        /*00e0*/ 	.word	0x00000fe0


	//   ....[10]....
        /*00e4*/ 	.word	0x00002100


	//   ....[11]....
        /*00e8*/ 	.word	0x00002170


	//   ....[12]....
        /*00ec*/ 	.word	0x000021c0


	//   ....[13]....
        /*00f0*/ 	.word	0x00002210


	//   ....[14]....
        /*00f4*/ 	.word	0x00002280


	//----- nvinfo : EIATTR_VRC_CTA_INIT_COUNT
	.align		4
.L_738:
        /*00f8*/ 	.byte	0x02, 0x4a
	.zero		1
	.zero		1


	//----- nvinfo : EIATTR_EXIT_INSTR_OFFSETS
	.align		4
        /*00fc*/ 	.byte	0x04, 0x1c
        /*00fe*/ 	.short	(.L_740 - .L_739)


	//   ....[0]....
.L_739:
        /*0100*/ 	.word	0x000023b0


	//   ....[1]....
        /*0104*/ 	.word	0x000023f0


	//----- nvinfo : EIATTR_MAX_THREADS
	.align		4
.L_740:
        /*0108*/ 	.byte	0x04, 0x05
        /*010a*/ 	.short	(.L_742 - .L_741)
.L_741:
        /*010c*/ 	.word	0x00000100
        /*0110*/ 	.word	0x00000001
        /*0114*/ 	.word	0x00000001


	//----- nvinfo : EIATTR_CRS_STACK_SIZE
	.align		4
.L_742:
        /*0118*/ 	.byte	0x04, 0x1e
        /*011a*/ 	.short	(.L_744 - .L_743)
.L_743:
        /*011c*/ 	.word	0x00000000


	//----- nvinfo : EIATTR_CBANK_PARAM_SIZE
	.align		4
.L_744:
        /*0120*/ 	.byte	0x03, 0x19
        /*0122*/ 	.short	0x003e


	//----- nvinfo : EIATTR_PARAM_CBANK
	.align		4
        /*0124*/ 	.byte	0x04, 0x0a
        /*0126*/ 	.short	(.L_746 - .L_745)
	.align		4
.L_745:
        /*0128*/ 	.word	index@(.nv.constant0._ZN3cub18CUB_300001_SM_10006detail6reduce18DeviceReduceKernelINS2_10policy_hubIijN4cuda3std3__44plusIiEEE10Policy1000EN6thrust24THRUST_300001_SM_1000_NS6detail15normal_iteratorINSD_10device_ptrIiEEEEjS9_iNS7_10__identityEEEvT0_PT3_T1_NS0_13GridEvenShareISN_EET2_T4_)
        /*012c*/ 	.short	0x0380
        /*012e*/ 	.short	0x003e


	//----- nvinfo : EIATTR_SW_WAR
	.align		4
.L_746:
        /*0130*/ 	.byte	0x04, 0x36
        /*0132*/ 	.short	(.L_748 - .L_747)
.L_747:
        /*0134*/ 	.word	0x00000008
.L_748:


//--------------------- .nv.info._ZN3cub18CUB_300001_SM_10006detail6reduce28DeviceReduceSingleTileKernelINS2_10policy_hubIijN4cuda3std3__44plusIiEEE10Policy1000EN6thrust24THRUST_300001_SM_1000_NS6detail15normal_iteratorINSD_10device_ptrIiEEEEPijS9_iiNS7_10__identityEEEvT0_T1_T2_T3_T4_T6_ --------------------------
	.section	.nv.info._ZN3cub18CUB_300001_SM_10006detail6reduce28DeviceReduceSingleTileKernelINS2_10policy_hubIijN4cuda3std3__44plusIiEEE10Policy1000EN6thrust24THRUST_300001_SM_1000_NS6detail15normal_iteratorINSD_10device_ptrIiEEEEPijS9_iiNS7_10__identityEEEvT0_T1_T2_T3_T4_T6_,"",@"SHT_CUDA_INFO"
	.sectionflags	@""
	.align	4


	//----- nvinfo : EIATTR_CUDA_API_VERSION
	.align		4
        /*0000*/ 	.byte	0x04, 0x37
        /*0002*/ 	.short	(.L_750 - .L_749)
.L_749:
        /*0004*/ 	.word	0x00000082


	//----- nvinfo : EIATTR_KPARAM_INFO
	.align		4
.L_750:
        /*0008*/ 	.byte	0x04, 0x17
        /*000a*/ 	.short	(.L_752 - .L_751)
.L_751:
        /*000c*/ 	.word	0x00000000
        /*0010*/ 	.short	0x0005
        /*0012*/ 	.short	0x001c
        /*0014*/ 	.byte	0x00, 0xf0, 0x05, 0x00


	//----- nvinfo : EIATTR_KPARAM_INFO
	.align		4
.L_752:
        /*0018*/ 	.byte	0x04, 0x17
        /*001a*/ 	.short	(.L_754 - .L_753)
.L_753:
        /*001c*/ 	.word	0x00000000
        /*0020*/ 	.short	0x0004
        /*0022*/ 	.short	0x0018
        /*0024*/ 	.byte	0x00, 0xf0, 0x11, 0x00


	//----- nvinfo : EIATTR_KPARAM_INFO
	.align		4
.L_754:
        /*0028*/ 	.byte	0x04, 0x17
        /*002a*/ 	.short	(.L_756 - .L_755)
.L_755:
        /*002c*/ 	.word	0x00000000
        /*0030*/ 	.short	0x0003
        /*0032*/ 	.short	0x0014
        /*0034*/ 	.byte	0x00, 0xf0, 0x05, 0x00


	//----- nvinfo : EIATTR_KPARAM_INFO
	.align		4
.L_756:
        /*0038*/ 	.byte	0x04, 0x17
        /*003a*/ 	.short	(.L_758 - .L_757)
.L_757:
        /*003c*/ 	.word	0x00000000
        /*0040*/ 	.short	0x0002
        /*0042*/ 	.short	0x0010
        /*0044*/ 	.byte	0x00, 0xf0, 0x11, 0x00


	//----- nvinfo : EIATTR_KPARAM_INFO
	.align		4
.L_758:
        /*0048*/ 	.byte	0x04, 0x17
        /*004a*/ 	.short	(.L_760 - .L_759)
.L_759:
        /*004c*/ 	.word	0x00000000
        /*0050*/ 	.short	0x0001
        /*0052*/ 	.short	0x0008
        /*0054*/ 	.byte	0x00, 0xf5, 0x21, 0x00


	//----- nvinfo : EIATTR_KPARAM_INFO
	.align		4
.L_760:
        /*0058*/ 	.byte	0x04, 0x17
        /*005a*/ 	.short	(.L_762 - .L_761)
.L_761:
        /*005c*/ 	.word	0x00000000
        /*0060*/ 	.short	0x0000
        /*0062*/ 	.short	0x0000
        /*0064*/ 	.byte	0x00, 0xf0, 0x21, 0x00


	//----- nvinfo : EIATTR_SPARSE_MMA_MASK
	.align		4
.L_762:
        /*0068*/ 	.byte	0x03, 0x50
        /*006a*/ 	.short	0x0000


	//----- nvinfo : EIATTR_MAXREG_COUNT
	.align		4
        /*006c*/ 	.byte	0x03, 0x1b
        /*006e*/ 	.short	0x00ff


	//----- nvinfo : EIATTR_NUM_BARRIERS
	.align		4
        /*0070*/ 	.byte	0x02, 0x4c
        /*0072*/ 	.byte	0x01
	.zero		1


	//----- nvinfo : EIATTR_MERCURY_ISA_VERSION
	.align		4
        /*0074*/ 	.byte	0x03, 0x5f
        /*0076*/ 	.short	0x0101


	//----- nvinfo : EIATTR_COOP_GROUP_MASK_REGIDS
	.align		4
        /*0078*/ 	.byte	0x04, 0x29
        /*007a*/ 	.short	(.L_764 - .L_763)


	//   ....[0]....
.L_763:
        /*007c*/ 	.word	0xffffffff


	//   ....[1]....
        /*0080*/ 	.word	0xffffffff


	//   ....[2]....
        /*0084*/ 	.word	0xffffffff


	//   ....[3]....
        /*0088*/ 	.word	0xffffffff


	//   ....[4]....
        /*008c*/ 	.word	0xffffffff


	//   ....[5]....
        /*0090*/ 	.word	0xffffffff


	//   ....[6]....
        /*0094*/ 	.word	0xffffffff


	//   ....[7]....
        /*0098*/ 	.word	0xffffffff


	//   ....[8]....
        /*009c*/ 	.word	0xffffffff


	//   ....[9]....
        /*00a0*/ 	.word	0xffffffff


	//   ....[10]....
        /*00a4*/ 	.word	0xffffffff


	//   ....[11]....
        /*00a8*/ 	.word	0xffffffff


	//   ....[12]....
        /*00ac*/ 	.word	0xffffffff


	//   ....[13]....
        /*00b0*/ 	.word	0xffffffff


	//   ....[14]....
        /*00b4*/ 	.word	0xffffffff


	//----- nvinfo : EIATTR_COOP_GROUP_INSTR_OFFSETS
	.align		4
.L_764:
        /*00b8*/ 	.byte	0x04, 0x28
        /*00ba*/ 	.short	(.L_766 - .L_765)


	//   ....[0]....
.L_765:
        /*00bc*/ 	.word	0x00000830


	//   ....[1]....
        /*00c0*/ 	.word	0x00000890


	//   ....[2]....
        /*00c4*/ 	.word	0x000008f0


	//   ....[3]....
        /*00c8*/ 	.word	0x00000950


	//   ....[4]....
        /*00cc*/ 	.word	0x000009b0


	//   ....[5]....
        /*00d0*/ 	.word	0x00000b40


	//   ....[6]....
        /*00d4*/ 	.word	0x00000be0


	//   ....[7]....
        /*00d8*/ 	.word	0x00000c60


	//   ....[8]....
        /*00dc*/ 	.word	0x00000cc0


	//   ....[9]....
        /*00e0*/ 	.word	0x00000d00


	//   ....[10]....
        /*00e4*/ 	.word	0x00001cc0


	//   ....[11]....
        /*00e8*/ 	.word	0x00001d20


	//   ....[12]....
        /*00ec*/ 	.word	0x00001d80


	//   ....[13]....
        /*00f0*/ 	.word	0x00001de0


	//   ....[14]....
        /*00f4*/ 	.word	0x00001e40


	//----- nvinfo : EIATTR_VRC_CTA_INIT_COUNT
	.align		4
.L_766:
        /*00f8*/ 	.byte	0x02, 0x4a
	.zero		1
	.zero		1


	//----- nvinfo : EIATTR_EXIT_INSTR_OFFSETS
	.align		4
        /*00fc*/ 	.byte	0x04, 0x1c
        /*00fe*/ 	.short	(.L_768 - .L_767)


	//   ....[0]....
.L_767:
        /*0100*/ 	.word	0x00000080


	//   ....[1]....
        /*0104*/ 	.word	0x000000c0


	//   ....[2]....
        /*0108*/ 	.word	0x00001f60


	//   ....[3]....
        /*010c*/ 	.word	0x00001fb0


	//----- nvinfo : EIATTR_MAX_THREADS
	.align		4
.L_768:
        /*0110*/ 	.byte	0x04, 0x05
        /*0112*/ 	.short	(.L_770 - .L_769)
.L_769:
        /*0114*/ 	.word	0x00000100
        /*0118*/ 	.word	0x00000001
        /*011c*/ 	.word	0x00000001


	//----- nvinfo : EIATTR_CRS_STACK_SIZE
	.align		4
.L_770:
        /*0120*/ 	.byte	0x04, 0x1e
        /*0122*/ 	.short	(.L_772 - .L_771)
.L_771:
        /*0124*/ 	.word	0x00000000


	//----- nvinfo : EIATTR_CBANK_PARAM_SIZE
	.align		4
.L_772:
        /*0128*/ 	.byte	0x03, 0x19
        /*012a*/ 	.short	0x001d


	//----- nvinfo : EIATTR_PARAM_CBANK
	.align		4
        /*012c*/ 	.byte	0x04, 0x0a
        /*012e*/ 	.short	(.L_774 - .L_773)
	.align		4
.L_773:
        /*0130*/ 	.word	index@(.nv.constant0._ZN3cub18CUB_300001_SM_10006detail6reduce28DeviceReduceSingleTileKernelINS2_10policy_hubIijN4cuda3std3__44plusIiEEE10Policy1000EN6thrust24THRUST_300001_SM_1000_NS6detail15normal_iteratorINSD_10device_ptrIiEEEEPijS9_iiNS7_10__identityEEEvT0_T1_T2_T3_T4_T6_)
        /*0134*/ 	.short	0x0380
        /*0136*/ 	.short	0x001d


	//----- nvinfo : EIATTR_SW_WAR
	.align		4
.L_774:
        /*0138*/ 	.byte	0x04, 0x36
        /*013a*/ 	.short	(.L_776 - .L_775)
.L_775:
        /*013c*/ 	.word	0x00000008
.L_776:


//--------------------- .nv.info._ZN3cub18CUB_300001_SM_10006detail9transform16transform_kernelINS2_10policy_hubILb1EN4cuda3std3__45tupleIJN6thrust24THRUST_300001_SM_1000_NS6detail15normal_iteratorINSA_10device_ptrIiEEEESF_EEEE10policy1000El9diagCheckSF_JPiSK_EEEvT0_iT1_T2_DpNS2_10kernel_argIT3_EE --------------------------
	.section	.nv.info._ZN3cub18CUB_300001_SM_10006detail9transform16transform_kernelINS2_10policy_hubILb1EN4cuda3std3__45tupleIJN6thrust24THRUST_300001_SM_1000_NS6detail15normal_iteratorINSA_10device_ptrIiEEEESF_EEEE10policy1000El9diagCheckSF_JPiSK_EEEvT0_iT1_T2_DpNS2_10kernel_argIT3_EE,"",@"SHT_CUDA_INFO"
	.sectionflags	@""
	.align	4


	//----- nvinfo : EIATTR_CUDA_API_VERSION
	.align		4
        /*0000*/ 	.byte	0x04, 0x37
        /*0002*/ 	.short	(.L_778 - .L_777)
.L_777:
        /*0004*/ 	.word	0x00000082


	//----- nvinfo : EIATTR_KPARAM_INFO
	.align		4
.L_778:
        /*0008*/ 	.byte	0x04, 0x17
        /*000a*/ 	.short	(.L_780 - .L_779)
.L_779:
        /*000c*/ 	.word	0x00000000
        /*0010*/ 	.short	0x0005
        /*0012*/ 	.short	0x0030
        /*0014*/ 	.byte	0x00, 0xf0, 0x41, 0x00


	//----- nvinfo : EIATTR_KPARAM_INFO
	.align		4
.L_780:
        /*0018*/ 	.byte	0x04, 0x17
        /*001a*/ 	.short	(.L_782 - .L_781)
.L_781:
        /*001c*/ 	.word	0x00000000
        /*0020*/ 	.short	0x0004
        /*0022*/ 	.short	0x0020
        /*0024*/ 	.byte	0x00, 0xf0, 0x41, 0x00


	//----- nvinfo : EIATTR_KPARAM_INFO
	.align		4
.L_782:
        /*0028*/ 	.byte	0x04, 0x17
        /*002a*/ 	.short	(.L_784 - .L_783)
.L_783:
        /*002c*/ 	.word	0x00000000
        /*0030*/ 	.short	0x0003
        /*0032*/ 	.short	0x0018
        /*0034*/ 	.byte	0x00, 0xf0, 0x21, 0x00


	//----- nvinfo : EIATTR_KPARAM_INFO
	.align		4
.L_784:
        /*0038*/ 	.byte	0x04, 0x17
        /*003a*/ 	.short	(.L_786 - .L_785)
.L_785:
        /*003c*/ 	.word	0x00000000
        /*0040*/ 	.short	0x0002
        /*0042*/ 	.short	0x000c
        /*0044*/ 	.byte	0x00, 0xf0, 0x21, 0x00


	//----- nvinfo : EIATTR_KPARAM_INFO
	.align		4
.L_786:
        /*0048*/ 	.byte	0x04, 0x17
        /*004a*/ 	.short	(.L_788 - .L_787)
.L_787:
        /*004c*/ 	.word	0x00000000
        /*0050*/ 	.short	0x0001
        /*0052*/ 	.short	0x0008
        /*0054*/ 	.byte	0x00, 0xf0, 0x11, 0x00


	//----- nvinfo : EIATTR_KPARAM_INFO
	.align		4
.L_788:
        /*0058*/ 	.byte	0x04, 0x17
        /*005a*/ 	.short	(.L_790 - .L_789)
.L_789:
        /*005c*/ 	.word	0x00000000
        /*0060*/ 	.short	0x0000
        /*0062*/ 	.short	0x0000
        /*0064*/ 	.byte	0x00, 0xf0, 0x21, 0x00


	//----- nvinfo : EIATTR_SPARSE_MMA_MASK
	.align		4
.L_790:
        /*0068*/ 	.byte	0x03, 0x50
        /*006a*/ 	.short	0x0000


	//----- nvinfo : EIATTR_MAXREG_COUNT
	.align		4
        /*006c*/ 	.byte	0x03, 0x1b
        /*006e*/ 	.short	0x00ff


	//----- nvinfo : EIATTR_MERCURY_ISA_VERSION
	.align		4
        /*0070*/ 	.byte	0x03, 0x5f
        /*0072*/ 	.short	0x0101


	//----- nvinfo : EIATTR_VRC_CTA_INIT_COUNT
	.align		4
        /*0074*/ 	.byte	0x02, 0x4a
	.zero		1
	.zero		1


	//----- nvinfo : EIATTR_EXIT_INSTR_OFFSETS
	.align		4
        /*0078*/ 	.byte	0x04, 0x1c
        /*007a*/ 	.short	(.L_792 - .L_791)


	//   ....[0]....
.L_791:
        /*007c*/ 	.word	0x00000460


	//   ....[1]....
        /*0080*/ 	.word	0x00001360


	//   ....[2]....
        /*0084*/ 	.word	0x00001810


	//   ....[3]....
        /*0088*/ 	.word	0x00001a80


	//   ....[4]....
        /*008c*/ 	.word	0x00001ab0


	//   ....[5]....
        /*0090*/ 	.word	0x00001bb0


	//   ....[6]....
        /*0094*/ 	.word	0x00001be0


	//   ....[7]....
        /*0098*/ 	.word	0x00002350


	//   ....[8]....
        /*009c*/ 	.word	0x00002660


	//   ....[9]....
        /*00a0*/ 	.word	0x00002850


	//   ....[10]....
        /*00a4*/ 	.word	0x00002960


	//----- nvinfo : EIATTR_MAX_THREADS
	.align		4
.L_792:
        /*00a8*/ 	.byte	0x04, 0x05
        /*00aa*/ 	.short	(.L_794 - .L_793)
.L_793:
        /*00ac*/ 	.word	0x00000080
        /*00b0*/ 	.word	0x00000001
        /*00b4*/ 	.word	0x00000001


	//----- nvinfo : EIATTR_CRS_STACK_SIZE
	.align		4
.L_794:
        /*00b8*/ 	.byte	0x04, 0x1e
        /*00ba*/ 	.short	(.L_796 - .L_795)
.L_795:
        /*00bc*/ 	.word	0x00000000


	//----- nvinfo : EIATTR_CBANK_PARAM_SIZE
	.align		4
.L_796:
        /*00c0*/ 	.byte	0x03, 0x19
        /*00c2*/ 	.short	0x0040


	//----- nvinfo : EIATTR_PARAM_CBANK
	.align		4
        /*00c4*/ 	.byte	0x04, 0x0a
        /*00c6*/ 	.short	(.L_798 - .L_797)
	.align		4
.L_797:
        /*00c8*/ 	.word	index@(.nv.constant0._ZN3cub18CUB_300001_SM_10006detail9transform16transform_kernelINS2_10policy_hubILb1EN4cuda3std3__45tupleIJN6thrust24THRUST_300001_SM_1000_NS6detail15normal_iteratorINSA_10device_ptrIiEEEESF_EEEE10policy1000El9diagCheckSF_JPiSK_EEEvT0_iT1_T2_DpNS2_10kernel_argIT3_EE)
        /*00cc*/ 	.short	0x0380
        /*00ce*/ 	.short	0x0040


	//----- nvinfo : EIATTR_SW_WAR
	.align		4
.L_798:
        /*00d0*/ 	.byte	0x04, 0x36
        /*00d2*/ 	.short	(.L_800 - .L_799)
.L_799:
        /*00d4*/ 	.word	0x00000008
.L_800:


//--------------------- .nv.info._ZN3cub18CUB_300001_SM_10006detail9transform16transform_kernelINS2_10policy_hubILb1EN4cuda3std3__45tupleIJN6thrust24THRUST_300001_SM_1000_NS6detail15normal_iteratorINSA_10device_ptrIiEEEESF_EEEE10policy1000Ei9diagCheckSF_JPiSK_EEEvT0_iT1_T2_DpNS2_10kernel_argIT3_EE --------------------------
	.section	.nv.info._ZN3cub18CUB_300001_SM_10006detail9transform16transform_kernelINS2_10policy_hubILb1EN4cuda3std3__45tupleIJN6thrust24THRUST_300001_SM_1000_NS6detail15normal_iteratorINSA_10device_ptrIiEEEESF_EEEE10policy1000Ei9diagCheckSF_JPiSK_EEEvT0_iT1_T2_DpNS2_10kernel_argIT3_EE,"",@"SHT_CUDA_INFO"
	.sectionflags	@""
	.align	4


	//----- nvinfo : EIATTR_CUDA_API_VERSION
	.align		4
        /*0000*/ 	.byte	0x04, 0x37
        /*0002*/ 	.short	(.L_802 - .L_801)
.L_801:
        /*0004*/ 	.word	0x00000082


	//----- nvinfo : EIATTR_KPARAM_INFO
	.align		4
.L_802:
        /*0008*/ 	.byte	0x04, 0x17
        /*000a*/ 	.short	(.L_804 - .L_803)
.L_803:
        /*000c*/ 	.word	0x00000000
        /*0010*/ 	.short	0x0005
        /*0012*/ 	.short	0x0028
        /*0014*/ 	.byte	0x00, 0xf0, 0x41, 0x00


	//----- nvinfo : EIATTR_KPARAM_INFO
	.align		4
.L_804:
        /*0018*/ 	.byte	0x04, 0x17
        /*001a*/ 	.short	(.L_806 - .L_805)
.L_805:
        /*001c*/ 	.word	0x00000000
        /*0020*/ 	.short	0x0004
        /*0022*/ 	.short	0x0018
        /*0024*/ 	.byte	0x00, 0xf0, 0x41, 0x00


	//----- nvinfo : EIATTR_KPARAM_INFO
	.align		4
.L_806:
        /*0028*/ 	.byte	0x04, 0x17
        /*002a*/ 	.short	(.L_808 - .L_807)
.L_807:
        /*002c*/ 	.word	0x00000000
        /*0030*/ 	.short	0x0003
        /*0032*/ 	.short	0x0010
        /*0034*/ 	.byte	0x00, 0xf0, 0x21, 0x00


	//----- nvinfo : EIATTR_KPARAM_INFO
	.align		4
.L_808:
        /*0038*/ 	.byte	0x04, 0x17
        /*003a*/ 	.short	(.L_810 - .L_809)
.L_809:
        /*003c*/ 	.word	0x00000000
        /*0040*/ 	.short	0x0002
        /*0042*/ 	.short	0x0008
        /*0044*/ 	.byte	0x00, 0xf0, 0x21, 0x00


	//----- nvinfo : EIATTR_KPARAM_INFO
	.align		4
.L_810:
        /*0048*/ 	.byte	0x04, 0x17
        /*004a*/ 	.short	(.L_812 - .L_811)
.L_811:
        /*004c*/ 	.word	0x00000000
        /*0050*/ 	.short	0x0001
        /*0052*/ 	.short	0x0004
        /*0054*/ 	.byte	0x00, 0xf0, 0x11, 0x00


	//----- nvinfo : EIATTR_KPARAM_INFO
	.align		4
.L_812:
        /*0058*/ 	.byte	0x04, 0x17
        /*005a*/ 	.short	(.L_814 - .L_813)
.L_813:
        /*005c*/ 	.word	0x00000000
        /*0060*/ 	.short	0x0000
        /*0062*/ 	.short	0x0000
        /*0064*/ 	.byte	0x00, 0xf0, 0x11, 0x00


	//----- nvinfo : EIATTR_SPARSE_MMA_MASK
	.align		4
.L_814:
        /*0068*/ 	.byte	0x03, 0x50
        /*006a*/ 	.short	0x0000


	//----- nvinfo : EIATTR_MAXREG_COUNT
	.align		4
        /*006c*/ 	.byte	0x03, 0x1b
        /*006e*/ 	.short	0x00ff


	//----- nvinfo : EIATTR_MERCURY_ISA_VERSION
	.align		4
        /*0070*/ 	.byte	0x03, 0x5f
        /*0072*/ 	.short	0x0101


	//----- nvinfo : EIATTR_VRC_CTA_INIT_COUNT
	.align		4
        /*0074*/ 	.byte	0x02, 0x4a
	.zero		1
	.zero		1


	//----- nvinfo : EIATTR_EXIT_INSTR_OFFSETS
	.align		4
        /*0078*/ 	.byte	0x04, 0x1c
        /*007a*/ 	.short	(.L_816 - .L_815)


	//   ....[0]....
.L_815:
        /*007c*/ 	.word	0x00000310


	//   ....[1]....
        /*0080*/ 	.word	0x00000ab0


	//   ....[2]....
        /*0084*/ 	.word	0x00000da0


	//   ....[3]....
        /*0088*/ 	.word	0x00000f70


	//   ....[4]....
        /*008c*/ 	.word	0x00001060


	//   ....[5]....
        /*0090*/ 	.word	0x00001080


	//   ....[6]....
        /*0094*/ 	.word	0x000017d0


	//   ....[7]....
        /*0098*/ 	.word	0x00001c00


	//   ....[8]....
        /*009c*/ 	.word	0x00001e40


	//   ....[9]....
        /*00a0*/ 	.word	0x00001e70


	//   ....[10]....
        /*00a4*/ 	.word	0x00001f50


	//----- nvinfo : EIATTR_MAX_THREADS
	.align		4
.L_816:
        /*00a8*/ 	.byte	0x04, 0x05
        /*00aa*/ 	.short	(.L_818 - .L_817)
.L_817:
        /*00ac*/ 	.word	0x00000080
        /*00b0*/ 	.word	0x00000001
        /*00b4*/ 	.word	0x00000001


	//----- nvinfo : EIATTR_CRS_STACK_SIZE
	.align		4
.L_818:
        /*00b8*/ 	.byte	0x04, 0x1e
        /*00ba*/ 	.short	(.L_820 - .L_819)
.L_819:
        /*00bc*/ 	.word	0x00000000


	//----- nvinfo : EIATTR_CBANK_PARAM_SIZE
	.align		4
.L_820:
        /*00c0*/ 	.byte	0x03, 0x19
        /*00c2*/ 	.short	0x0038


	//----- nvinfo : EIATTR_PARAM_CBANK
	.align		4
        /*00c4*/ 	.byte	0x04, 0x0a
        /*00c6*/ 	.short	(.L_822 - .L_821)
	.align		4
.L_821:
        /*00c8*/ 	.word	index@(.nv.constant0._ZN3cub18CUB_300001_SM_10006detail9transform16transform_kernelINS2_10policy_hubILb1EN4cuda3std3__45tupleIJN6thrust24THRUST_300001_SM_1000_NS6detail15normal_iteratorINSA_10device_ptrIiEEEESF_EEEE10policy1000Ei9diagCheckSF_JPiSK_EEEvT0_iT1_T2_DpNS2_10kernel_argIT3_EE)
        /*00cc*/ 	.short	0x0380
        /*00ce*/ 	.short	0x0038


	//----- nvinfo : EIATTR_SW_WAR
	.align		4
.L_822:
        /*00d0*/ 	.byte	0x04, 0x36
        /*00d2*/ 	.short	(.L_824 - .L_823)
.L_823:
        /*00d4*/ 	.word	0x00000008
.L_824:


//--------------------- .nv.info._ZN3cub18CUB_300001_SM_10006detail9transform16transform_kernelINS2_10policy_hubILb1EN4cuda3std3__45tupleIJN6thrust24THRUST_300001_SM_1000_NS6detail15normal_iteratorINSA_10device_ptrIiEEEEEEEE10policy1000El9transposeSF_JPiEEEvT0_iT1_T2_DpNS2_10kernel_argIT3_EE --------------------------
	.section	.nv.info._ZN3cub18CUB_300001_SM_10006detail9transform16transform_kernelINS2_10policy_hubILb1EN4cuda3std3__45tupleIJN6thrust24THRUST_300001_SM_1000_NS6detail15normal_iteratorINSA_10device_ptrIiEEEEEEEE10policy1000El9transposeSF_JPiEEEvT0_iT1_T2_DpNS2_10kernel_argIT3_EE,"",@"SHT_CUDA_INFO"
	.sectionflags	@""
	.align	4


	//----- nvinfo : EIATTR_CUDA_API_VERSION
	.align		4
        /*0000*/ 	.byte	0x04, 0x37
        /*0002*/ 	.short	(.L_826 - .L_825)
.L_825:
        /*0004*/ 	.word	0x00000082


	//----- nvinfo : EIATTR_KPARAM_INFO
	.align		4
.L_826:
        /*0008*/ 	.byte	0x04, 0x17
        /*000a*/ 	.short	(.L_828 - .L_827)
.L_827:
        /*000c*/ 	.word	0x00000000
        /*0010*/ 	.short	0x0004
        /*0012*/ 	.short	0x0018
        /*0014*/ 	.byte	0x00, 0xf0, 0x41, 0x00


	//----- nvinfo : EIATTR_KPARAM_INFO
	.align		4
.L_828:
        /*0018*/ 	.byte	0x04, 0x17
        /*001a*/ 	.short	(.L_830 - .L_829)
.L_829:
        /*001c*/ 	.word	0x00000000
        /*0020*/ 	.short	0x0003
        /*0022*/ 	.short	0x0010
        /*0024*/ 	.byte	0x00, 0xf0, 0x21, 0x00


	//----- nvinfo : EIATTR_KPARAM_INFO
	.align		4
.L_830:
        /*0028*/ 	.byte	0x04, 0x17
        /*002a*/ 	.short	(.L_832 - .L_831)
.L_831:
        /*002c*/ 	.word	0x00000000
        /*0030*/ 	.short	0x0002
        /*0032*/ 	.short	0x000c
        /*0034*/ 	.byte	0x00, 0xf0, 0x11, 0x00


	//----- nvinfo : EIATTR_KPARAM_INFO
	.align		4
.L_832:
        /*0038*/ 	.byte	0x04, 0x17
        /*003a*/ 	.short	(.L_834 - .L_833)
.L_833:
        /*003c*/ 	.word	0x00000000
        /*0040*/ 	.short	0x0001
        /*0042*/ 	.short	0x0008
        /*0044*/ 	.byte	0x00, 0xf0, 0x11, 0x00


	//----- nvinfo : EIATTR_KPARAM_INFO
	.align		4
.L_834:
        /*0048*/ 	.byte	0x04, 0x17
        /*004a*/ 	.short	(.L_836 - .L_835)
.L_835:
        /*004c*/ 	.word	0x00000000
        /*0050*/ 	.short	0x0000
        /*0052*/ 	.short	0x0000
        /*0054*/ 	.byte	0x00, 0xf0, 0x21, 0x00


	//----- nvinfo : EIATTR_SPARSE_MMA_MASK
	.align		4
.L_836:
        /*0058*/ 	.byte	0x03, 0x50
        /*005a*/ 	.short	0x0000


	//----- nvinfo : EIATTR_MAXREG_COUNT
	.align		4
        /*005c*/ 	.byte	0x03, 0x1b
        /*005e*/ 	.short	0x00ff


	//----- nvinfo : EIATTR_MERCURY_ISA_VERSION
	.align		4
        /*0060*/ 	.byte	0x03, 0x5f
        /*0062*/ 	.short	0x0101


	//----- nvinfo : EIATTR_VRC_CTA_INIT_COUNT
	.align		4
        /*0064*/ 	.byte	0x02, 0x4a
	.zero		1
	.zero		1


	//----- nvinfo : EIATTR_EXIT_INSTR_OFFSETS
	.align		4
        /*0068*/ 	.byte	0x04, 0x1c
        /*006a*/ 	.short	(.L_838 - .L_837)


	//   ....[0]....
.L_837:
        /*006c*/ 	.word	0x000002a0


	//   ....[1]....
        /*0070*/ 	.word	0x00002600


	//   ....[2]....
        /*0074*/ 	.word	0x00002fb0


	//   ....[3]....
        /*0078*/ 	.word	0x000034a0


	//   ....[4]....
        /*007c*/ 	.word	0x000034d0


	//   ....[5]....
        /*0080*/ 	.word	0x000036e0


	//   ....[6]....
        /*0084*/ 	.word	0x00003700


	//   ....[7]....
        /*0088*/ 	.word	0x00004d70


	//   ....[8]....
        /*008c*/ 	.word	0x00005370


	//   ....[9]....
        /*0090*/ 	.word	0x00005710


	//   ....[10]....
        /*0094*/ 	.word	0x00005930


	//----- nvinfo : EIATTR_MAX_THREADS
	.align		4
.L_838:
        /*0098*/ 	.byte	0x04, 0x05
        /*009a*/ 	.short	(.L_840 - .L_839)
.L_839:
        /*009c*/ 	.word	0x00000080
        /*00a0*/ 	.word	0x00000001
        /*00a4*/ 	.word	0x00000001


	//----- nvinfo : EIATTR_CRS_STACK_SIZE
	.align		4
.L_840:
        /*00a8*/ 	.byte	0x04, 0x1e
        /*00aa*/ 	.short	(.L_842 - .L_841)
.L_841:
        /*00ac*/ 	.word	0x00000000


	//----- nvinfo : EIATTR_CBANK_PARAM_SIZE
	.align		4
.L_842:
        /*00b0*/ 	.byte	0x03, 0x19
        /*00b2*/ 	.short	0x0028


	//----- nvinfo : EIATTR_PARAM_CBANK
	.align		4
        /*00b4*/ 	.byte	0x04, 0x0a
        /*00b6*/ 	.short	(.L_844 - .L_843)
	.align		4
.L_843:
        /*00b8*/ 	.word	index@(.nv.constant0._ZN3cub18CUB_300001_SM_10006detail9transform16transform_kernelINS2_10policy_hubILb1EN4cuda3std3__45tupleIJN6thrust24THRUST_300001_SM_1000_NS6detail15normal_iteratorINSA_10device_ptrIiEEEEEEEE10policy1000El9transposeSF_JPiEEEvT0_iT1_T2_DpNS2_10kernel_argIT3_EE)
        /*00bc*/ 	.short	0x0380
        /*00be*/ 	.short	0x0028


	//----- nvinfo : EIATTR_SW_WAR
	.align		4
.L_844:
        /*00c0*/ 	.byte	0x04, 0x36
        /*00c2*/ 	.short	(.L_846 - .L_845)
.L_845:
        /*00c4*/ 	.word	0x00000008
.L_846:


//--------------------- .nv.info._ZN3cub18CUB_300001_SM_10006detail9transform16transform_kernelINS2_10policy_hubILb1EN4cuda3std3__45tupleIJN6thrust24THRUST_300001_SM_1000_NS6detail15normal_iteratorINSA_10device_ptrIiEEEEEEEE10policy1000Ei9transposeSF_JPiEEEvT0_iT1_T2_DpNS2_10kernel_argIT3_EE --------------------------
	.section	.nv.info._ZN3cub18CUB_300001_SM_10006detail9transform16transform_kernelINS2_10policy_hubILb1EN4cuda3std3__45tupleIJN6thrust24THRUST_300001_SM_1000_NS6detail15normal_iteratorINSA_10device_ptrIiEEEEEEEE10policy1000Ei9transposeSF_JPiEEEvT0_iT1_T2_DpNS2_10kernel_argIT3_EE,"",@"SHT_CUDA_INFO"
	.sectionflags	@""
	.align	4


	//----- nvinfo : EIATTR_CUDA_API_VERSION
	.align		4
        /*0000*/ 	.byte	0x04, 0x37
        /*0002*/ 	.short	(.L_848 - .L_847)
.L_847:
        /*0004*/ 	.word	0x00000082


	//----- nvinfo : EIATTR_KPARAM_INFO
	.align		4
.L_848:
        /*0008*/ 	.byte	0x04, 0x17
        /*000a*/ 	.short	(.L_850 - .L_849)
.L_849:
        /*000c*/ 	.word	0x00000000
        /*0010*/ 	.short	0x0004
        /*0012*/ 	.short	0x0018
        /*0014*/ 	.byte	0x00, 0xf0, 0x41, 0x00


	//----- nvinfo : EIATTR_KPARAM_INFO
	.align		4
.L_850:
        /*0018*/ 	.byte	0x04, 0x17
        /*001a*/ 	.short	(.L_852 - .L_851)
.L_851:
        /*001c*/ 	.word	0x00000000
        /*0020*/ 	.short	0x0003
        /*0022*/ 	.short	0x0010
        /*0024*/ 	.byte	0x00, 0xf0, 0x21, 0x00


	//----- nvinfo : EIATTR_KPARAM_INFO
	.align		4
.L_852:
        /*0028*/ 	.byte	0x04, 0x17
        /*002a*/ 	.short	(.L_854 - .L_853)
.L_853:
        /*002c*/ 	.word	0x00000000
        /*0030*/ 	.short	0x0002
        /*0032*/ 	.short	0x0008
        /*0034*/ 	.byte	0x00, 0xf0, 0x11, 0x00


	//----- nvinfo : EIATTR_KPARAM_INFO
	.align		4
.L_854:
        /*0038*/ 	.byte	0x04, 0x17
        /*003a*/ 	.short	(.L_856 - .L_855)
.L_855:
        /*003c*/ 	.word	0x00000000
        /*0040*/ 	.short	0x0001
        /*0042*/ 	.short	0x0004
        /*0044*/ 	.byte	0x00, 0xf0, 0x11, 0x00


	//----- nvinfo : EIATTR_KPARAM_INFO
	.align		4
.L_856:
        /*0048*/ 	.byte	0x04, 0x17
        /*004a*/ 	.short	(.L_858 - .L_857)
.L_857:
        /*004c*/ 	.word	0x00000000
        /*0050*/ 	.short	0x0000
        /*0052*/ 	.short	0x0000
        /*0054*/ 	.byte	0x00, 0xf0, 0x11, 0x00


	//----- nvinfo : EIATTR_SPARSE_MMA_MASK
	.align		4
.L_858:
        /*0058*/ 	.byte	0x03, 0x50
        /*005a*/ 	.short	0x0000


	//----- nvinfo : EIATTR_MAXREG_COUNT
	.align		4
        /*005c*/ 	.byte	0x03, 0x1b
        /*005e*/ 	.short	0x00ff


	//----- nvinfo : EIATTR_MERCURY_ISA_VERSION
	.align		4
        /*0060*/ 	.byte	0x03, 0x5f
        /*0062*/ 	.short	0x0101


	//----- nvinfo : EIATTR_VRC_CTA_INIT_COUNT
	.align		4
        /*0064*/ 	.byte	0x02, 0x4a
	.zero		1
	.zero		1


	//----- nvinfo : EIATTR_EXIT_INSTR_OFFSETS
	.align		4
        /*0068*/ 	.byte	0x04, 0x1c
        /*006a*/ 	.short	(.L_860 - .L_859)


	//   ....[0]....
.L_859:
        /*006c*/ 	.word	0x00000210


	//   ....[1]....
        /*0070*/ 	.word	0x00001850


	//   ....[2]....
        /*0074*/ 	.word	0x00001e30


	//   ....[3]....
        /*0078*/ 	.word	0x000021d0


	//   ....[4]....
        /*007c*/ 	.word	0x000023f0


	//   ....[5]....
        /*0080*/ 	.word	0x00002410


	//   ....[6]....
        /*0084*/ 	.word	0x000035d0


	//   ....[7]....
        /*0088*/ 	.word	0x00003fc0


	//   ....[8]....
        /*008c*/ 	.word	0x000044c0


	//   ....[9]....
        /*0090*/ 	.word	0x000044f0


	//   ....[10]....
        /*0094*/ 	.word	0x00004700


	//----- nvinfo : EIATTR_MAX_THREADS
	.align		4
.L_860:
        /*0098*/ 	.byte	0x04, 0x05
        /*009a*/ 	.short	(.L_862 - .L_861)
.L_861:
        /*009c*/ 	.word	0x00000080
        /*00a0*/ 	.word	0x00000001
        /*00a4*/ 	.word	0x00000001


	//----- nvinfo : EIATTR_CRS_STACK_SIZE
	.align		4
.L_862:
        /*00a8*/ 	.byte	0x04, 0x1e
        /*00aa*/ 	.short	(.L_864 - .L_863)
.L_863:
        /*00ac*/ 	.word	0x00000000


	//----- nvinfo : EIATTR_CBANK_PARAM_SIZE
	.align		4
.L_864:
        /*00b0*/ 	.byte	0x03, 0x19
        /*00b2*/ 	.short	0x0028


	//----- nvinfo : EIATTR_PARAM_CBANK
	.align		4
        /*00b4*/ 	.byte	0x04, 0x0a
        /*00b6*/ 	.short	(.L_866 - .L_865)
	.align		4
.L_865:
        /*00b8*/ 	.word	index@(.nv.constant0._ZN3cub18CUB_300001_SM_10006detail9transform16transform_kernelINS2_10policy_hubILb1EN4cuda3std3__45tupleIJN6thrust24THRUST_300001_SM_1000_NS6detail15normal_iteratorINSA_10device_ptrIiEEEEEEEE10policy1000Ei9transposeSF_JPiEEEvT0_iT1_T2_DpNS2_10kernel_argIT3_EE)
        /*00bc*/ 	.short	0x0380
        /*00be*/ 	.short	0x0028


	//----- nvinfo : EIATTR_SW_WAR
	.align		4
.L_866:
        /*00c0*/ 	.byte	0x04, 0x36
        /*00c2*/ 	.short	(.L_868 - .L_867)
.L_867:
        /*00c4*/ 	.word	0x00000008
.L_868:


//--------------------- .nv.info._ZN3cub18CUB_300001_SM_10006detail8for_each13static_kernelINS2_12policy_hub_t12policy_500_tElN6thrust24THRUST_300001_SM_1000_NS8cuda_cub10__tabulate7functorINS7_6detail15normal_iteratorINS7_10device_ptrIiEEEENS7_6system6detail7generic6detail22compute_sequence_valueIivEElEEEEvT0_T1_ --------------------------
	.section	.nv.info._ZN3cub18CUB_300001_SM_10006detail8for_each13static_kernelINS2_12policy_hub_t12policy_500_tElN6thrust24THRUST_300001_SM_1000_NS8cuda_cub10__tabulate7functorINS7_6detail15normal_iteratorINS7_10device_ptrIiEEEENS7_6system6detail7generic6detail22compute_sequence_valueIivEElEEEEvT0_T1_,"",@"SHT_CUDA_INFO"
	.sectionflags	@""
	.align	4


	//----- nvinfo : EIATTR_CUDA_API_VERSION
	.align		4
        /*0000*/ 	.byte	0x04, 0x37
        /*0002*/ 	.short	(.L_870 - .L_869)
.L_869:
        /*0004*/ 	.word	0x00000082


	//----- nvinfo : EIATTR_KPARAM_INFO
	.align		4
.L_870:
        /*0008*/ 	.byte	0x04, 0x17
        /*000a*/ 	.short	(.L_872 - .L_871)
.L_871:
        /*000c*/ 	.word	0x00000000
        /*0010*/ 	.short	0x0001
        /*0012*/ 	.short	0x0008
        /*0014*/ 	.byte	0x00, 0xf0, 0x41, 0x00


	//----- nvinfo : EIATTR_KPARAM_INFO
	.align		4
.L_872:
        /*0018*/ 	.byte	0x04, 0x17
        /*001a*/ 	.short	(.L_874 - .L_873)
.L_873:
        /*001c*/ 	.word	0x00000000
        /*0020*/ 	.short	0x0000
        /*0022*/ 	.short	0x0000
        /*0024*/ 	.byte	0x00, 0xf0, 0x21, 0x00


	//----- nvinfo : EIATTR_SPARSE_MMA_MASK
	.align		4
.L_874:
        /*0028*/ 	.byte	0x03, 0x50
        /*002a*/ 	.short	0x0000


	//----- nvinfo : EIATTR_MAXREG_COUNT
	.align		4
        /*002c*/ 	.byte	0x03, 0x1b
        /*002e*/ 	.short	0x00ff


	//----- nvinfo : EIATTR_MERCURY_ISA_VERSION
	.align		4
        /*0030*/ 	.byte	0x03, 0x5f
        /*0032*/ 	.short	0x0101


	//----- nvinfo : EIATTR_VRC_CTA_INIT_COUNT
	.align		4
        /*0034*/ 	.byte	0x02, 0x4a
	.zero		1
	.zero		1


	//----- nvinfo : EIATTR_EXIT_INSTR_OFFSETS
	.align		4
        /*0038*/ 	.byte	0x04, 0x1c
        /*003a*/ 	.short	(.L_876 - .L_875)


	//   ....[0]....
.L_875:
        /*003c*/ 	.word	0x00000160


	//   ....[1]....
        /*0040*/ 	.word	0x000002b0


	//   ....[2]....
        /*0044*/ 	.word	0x00000340


	//----- nvinfo : EIATTR_MAX_THREADS
	.align		4
.L_876:
        /*0048*/ 	.byte	0x04, 0x05
        /*004a*/ 	.short	(.L_878 - .L_877)
.L_877:
        /*004c*/ 	.word	0x00000100
        /*0050*/ 	.word	0x00000001
        /*0054*/ 	.word	0x00000001


	//----- nvinfo : EIATTR_CRS_STACK_SIZE
	.align		4
.L_878:
        /*0058*/ 	.byte	0x04, 0x1e
        /*005a*/ 	.short	(.L_880 - .L_879)
.L_879:
        /*005c*/ 	.word	0x00000000


	//----- nvinfo : EIATTR_CBANK_PARAM_SIZE
	.align		4
.L_880:
        /*0060*/ 	.byte	0x03, 0x19
        /*0062*/ 	.short	0x0018


	//----- nvinfo : EIATTR_PARAM_CBANK
	.align		4
        /*0064*/ 	.byte	0x04, 0x0a
        /*0066*/ 	.short	(.L_882 - .L_881)
	.align		4
.L_881:
        /*0068*/ 	.word	index@(.nv.constant0._ZN3cub18CUB_300001_SM_10006detail8for_each13static_kernelINS2_12policy_hub_t12policy_500_tElN6thrust24THRUST_300001_SM_1000_NS8cuda_cub10__tabulate7functorINS7_6detail15normal_iteratorINS7_10device_ptrIiEEEENS7_6system6detail7generic6detail22compute_sequence_valueIivEElEEEEvT0_T1_)
        /*006c*/ 	.short	0x0380
        /*006e*/ 	.short	0x0018


	//----- nvinfo : EIATTR_SW_WAR
	.align		4
.L_882:
        /*0070*/ 	.byte	0x04, 0x36
        /*0072*/ 	.short	(.L_884 - .L_883)
.L_883:
        /*0074*/ 	.word	0x00000008
.L_884:


//--------------------- .nv.info._ZN3cub18CUB_300001_SM_10006detail8for_each13static_kernelINS2_12policy_hub_t12policy_500_tElN6thrust24THRUST_300001_SM_1000_NS8cuda_cub6__fill7functorINS7_6detail15normal_iteratorINS7_10device_ptrIiEEEEiEEEEvT0_T1_ --------------------------
	.section	.nv.info._ZN3cub18CUB_300001_SM_10006detail8for_each13static_kernelINS2_12policy_hub_t12policy_500_tElN6thrust24THRUST_300001_SM_1000_NS8cuda_cub6__fill7functorINS7_6detail15normal_iteratorINS7_10device_ptrIiEEEEiEEEEvT0_T1_,"",@"SHT_CUDA_INFO"
	.sectionflags	@""
	.align	4


	//----- nvinfo : EIATTR_CUDA_API_VERSION
	.align		4
        /*0000*/ 	.byte	0x04, 0x37
        /*0002*/ 	.short	(.L_886 - .L_885)
.L_885:
        /*0004*/ 	.word	0x00000082


	//----- nvinfo : EIATTR_KPARAM_INFO
	.align		4
.L_886:
        /*0008*/ 	.byte	0x04, 0x17
        /*000a*/ 	.short	(.L_888 - .L_887)
.L_887:
        /*000c*/ 	.word	0x00000000
        /*0010*/ 	.short	0x0001
        /*0012*/ 	.short	0x0008
        /*0014*/ 	.byte	0x00, 0xf0, 0x41, 0x00


	//----- nvinfo : EIATTR_KPARAM_INFO
	.align		4
.L_888:
        /*0018*/ 	.byte	0x04, 0x17
        /*001a*/ 	.short	(.L_890 - .L_889)
.L_889:
        /*001c*/ 	.word	0x00000000
        /*0020*/ 	.short	0x0000
        /*0022*/ 	.short	0x0000
        /*0024*/ 	.byte	0x00, 0xf0, 0x21, 0x00


	//----- nvinfo : EIATTR_SPARSE_MMA_MASK
	.align		4
.L_890:
        /*0028*/ 	.byte	0x03, 0x50
        /*002a*/ 	.short	0x0000


	//----- nvinfo : EIATTR_MAXREG_COUNT
	.align		4
        /*002c*/ 	.byte	0x03, 0x1b
        /*002e*/ 	.short	0x00ff


	//----- nvinfo : EIATTR_MERCURY_ISA_VERSION
	.align		4
        /*0030*/ 	.byte	0x03, 0x5f
        /*0032*/ 	.short	0x0101


	//----- nvinfo : EIATTR_VRC_CTA_INIT_COUNT
	.align		4
        /*0034*/ 	.byte	0x02, 0x4a
	.zero		1
	.zero		1


	//----- nvinfo : EIATTR_EXIT_INSTR_OFFSETS
	.align		4
        /*0038*/ 	.byte	0x04, 0x1c
        /*003a*/ 	.short	(.L_892 - .L_891)


	//   ....[0]....
.L_891:
        /*003c*/ 	.word	0x00000130


	//   ....[1]....
        /*0040*/ 	.word	0x00000240


	//   ....[2]....
        /*0044*/ 	.word	0x00000270


	//----- nvinfo : EIATTR_MAX_THREADS
	.align		4
.L_892:
        /*0048*/ 	.byte	0x04, 0x05
        /*004a*/ 	.short	(.L_894 - .L_893)
.L_893:
        /*004c*/ 	.word	0x00000100
        /*0050*/ 	.word	0x00000001
        /*0054*/ 	.word	0x00000001


	//----- nvinfo : EIATTR_CBANK_PARAM_SIZE
	.align		4
.L_894:
        /*0058*/ 	.byte	0x03, 0x19
        /*005a*/ 	.short	0x0018


	//----- nvinfo : EIATTR_PARAM_CBANK
	.align		4
        /*005c*/ 	.byte	0x04, 0x0a
        /*005e*/ 	.short	(.L_896 - .L_895)
	.align		4
.L_895:
        /*0060*/ 	.word	index@(.nv.constant0._ZN3cub18CUB_300001_SM_10006detail8for_each13static_kernelINS2_12policy_hub_t12policy_500_tElN6thrust24THRUST_300001_SM_1000_NS8cuda_cub6__fill7functorINS7_6detail15normal_iteratorINS7_10device_ptrIiEEEEiEEEEvT0_T1_)
        /*0064*/ 	.short	0x0380
        /*0066*/ 	.short	0x0018


	//----- nvinfo : EIATTR_SW_WAR
	.align		4
.L_896:
        /*0068*/ 	.byte	0x04, 0x36
        /*006a*/ 	.short	(.L_898 - .L_897)
.L_897:
        /*006c*/ 	.word	0x00000008
.L_898:


//--------------------- .nv.info._ZN3cub18CUB_300001_SM_10006detail8for_each13static_kernelINS2_12policy_hub_t12policy_500_tEmN6thrust24THRUST_300001_SM_1000_NS8cuda_cub20__uninitialized_fill7functorINS7_10device_ptrIiEEiEEEEvT0_T1_ --------------------------
	.section	.nv.info._ZN3cub18CUB_300001_SM_10006detail8for_each13static_kernelINS2_12policy_hub_t12policy_500_tEmN6thrust24THRUST_300001_SM_1000_NS8cuda_cub20__uninitialized_fill7functorINS7_10device_ptrIiEEiEEEEvT0_T1_,"",@"SHT_CUDA_INFO"
	.sectionflags	@""
	.align	4


	//----- nvinfo : EIATTR_CUDA_API_VERSION
	.align		4
        /*0000*/ 	.byte	0x04, 0x37
        /*0002*/ 	.short	(.L_900 - .L_899)
.L_899:
        /*0004*/ 	.word	0x00000082


	//----- nvinfo : EIATTR_KPARAM_INFO
	.align		4
.L_900:
        /*0008*/ 	.byte	0x04, 0x17
        /*000a*/ 	.short	(.L_902 - .L_901)
.L_901:
        /*000c*/ 	.word	0x00000000
        /*0010*/ 	.short	0x0001
        /*0012*/ 	.short	0x0008
        /*0014*/ 	.byte	0x00, 0xf0, 0x41, 0x00


	//----- nvinfo : EIATTR_KPARAM_INFO
	.align		4
.L_902:
        /*0018*/ 	.byte	0x04, 0x17
        /*001a*/ 	.short	(.L_904 - .L_903)
.L_903:
        /*001c*/ 	.word	0x00000000
        /*0020*/ 	.short	0x0000
        /*0022*/ 	.short	0x0000
        /*0024*/ 	.byte	0x00, 0xf0, 0x21, 0x00


	//----- nvinfo : EIATTR_SPARSE_MMA_MASK
	.align		4
.L_904:
        /*0028*/ 	.byte	0x03, 0x50
        /*002a*/ 	.short	0x0000


	//----- nvinfo : EIATTR_MAXREG_COUNT
	.align		4
        /*002c*/ 	.byte	0x03, 0x1b
        /*002e*/ 	.short	0x00ff


	//----- nvinfo : EIATTR_MERCURY_ISA_VERSION
	.align		4
        /*0030*/ 	.byte	0x03, 0x5f
        /*0032*/ 	.short	0x0101


	//----- nvinfo : EIATTR_VRC_CTA_INIT_COUNT
	.align		4
        /*0034*/ 	.byte	0x02, 0x4a
	.zero		1
	.zero		1


	//----- nvinfo : EIATTR_EXIT_INSTR_OFFSETS
	.align		4
        /*0038*/ 	.byte	0x04, 0x1c
        /*003a*/ 	.short	(.L_906 - .L_905)


	//   ....[0]....
.L_905:
        /*003c*/ 	.word	0x00000130


	//   ....[1]....
        /*0040*/ 	.word	0x00000230


	//   ....[2]....
        /*0044*/ 	.word	0x00000260


	//----- nvinfo : EIATTR_MAX_THREADS
	.align		4
.L_906:
        /*0048*/ 	.byte	0x04, 0x05
        /*004a*/ 	.short	(.L_908 - .L_907)
.L_907:
        /*004c*/ 	.word	0x00000100
        /*0050*/ 	.word	0x00000001
        /*0054*/ 	.word	0x00000001


	//----- nvinfo : EIATTR_CBANK_PARAM_SIZE
	.align		4
.L_908:
        /*0058*/ 	.byte	0x03, 0x19
        /*005a*/ 	.short	0x0018


	//----- nvinfo : EIATTR_PARAM_CBANK
	.align		4
        /*005c*/ 	.byte	0x04, 0x0a
        /*005e*/ 	.short	(.L_910 - .L_909)
	.align		4
.L_909:
        /*0060*/ 	.word	index@(.nv.constant0._ZN3cub18CUB_300001_SM_10006detail8for_each13static_kernelINS2_12policy_hub_t12policy_500_tEmN6thrust24THRUST_300001_SM_1000_NS8cuda_cub20__uninitialized_fill7functorINS7_10device_ptrIiEEiEEEEvT0_T1_)
        /*0064*/ 	.short	0x0380
        /*0066*/ 	.short	0x0018


	//----- nvinfo : EIATTR_SW_WAR
	.align		4
.L_910:
        /*0068*/ 	.byte	0x04, 0x36
        /*006a*/ 	.short	(.L_912 - .L_911)
.L_911:
        /*006c*/ 	.word	0x00000008
.L_912:


//--------------------- .nv.info._ZN3cub18CUB_300001_SM_10006detail8for_each13static_kernelINS2_12policy_hub_t12policy_500_tEmN6thrust24THRUST_300001_SM_1000_NS8cuda_cub6__fill7functorINS7_6detail15normal_iteratorINS7_10device_ptrIiEEEEiEEEEvT0_T1_ --------------------------
	.section	.nv.info._ZN3cub18CUB_300001_SM_10006detail8for_each13static_kernelINS2_12policy_hub_t12policy_500_tEmN6thrust24THRUST_300001_SM_1000_NS8cuda_cub6__fill7functorINS7_6detail15normal_iteratorINS7_10device_ptrIiEEEEiEEEEvT0_T1_,"",@"SHT_CUDA_INFO"
	.sectionflags	@""
	.align	4


	//----- nvinfo : EIATTR_CUDA_API_VERSION
	.align		4
        /*0000*/ 	.byte	0x04, 0x37
        /*0002*/ 	.short	(.L_914 - .L_913)
.L_913:
        /*0004*/ 	.word	0x00000082


	//----- nvinfo : EIATTR_KPARAM_INFO
	.align		4
.L_914:
        /*0008*/ 	.byte	0x04, 0x17
        /*000a*/ 	.short	(.L_916 - .L_915)
.L_915:
        /*000c*/ 	.word	0x00000000
        /*0010*/ 	.short	0x0001
        /*0012*/ 	.short	0x0008
        /*0014*/ 	.byte	0x00, 0xf0, 0x41, 0x00


	//----- nvinfo : EIATTR_KPARAM_INFO
	.align		4
.L_916:
        /*0018*/ 	.byte	0x04, 0x17
        /*001a*/ 	.short	(.L_918 - .L_917)
.L_917:
        /*001c*/ 	.word	0x00000000
        /*0020*/ 	.short	0x0000
        /*0022*/ 	.short	0x0000
        /*0024*/ 	.byte	0x00, 0xf0, 0x21, 0x00


	//----- nvinfo : EIATTR_SPARSE_MMA_MASK
	.align		4
.L_918:
        /*0028*/ 	.byte	0x03, 0x50
        /*002a*/ 	.short	0x0000


	//----- nvinfo : EIATTR_MAXREG_COUNT
	.align		4
        /*002c*/ 	.byte	0x03, 0x1b
        /*002e*/ 	.short	0x00ff


	//----- nvinfo : EIATTR_MERCURY_ISA_VERSION
	.align		4
        /*0030*/ 	.byte	0x03, 0x5f
        /*0032*/ 	.short	0x0101


	//----- nvinfo : EIATTR_VRC_CTA_INIT_COUNT
	.align		4
        /*0034*/ 	.byte	0x02, 0x4a
	.zero		1
	.zero		1


	//----- nvinfo : EIATTR_EXIT_INSTR_OFFSETS
	.align		4
        /*0038*/ 	.byte	0x04, 0x1c
        /*003a*/ 	.short	(.L_920 - .L_919)


	//   ....[0]....
.L_919:
        /*003c*/ 	.word	0x00000130


	//   ....[1]....
        /*0040*/ 	.word	0x00000230


	//   ....[2]....
        /*0044*/ 	.word	0x00000260


	//----- nvinfo : EIATTR_MAX_THREADS
	.align		4
.L_920:
        /*0048*/ 	.byte	0x04, 0x05
        /*004a*/ 	.short	(.L_922 - .L_921)
.L_921:
        /*004c*/ 	.word	0x00000100
        /*0050*/ 	.word	0x00000001
        /*0054*/ 	.word	0x00000001


	//----- nvinfo : EIATTR_CBANK_PARAM_SIZE
	.align		4
.L_922:
        /*0058*/ 	.byte	0x03, 0x19
        /*005a*/ 	.short	0x0018


	//----- nvinfo : EIATTR_PARAM_CBANK
	.align		4
        /*005c*/ 	.byte	0x04, 0x0a
        /*005e*/ 	.short	(.L_924 - .L_923)
	.align		4
.L_923:
        /*0060*/ 	.word	index@(.nv.constant0._ZN3cub18CUB_300001_SM_10006detail8for_each13static_kernelINS2_12policy_hub_t12policy_500_tEmN6thrust24THRUST_300001_SM_1000_NS8cuda_cub6__fill7functorINS7_6detail15normal_iteratorINS7_10device_ptrIiEEEEiEEEEvT0_T1_)
        /*0064*/ 	.short	0x0380
        /*0066*/ 	.short	0x0018


	//----- nvinfo : EIATTR_SW_WAR
	.align		4
.L_924:
        /*0068*/ 	.byte	0x04, 0x36
        /*006a*/ 	.short	(.L_926 - .L_925)
.L_925:
        /*006c*/ 	.word	0x00000008
.L_926:


//--------------------- .nv.info._ZN3cub18CUB_300001_SM_10006detail11EmptyKernelIvEEvv --------------------------
	.section	.nv.info._ZN3cub18CUB_300001_SM_10006detail11EmptyKernelIvEEvv,"",@"SHT_CUDA_INFO"
	.sectionflags	@""
	.align	4


	//----- nvinfo : EIATTR_CUDA_API_VERSION
	.align		4
        /*0000*/ 	.byte	0x04, 0x37
        /*0002*/ 	.short	(.L_928 - .L_927)
.L_927:
        /*0004*/ 	.word	0x00000082


	//----- nvinfo : EIATTR_SPARSE_MMA_MASK
	.align		4
.L_928:
        /*0008*/ 	.byte	0x03, 0x50
        /*000a*/ 	.short	0x0000


	//----- nvinfo : EIATTR_MAXREG_COUNT
	.align		4
        /*000c*/ 	.byte	0x03, 0x1b
        /*000e*/ 	.short	0x00ff


	//----- nvinfo : EIATTR_MERCURY_ISA_VERSION
	.align		4
        /*0010*/ 	.byte	0x03, 0x5f
        /*0012*/ 	.short	0x0101


	//----- nvinfo : EIATTR_VRC_CTA_INIT_COUNT
	.align		4
        /*0014*/ 	.byte	0x02, 0x4a
	.zero		1
	.zero		1


	//----- nvinfo : EIATTR_EXIT_INSTR_OFFSETS
	.align		4
        /*0018*/ 	.byte	0x04, 0x1c
        /*001a*/ 	.short	(.L_930 - .L_929)


	//   ....[0]....
.L_929:
        /*001c*/ 	.word	0x00000010


	//----- nvinfo : EIATTR_SW_WAR
	.align		4
.L_930:
        /*0020*/ 	.byte	0x04, 0x36
        /*0022*/ 	.short	(.L_932 - .L_931)
.L_931:
        /*0024*/ 	.word	0x00000008
.L_932:


//--------------------- .nv.callgraph             --------------------------
	.section	.nv.callgraph,"",@"SHT_CUDA_CALLGRAPH"
	.align	4
	.sectionentsize	8
	.align		4
        /*0000*/ 	.word	0x00000000
	.align		4
        /*0004*/ 	.word	0xffffffff
	.align		4
        /*0008*/ 	.word	0x00000000
	.align		4
        /*000c*/ 	.word	0xfffffffe
	.align		4
        /*0010*/ 	.word	0x00000000
	.align		4
        /*0014*/ 	.word	0xfffffffd
	.align		4
        /*0018*/ 	.word	0x00000000
	.align		4
        /*001c*/ 	.word	0xfffffffc


//--------------------- .nv.constant4             --------------------------
	.section	.nv.constant4,"a",@progbits
	.align	8
	.align		8
.nv.constant4:
        /*0000*/ 	.dword	_ZN30_INTERNAL_79f91e7b_4_k_cu_main4cuda3std3__45__cpo5beginE
	.align		8
        /*0008*/ 	.dword	_ZN30_INTERNAL_79f91e7b_4_k_cu_main4cuda3std3__45__cpo3endE
	.align		8
        /*0010*/ 	.dword	_ZN30_INTERNAL_79f91e7b_4_k_cu_main4cuda3std3__45__cpo6cbeginE
	.align		8
        /*0018*/ 	.dword	_ZN30_INTERNAL_79f91e7b_4_k_cu_main4cuda3std3__45__cpo4cendE
	.align		8
        /*0020*/ 	.dword	_ZN30_INTERNAL_79f91e7b_4_k_cu_main4cuda3std3__45__cpo6rbeginE
	.align		8
        /*0028*/ 	.dword	_ZN30_INTERNAL_79f91e7b_4_k_cu_main4cuda3std3__45__cpo4rendE
	.align		8
        /*0030*/ 	.dword	_ZN30_INTERNAL_79f91e7b_4_k_cu_main4cuda3std3__45__cpo7crbeginE
	.align		8
        /*0038*/ 	.dword	_ZN30_INTERNAL_79f91e7b_4_k_cu_main4cuda3std3__45__cpo5crendE
	.align		8
        /*0040*/ 	.dword	_ZN30_INTERNAL_79f91e7b_4_k_cu_main4cuda3std3__432_GLOBAL__N__79f91e7b_4_k_cu_main6ignoreE
	.align		8
        /*0048*/ 	.dword	_ZN30_INTERNAL_79f91e7b_4_k_cu_main4cuda3std3__419piecewise_constructE
	.align		8
        /*0050*/ 	.dword	_ZN30_INTERNAL_79f91e7b_4_k_cu_main4cuda3std3__48in_placeE
	.align		8
        /*0058*/ 	.dword	_ZN30_INTERNAL_79f91e7b_4_k_cu_main4cuda3std3__420unreachable_sentinelE
	.align		8
        /*0060*/ 	.dword	_ZN30_INTERNAL_79f91e7b_4_k_cu_main4cuda3std3__47nulloptE
	.align		8
        /*0068*/ 	.dword	_ZN30_INTERNAL_79f91e7b_4_k_cu_main4cuda3std3__48unexpectE
	.align		8
        /*0070*/ 	.dword	_ZN30_INTERNAL_79f91e7b_4_k_cu_main4cuda3std6ranges3__45__cpo4swapE
	.align		8
        /*0078*/ 	.dword	_ZN30_INTERNAL_79f91e7b_4_k_cu_main4cuda3std6ranges3__45__cpo9iter_moveE
	.align		8
        /*0080*/ 	.dword	_ZN30_INTERNAL_79f91e7b_4_k_cu_main4cuda3std6ranges3__45__cpo5beginE
	.align		8
        /*0088*/ 	.dword	_ZN30_INTERNAL_79f91e7b_4_k_cu_main4cuda3std6ranges3__45__cpo3endE
	.align		8
        /*0090*/ 	.dword	_ZN30_INTERNAL_79f91e7b_4_k_cu_main4cuda3std6ranges3__45__cpo6cbeginE
	.align		8
        /*0098*/ 	.dword	_ZN30_INTERNAL_79f91e7b_4_k_cu_main4cuda3std6ranges3__45__cpo4cendE
	.align		8
        /*00a0*/ 	.dword	_ZN30_INTERNAL_79f91e7b_4_k_cu_main4cuda3std6ranges3__45__cpo7advanceE
	.align		8
        /*00a8*/ 	.dword	_ZN30_INTERNAL_79f91e7b_4_k_cu_main4cuda3std6ranges3__45__cpo9iter_swapE
	.align		8
        /*00b0*/ 	.dword	_ZN30_INTERNAL_79f91e7b_4_k_cu_main4cuda3std6ranges3__45__cpo4nextE
	.align		8
        /*00b8*/ 	.dword	_ZN30_INTERNAL_79f91e7b_4_k_cu_main4cuda3std6ranges3__45__cpo4prevE
	.align		8
        /*00c0*/ 	.dword	_ZN30_INTERNAL_79f91e7b_4_k_cu_main4cuda3std6ranges3__45__cpo4dataE
	.align		8
        /*00c8*/ 	.dword	_ZN30_INTERNAL_79f91e7b_4_k_cu_main4cuda3std6ranges3__45__cpo5cdataE
	.align		8
        /*00d0*/ 	.dword	_ZN30_INTERNAL_79f91e7b_4_k_cu_main4cuda3std6ranges3__45__cpo4sizeE
	.align		8
        /*00d8*/ 	.dword	_ZN30_INTERNAL_79f91e7b_4_k_cu_main4cuda3std6ranges3__45__cpo5ssizeE
	.align		8
        /*00e0*/ 	.dword	_ZN30_INTERNAL_79f91e7b_4_k_cu_main4cuda3std6ranges3__45__cpo8distanceE
	.align		8
        /*00e8*/ 	.dword	_ZN30_INTERNAL_79f91e7b_4_k_cu_main6thrust24THRUST_300001_SM_1000_NS8cuda_cub3parE
	.align		8
        /*00f0*/ 	.dword	_ZN30_INTERNAL_79f91e7b_4_k_cu_main6thrust24THRUST_300001_SM_1000_NS8cuda_cub10par_nosyncE
	.align		8
        /*00f8*/ 	.dword	_ZN30_INTERNAL_79f91e7b_4_k_cu_main6thrust24THRUST_300001_SM_1000_NS6system6detail10sequential3seqE
	.align		8
        /*0100*/ 	.dword	_ZN30_INTERNAL_79f91e7b_4_k_cu_main6thrust24THRUST_300001_SM_1000_NS6system3cpp3parE
	.align		8
        /*0108*/ 	.dword	_ZN30_INTERNAL_79f91e7b_4_k_cu_main6thrust24THRUST_300001_SM_1000_NS12placeholders2_1E
	.align		8
        /*0110*/ 	.dword	_ZN30_INTERNAL_79f91e7b_4_k_cu_main6thrust24THRUST_300001_SM_1000_NS12placeholders2_2E
	.align		8
        /*0118*/ 	.dword	_ZN30_INTERNAL_79f91e7b_4_k_cu_main6thrust24THRUST_300001_SM_1000_NS12placeholders2_3E
	.align		8
        /*0120*/ 	.dword	_ZN30_INTERNAL_79f91e7b_4_k_cu_main6thrust24THRUST_300001_SM_1000_NS12placeholders2_4E
	.align		8
        /*0128*/ 	.dword	_ZN30_INTERNAL_79f91e7b_4_k_cu_main6thrust24THRUST_300001_SM_1000_NS12placeholders2_5E
	.align		8
        /*0130*/ 	.dword	_ZN30_INTERNAL_79f91e7b_4_k_cu_main6thrust24THRUST_300001_SM_1000_NS12placeholders2_6E
	.align		8
        /*0138*/ 	.dword	_ZN30_INTERNAL_79f91e7b_4_k_cu_main6thrust24THRUST_300001_SM_1000_NS12placeholders2_7E
	.align		8
        /*0140*/ 	.dword	_ZN30_INTERNAL_79f91e7b_4_k_cu_main6thrust24THRUST_300001_SM_1000_NS12placeholders2_8E
	.align		8
        /*0148*/ 	.dword	_ZN30_INTERNAL_79f91e7b_4_k_cu_main6thrust24THRUST_300001_SM_1000_NS12placeholders2_9E
	.align		8
        /*0150*/ 	.dword	_ZN30_INTERNAL_79f91e7b_4_k_cu_main6thrust24THRUST_300001_SM_1000_NS12placeholders3_10E
	.align		8
        /*0158*/ 	.dword	_ZN30_INTERNAL_79f91e7b_4_k_cu_main6thrust24THRUST_300001_SM_1000_NS3seqE
	.align		8
        /*0160*/ 	.dword	_ZN30_INTERNAL_79f91e7b_4_k_cu_main6thrust24THRUST_300001_SM_1000_NS6deviceE


//--------------------- .text._ZN3cub18CUB_300001_SM_10006detail10radix_sort29DeviceRadixSortOnesweepKernelINS1_5radix10policy_hubIiiyE10Policy1000ELNS0_9SortOrderE0EiiyiiNS1_21identity_decomposer_tEEEvPT5_SB_PT3_PKSC_PT1_PKSG_PT2_PKSK_T4_iiT6_ --------------------------
	.section	.text._ZN3cub18CUB_300001_SM_10006detail10radix_sort29DeviceRadixSortOnesweepKernelINS1_5radix10policy_hubIiiyE10Policy1000ELNS0_9SortOrderE0EiiyiiNS1_21identity_decomposer_tEEEvPT5_SB_PT3_PKSC_PT1_PKSG_PT2_PKSK_T4_iiT6_,"ax",@progbits
	.align	128
        .global         _ZN3cub18CUB_300001_SM_10006detail10radix_sort29DeviceRadixSortOnesweepKernelINS1_5radix10policy_hubIiiyE10Policy1000ELNS0_9SortOrderE0EiiyiiNS1_21identity_decomposer_tEEEvPT5_SB_PT3_PKSC_PT1_PKSG_PT2_PKSK_T4_iiT6_
        .type           _ZN3cub18CUB_300001_SM_10006detail10radix_sort29DeviceRadixSortOnesweepKernelINS1_5radix10policy_hubIiiyE10Policy1000ELNS0_9SortOrderE0EiiyiiNS1_21identity_decomposer_tEEEvPT5_SB_PT3_PKSC_PT1_PKSG_PT2_PKSK_T4_iiT6_,@function
        .size           _ZN3cub18CUB_300001_SM_10006detail10radix_sort29DeviceRadixSortOnesweepKernelINS1_5radix10policy_hubIiiyE10Policy1000ELNS0_9SortOrderE0EiiyiiNS1_21identity_decomposer_tEEEvPT5_SB_PT3_PKSC_PT1_PKSG_PT2_PKSK_T4_iiT6_,(.L_x_1278 - _ZN3cub18CUB_300001_SM_10006detail10radix_sort29DeviceRadixSortOnesweepKernelINS1_5radix10policy_hubIiiyE10Policy1000ELNS0_9SortOrderE0EiiyiiNS1_21identity_decomposer_tEEEvPT5_SB_PT3_PKSC_PT1_PKSG_PT2_PKSK_T4_iiT6_)
        .other          _ZN3cub18CUB_300001_SM_10006detail10radix_sort29DeviceRadixSortOnesweepKernelINS1_5radix10policy_hubIiiyE10Policy1000ELNS0_9SortOrderE0EiiyiiNS1_21identity_decomposer_tEEEvPT5_SB_PT3_PKSC_PT1_PKSG_PT2_PKSK_T4_iiT6_,@"STO_CUDA_ENTRY STV_DEFAULT"
_ZN3cub18CUB_300001_SM_10006detail10radix_sort29DeviceRadixSortOnesweepKernelINS1_5radix10policy_hubIiiyE10Policy1000ELNS0_9SortOrderE0EiiyiiNS1_21identity_decomposer_tEEEvPT5_SB_PT3_PKSC_PT1_PKSG_PT2_PKSK_T4_iiT6_:
.text._ZN3cub18CUB_300001_SM_10006detail10radix_sort29DeviceRadixSortOnesweepKernelINS1_5radix10policy_hubIiiyE10Policy1000ELNS0_9SortOrderE0EiiyiiNS1_21identity_decomposer_tEEEvPT5_SB_PT3_PKSC_PT1_PKSG_PT2_PKSK_T4_iiT6_:
[----:B------:R-:W-:Y:S01]  /*0000*/  LDC R1, c[0x0][0x37c] ;  /* 0x0000df00ff017b82 */ /* 0x000fe20000000800 */
[----:B------:R-:W0:Y:S01]  /*0010*/  S2R R3, SR_TID.X ;  /* 0x0000000000037919 */ /* 0x000e220000002100 */
[----:B------:R-:W-:Y:S01]  /*0020*/  MOV R7, 0x400 ;  /* 0x0000040000077802 */ /* 0x000fe20000000f00 */
[----:B------:R-:W1:Y:S01]  /*0030*/  LDCU.64 UR6, c[0x0][0x358] ;  /* 0x00006b00ff0677ac */ /* 0x000e620008000a00 */
[----:B------:R-:W-:Y:S01]  /*0040*/  BSSY.RECONVERGENT B0, `(.L_x_0) ;  /* 0x000000c000007945 */ /* 0x000fe20003800200 */
[----:B------:R-:W2:Y:S01]  /*0050*/  S2R R0, SR_CgaCtaId ;  /* 0x0000000000007919 */ /* 0x000ea20000008800 */
[----:B0-----:R-:W-:Y:S02]  /*0060*/  ISETP.NE.AND P0, PT, R3, RZ, PT ;  /* 0x000000ff0300720c */ /* 0x001fe40003f05270 */
[----:B--2---:R-:W-:-:S11]  /*0070*/  LEA R7, R0, R7, 0x18 ;  /* 0x0000000700077211 */ /* 0x004fd600078ec0ff */
[----:B-1----:R-:W-:Y:S05]  /*0080*/  @P0 BRA `(.L_x_1) ;  /* 0x00000000001c0947 */ /* 0x002fea0003800000 */
[----:B------:R-:W0:Y:S01]  /*0090*/  LDC.64 R4, c[0x0][0x388] ;  /* 0x0000e200ff047b82 */ /* 0x000e220000000a00 */
[----:B------:R-:W-:-:S05]  /*00a0*/  IMAD.MOV.U32 R9, RZ, RZ, 0x1 ;  /* 0x00000001ff097424 */ /* 0x000fca00078e00ff */
[----:B0-----:R-:W2:Y:S02]  /*00b0*/  ATOMG.E.ADD.STRONG.GPU PT, R4, desc[UR6][R4.64], R9 ;  /* 0x80000009040479a8 */ /* 0x001ea400081ef106 */
[----:B------:R-:W0:Y:S01]  /*00c0*/  S2UR UR5, SR_CgaCtaId ;  /* 0x00000000000579c3 */ /* 0x000e220000008800 */
[----:B------:R-:W-:Y:S02]  /*00d0*/  UMOV UR4, 0x400 ;  /* 0x0000040000047882 */ /* 0x000fe40000000000 */
[----:B0-----:R-:W-:-:S09]  /*00e0*/  ULEA UR4, UR5, UR4, 0x18 ;  /* 0x0000000405047291 */ /* 0x001fd2000f8ec0ff */
[----:B--2---:R0:W-:Y:S03]  /*00f0*/  STS [UR4+0x6600], R4 ;  /* 0x00660004ff007988 */ /* 0x0041e60008000804 */
.L_x_1:
[----:B------:R-:W-:Y:S05]  /*0100*/  BSYNC.RECONVERGENT B0 ;  /* 0x0000000000007941 */ /* 0x000fea0003800200 */
.L_x_0:
[----:B------:R-:W-:Y:S06]  /*0110*/  BAR.SYNC.DEFER_BLOCKING 0x0 ;  /* 0x0000000000007b1d */ /* 0x000fec0000010000 */
[----:B------:R-:W1:Y:S01]  /*0120*/  LDCU UR4, c[0x0][0x3c0] ;  /* 0x00007800ff0477ac */ /* 0x000e620008000800 */
[----:B------:R-:W2:Y:S01]  /*0130*/  S2R R24, SR_LANEID ;  /* 0x0000000000187919 */ /* 0x000ea20000000000 */
[----:B------:R-:W3:Y:S02]  /*0140*/  LDS R42, [R7+0x6600] ;  /* 0x00660000072a7984 */ /* 0x000ee40000000800 */
[----:B---3--:R-:W-:-:S04]  /*0150*/  IMAD R0, R42, 0x1980, RZ ;  /* 0x000019802a007824 */ /* 0x008fc800078e02ff */
[----:B------:R-:W-:Y:S01]  /*0160*/  VIADD R47, R0, 0x1980 ;  /* 0x00001980002f7836 */ /* 0x000fe20000000000 */
[----:B------:R-:W-:-:S04]  /*0170*/  SHF.R.S32.HI R9, RZ, 0x1f, R0 ;  /* 0x0000001fff097819 */ /* 0x000fc80000011400 */
[----:B-1----:R-:W-:-:S13]  /*0180*/  ISETP.GT.AND P0, PT, R47, UR4, PT ;  /* 0x000000042f007c0c */ /* 0x002fda000bf04270 */
[----:B--2---:R-:W-:Y:S05]  /*0190*/  @P0 BRA `(.L_x_2) ;  /* 0x0000000000680947 */ /* 0x004fea0003800000 */
[----:B------:R-:W1:Y:S01]  /*01a0*/  LDCU.64 UR4, c[0x0][0x3a8] ;  /* 0x00007500ff0477ac */ /* 0x000e620008000a00 */
[C---:B0-----:R-:W-:Y:S02]  /*01b0*/  LOP3.LUT R4, R3.reuse, 0x1f, RZ, 0xc0, !PT ;  /* 0x0000001f03047812 */ /* 0x041fe400078ec0ff */
[----:B------:R-:W-:-:S05]  /*01c0*/  LOP3.LUT R41, R3, 0x3e0, RZ, 0xc0, !PT ;  /* 0x000003e003297812 */ /* 0x000fca00078ec0ff */
[----:B------:R-:W-:-:S05]  /*01d0*/  IMAD R5, R41, 0x11, R4 ;  /* 0x0000001129057824 */ /* 0x000fca00078e0204 */
[----:B------:R-:W-:-:S05]  /*01e0*/  IADD3 R5, P0, PT, R0, R5, RZ ;  /* 0x0000000500057210 */ /* 0x000fca0007f1e0ff */
[----:B------:R-:W-:Y:S01]  /*01f0*/  IMAD.X R0, RZ, RZ, R9, P0 ;  /* 0x000000ffff007224 */ /* 0x000fe200000e0609 */
[----:B-1----:R-:W-:-:S04]  /*0200*/  LEA R8, P0, R5, UR4, 0x2 ;  /* 0x0000000405087c11 */ /* 0x002fc8000f8010ff */
[----:B------:R-:W-:-:S05]  /*0210*/  LEA.HI.X R9, R5, UR5, R0, 0x2, P0 ;  /* 0x0000000505097c11 */ /* 0x000fca00080f1400 */
[----:B------:R0:W5:Y:S04]  /*0220*/  LDG.E R28, desc[UR6][R8.64] ;  /* 0x00000006081c7981 */ /* 0x000168000c1e1900 */
        /* <DEDUP_REMOVED lines=15> */
[----:B------:R0:W5:Y:S01]  /*0320*/  LDG.E R46, desc[UR6][R8.64+0x800] ;  /* 0x00080006082e7981 */ /* 0x000162000c1e1900 */
[----:B------:R-:W-:Y:S05]  /*0330*/  BRA `(.L_x_3) ;  /* 0x0000000400307947 */ /* 0x000fea0003800000 */
.L_x_2:
[----:B------:R-:W1:Y:S01]  /*0340*/  LDCU.64 UR8, c[0x0][0x3a8] ;  /* 0x00007500ff0877ac */ /* 0x000e620008000a00 */
[C---:B0-----:R-:W-:Y:S01]  /*0350*/  LOP3.LUT R4, R3.reuse, 0x1f, RZ, 0xc0, !PT ;  /* 0x0000001f03047812 */ /* 0x041fe200078ec0ff */
[----:B------:R-:W-:Y:S01]  /*0360*/  IMAD.MOV.U32 R28, RZ, RZ, 0x7fffffff ;  /* 0x7fffffffff1c7424 */ /* 0x000fe200078e00ff */
[----:B------:R-:W-:Y:S02]  /*0370*/  LOP3.LUT R41, R3, 0x3e0, RZ, 0xc0, !PT ;  /* 0x000003e003297812 */ /* 0x000fe400078ec0ff */
[----:B------:R-:W-:-:S03]  /*0380*/  IADD3 R5, PT, PT, -R0, UR4, RZ ;  /* 0x0000000400057c10 */ /* 0x000fc6000fffe1ff */
[----:B------:R-:W-:-:S04]  /*0390*/  IMAD R10, R41, 0x11, R4 ;  /* 0x00000011290a7824 */ /* 0x000fc800078e0204 */
[----:B------:R-:W-:Y:S01]  /*03a0*/  VIADD R8, R10, 0x40 ;  /* 0x000000400a087836 */ /* 0x000fe20000000000 */
[----:B------:R-:W-:Y:S01]  /*03b0*/  IADD3 R11, P0, PT, R0, R10, RZ ;  /* 0x0000000a000b7210 */ /* 0x000fe20007f1e0ff */
[C---:B------:R-:W-:Y:S01]  /*03c0*/  VIADD R0, R10.reuse, 0x60 ;  /* 0x000000600a007836 */ /* 0x040fe20000000000 */
[CC--:B------:R-:W-:Y:S01]  /*03d0*/  ISETP.GE.AND P2, PT, R10.reuse, R5.reuse, PT ;  /* 0x000000050a00720c */ /* 0x0c0fe20003f46270 */
[----:B------:R-:W-:Y:S01]  /*03e0*/  VIADD R6, R10, 0x20 ;  /* 0x000000200a067836 */ /* 0x000fe20000000000 */
[-C--:B------:R-:W-:Y:S01]  /*03f0*/  ISETP.GE.AND P4, PT, R8, R5.reuse, PT ;  /* 0x000000050800720c */ /* 0x080fe20003f86270 */
[----:B------:R-:W-:Y:S01]  /*0400*/  IMAD.X R12, RZ, RZ, R9, P0 ;  /* 0x000000ffff0c7224 */ /* 0x000fe200000e0609 */
[-C--:B------:R-:W-:Y:S01]  /*0410*/  ISETP.GE.AND P5, PT, R0, R5.reuse, PT ;  /* 0x000000050000720c */ /* 0x080fe20003fa6270 */
[----:B------:R-:W-:Y:S01]  /*0420*/  VIADD R0, R10, 0xa0 ;  /* 0x000000a00a007836 */ /* 0x000fe20000000000 */
[C---:B-1----:R-:W-:Y:S02]  /*0430*/  LEA R8, P0, R11.reuse, UR8, 0x2 ;  /* 0x000000080b087c11 */ /* 0x042fe4000f8010ff */
[----:B------:R-:W-:Y:S01]  /*0440*/  ISETP.GE.AND P3, PT, R6, R5, PT ;  /* 0x000000050600720c */ /* 0x000fe20003f66270 */
[----:B------:R-:W-:Y:S01]  /*0450*/  VIADD R6, R10, 0x80 ;  /* 0x000000800a067836 */ /* 0x000fe20000000000 */
[----:B------:R-:W-:-:S02]  /*0460*/  LEA.HI.X R9, R11, UR9, R12, 0x2, P0 ;  /* 0x000000090b097c11 */ /* 0x000fc400080f140c */
[-C--:B------:R-:W-:Y:S01]  /*0470*/  ISETP.GE.AND P0, PT, R0, R5.reuse, PT ;  /* 0x000000050000720c */ /* 0x080fe20003f06270 */
[----:B------:R-:W-:Y:S01]  /*0480*/  VIADD R0, R10, 0xe0 ;  /* 0x000000e00a007836 */ /* 0x000fe20000000000 */
[-C--:B------:R-:W-:Y:S01]  /*0490*/  ISETP.GE.AND P6, PT, R6, R5.reuse, PT ;  /* 0x000000050600720c */ /* 0x080fe20003fc6270 */
[----:B------:R1:W5:Y:S01]  /*04a0*/  @!P2 LDG.E R28, desc[UR6][R8.64] ;  /* 0x00000006081ca981 */ /* 0x000362000c1e1900 */
[----:B------:R-:W-:Y:S02]  /*04b0*/  IMAD.MOV.U32 R29, RZ, RZ, 0x7fffffff ;  /* 0x7fffffffff1d7424 */ /* 0x000fe400078e00ff */
[-C--:B------:R-:W-:Y:S01]  /*04c0*/  ISETP.GE.AND P2, PT, R0, R5.reuse, PT ;  /* 0x000000050000720c */ /* 0x080fe20003f46270 */
[C---:B------:R-:W-:Y:S02]  /*04d0*/  VIADD R0, R10.reuse, 0x100 ;  /* 0x000001000a007836 */ /* 0x040fe40000000000 */
[----:B------:R-:W-:Y:S01]  /*04e0*/  VIADD R6, R10, 0xc0 ;  /* 0x000000c00a067836 */ /* 0x000fe20000000000 */
[----:B------:R1:W5:Y:S01]  /*04f0*/  @!P3 LDG.E R29, desc[UR6][R8.64+0x80] ;  /* 0x00008006081db981 */ /* 0x000362000c1e1900 */
[----:B------:R-:W-:Y:S01]  /*0500*/  IMAD.MOV.U32 R31, RZ, RZ, 0x7fffffff ;  /* 0x7fffffffff1f7424 */ /* 0x000fe200078e00ff */
[-C--:B------:R-:W-:Y:S01]  /*0510*/  ISETP.GE.AND P3, PT, R0, R5.reuse, PT ;  /* 0x000000050000720c */ /* 0x080fe20003f66270 */
[----:B------:R-:W-:Y:S01]  /*0520*/  VIADD R0, R10, 0x140 ;  /* 0x000001400a007836 */ /* 0x000fe20000000000 */
[----:B------:R-:W-:Y:S01]  /*0530*/  ISETP.GE.AND P1, PT, R6, R5, PT ;  /* 0x000000050600720c */ /* 0x000fe20003f26270 */
[----:B------:R-:W-:-:S02]  /*0540*/  IMAD.MOV.U32 R32, RZ, RZ, 0x7fffffff ;  /* 0x7fffffffff207424 */ /* 0x000fc400078e00ff */
[----:B------:R1:W5:Y:S01]  /*0550*/  @!P5 LDG.E R31, desc[UR6][R8.64+0x180] ;  /* 0x00018006081fd981 */ /* 0x000362000c1e1900 */
[-C--:B------:R-:W-:Y:S01]  /*0560*/  ISETP.GE.AND P5, PT, R0, R5.reuse, PT ;  /* 0x000000050000720c */ /* 0x080fe20003fa6270 */
[C---:B------:R-:W-:Y:S02]  /*0570*/  VIADD R0, R10.reuse, 0x160 ;  /* 0x000001600a007836 */ /* 0x040fe40000000000 */
[----:B------:R-:W-:Y:S01]  /*0580*/  IMAD.MOV.U32 R30, RZ, RZ, 0x7fffffff ;  /* 0x7fffffffff1e7424 */ /* 0x000fe200078e00ff */
[----:B------:R1:W5:Y:S01]  /*0590*/  @!P6 LDG.E R32, desc[UR6][R8.64+0x200] ;  /* 0x000200060820e981 */ /* 0x000362000c1e1900 */
[----:B------:R-:W-:Y:S01]  /*05a0*/  VIADD R6, R10, 0x120 ;  /* 0x000001200a067836 */ /* 0x000fe20000000000 */
[-C--:B------:R-:W-:Y:S01]  /*05b0*/  ISETP.GE.AND P6, PT, R0, R5.reuse, PT ;  /* 0x000000050000720c */ /* 0x080fe20003fc6270 */
[----:B------:R-:W-:Y:S02]  /*05c0*/  IMAD.MOV.U32 R34, RZ, RZ, 0x7fffffff ;  /* 0x7fffffffff227424 */ /* 0x000fe400078e00ff */
[----:B------:R-:W-:Y:S01]  /*05d0*/  VIADD R0, R10, 0x1a0 ;  /* 0x000001a00a007836 */ /* 0x000fe20000000000 */
[----:B------:R1:W5:Y:S01]  /*05e0*/  @!P4 LDG.E R30, desc[UR6][R8.64+0x100] ;  /* 0x00010006081ec981 */ /* 0x000362000c1e1900 */
[----:B------:R-:W-:Y:S01]  /*05f0*/  ISETP.GE.AND P4, PT, R6, R5, PT ;  /* 0x000000050600720c */ /* 0x000fe20003f86270 */
[----:B------:R-:W-:-:S02]  /*0600*/  IMAD.MOV.U32 R33, RZ, RZ, 0x7fffffff ;  /* 0x7fffffffff217424 */ /* 0x000fc400078e00ff */
[----:B------:R1:W5:Y:S01]  /*0610*/  @!P1 LDG.E R34, desc[UR6][R8.64+0x300] ;  /* 0x0003000608229981 */ /* 0x000362000c1e1900 */
[----:B------:R-:W-:Y:S01]  /*0620*/  IMAD.MOV.U32 R35, RZ, RZ, 0x7fffffff ;  /* 0x7fffffffff237424 */ /* 0x000fe200078e00ff */
[-C--:B------:R-:W-:Y:S01]  /*0630*/  ISETP.GE.AND P1, PT, R0, R5.reuse, PT ;  /* 0x000000050000720c */ /* 0x080fe20003f26270 */
[C---:B------:R-:W-:Y:S01]  /*0640*/  VIADD R6, R10.reuse, 0x180 ;  /* 0x000001800a067836 */ /* 0x040fe20000000000 */
[----:B------:R1:W5:Y:S01]  /*0650*/  @!P0 LDG.E R33, desc[UR6][R8.64+0x280] ;  /* 0x0002800608218981 */ /* 0x000362000c1e1900 */
[----:B------:R-:W-:Y:S02]  /*0660*/  VIADD R0, R10, 0x1c0 ;  /* 0x000001c00a007836 */ /* 0x000fe40000000000 */
[----:B------:R-:W-:Y:S01]  /*0670*/  IMAD.MOV.U32 R36, RZ, RZ, 0x7fffffff ;  /* 0x7fffffffff247424 */ /* 0x000fe200078e00ff */
[----:B------:R1:W5:Y:S01]  /*0680*/  @!P2 LDG.E R35, desc[UR6][R8.64+0x380] ;  /* 0x000380060823a981 */ /* 0x000362000c1e1900 */
[----:B------:R-:W-:Y:S01]  /*0690*/  IMAD.MOV.U32 R37, RZ, RZ, 0x7fffffff ;  /* 0x7fffffffff257424 */ /* 0x000fe200078e00ff */
[-C--:B------:R-:W-:Y:S01]  /*06a0*/  ISETP.GE.AND P0, PT, R6, R5.reuse, PT ;  /* 0x000000050600720c */ /* 0x080fe20003f06270 */
[----:B------:R-:W-:Y:S01]  /*06b0*/  VIADD R6, R10, 0x1e0 ;  /* 0x000001e00a067836 */ /* 0x000fe20000000000 */
[-C--:B------:R-:W-:Y:S01]  /*06c0*/  ISETP.GE.AND P2, PT, R0, R5.reuse, PT ;  /* 0x000000050000720c */ /* 0x080fe20003f46270 */
[----:B------:R-:W-:Y:S01]  /*06d0*/  VIADD R0, R10, 0x200 ;  /* 0x000002000a007836 */ /* 0x000fe20000000000 */
[----:B------:R1:W5:Y:S02]  /*06e0*/  @!P3 LDG.E R36, desc[UR6][R8.64+0x400] ;  /* 0x000400060824b981 */ /* 0x000364000c1e1900 */
[----:B------:R-:W-:-:S02]  /*06f0*/  ISETP.GE.AND P3, PT, R6, R5, PT ;  /* 0x000000050600720c */ /* 0x000fc40003f66270 */
[----:B------:R1:W5:Y:S01]  /*0700*/  @!P4 LDG.E R37, desc[UR6][R8.64+0x480] ;  /* 0x000480060825c981 */ /* 0x000362000c1e1900 */
[----:B------:R-:W-:Y:S01]  /*0710*/  ISETP.GE.AND P4, PT, R0, R5, PT ;  /* 0x000000050000720c */ /* 0x000fe20003f86270 */
[----:B------:R-:W-:Y:S02]  /*0720*/  IMAD.MOV.U32 R38, RZ, RZ, 0x7fffffff ;  /* 0x7fffffffff267424 */ /* 0x000fe400078e00ff */
[----:B------:R-:W-:Y:S02]  /*0730*/  IMAD.MOV.U32 R39, RZ, RZ, 0x7fffffff ;  /* 0x7fffffffff277424 */ /* 0x000fe400078e00ff */
[----:B------:R-:W-:Y:S02]  /*0740*/  IMAD.MOV.U32 R40, RZ, RZ, 0x7fffffff ;  /* 0x7fffffffff287424 */ /* 0x000fe400078e00ff */
[----:B------:R-:W-:Y:S01]  /*0750*/  IMAD.MOV.U32 R43, RZ, RZ, 0x7fffffff ;  /* 0x7fffffffff2b7424 */ /* 0x000fe200078e00ff */
[----:B------:R1:W5:Y:S01]  /*0760*/  @!P5 LDG.E R38, desc[UR6][R8.64+0x500] ;  /* 0x000500060826d981 */ /* 0x000362000c1e1900 */
[----:B------:R-:W-:-:S02]  /*0770*/  IMAD.MOV.U32 R44, RZ, RZ, 0x7fffffff ;  /* 0x7fffffffff2c7424 */ /* 0x000fc400078e00ff */
[----:B------:R-:W-:Y:S01]  /*0780*/  IMAD.MOV.U32 R45, RZ, RZ, 0x7fffffff ;  /* 0x7fffffffff2d7424 */ /* 0x000fe200078e00ff */
[----:B------:R1:W5:Y:S01]  /*0790*/  @!P6 LDG.E R39, desc[UR6][R8.64+0x580] ;  /* 0x000580060827e981 */ /* 0x000362000c1e1900 */
[----:B------:R-:W-:-:S03]  /*07a0*/  IMAD.MOV.U32 R46, RZ, RZ, 0x7fffffff ;  /* 0x7fffffffff2e7424 */ /* 0x000fc600078e00ff */
[----:B------:R1:W5:Y:S04]  /*07b0*/  @!P0 LDG.E R40, desc[UR6][R8.64+0x600] ;  /* 0x0006000608288981 */ /* 0x000368000c1e1900 */
[----:B------:R1:W5:Y:S04]  /*07c0*/  @!P1 LDG.E R43, desc[UR6][R8.64+0x680] ;  /* 0x00068006082b9981 */ /* 0x000368000c1e1900 */
[----:B------:R1:W5:Y:S04]  /*07d0*/  @!P2 LDG.E R44, desc[UR6][R8.64+0x700] ;  /* 0x00070006082ca981 */ /* 0x000368000c1e1900 */
[----:B------:R1:W5:Y:S04]  /*07e0*/  @!P3 LDG.E R45, desc[UR6][R8.64+0x780] ;  /* 0x00078006082db981 */ /* 0x000368000c1e1900 */
[----:B------:R1:W5:Y:S02]  /*07f0*/  @!P4 LDG.E R46, desc[UR6][R8.64+0x800] ;  /* 0x00080006082ec981 */ /* 0x000364000c1e1900 */
.L_x_3:
[----:B------:R-:W-:Y:S01]  /*0800*/  VIMNMX R5, PT, PT, R24, 0xe0, !PT ;  /* 0x000000e018057848 */ /* 0x000fe20007fe0100 */
[----:B------:R-:W2:Y:S01]  /*0810*/  LDCU UR4, c[0x0][0x3c8] ;  /* 0x00007900ff0477ac */ /* 0x000ea20008000800 */
[----:B------:R-:W-:Y:S01]  /*0820*/  SHF.R.U32.HI R0, RZ, 0x5, R3 ;  /* 0x00000005ff007819 */ /* 0x000fe20000011603 */
[----:B------:R-:W-:Y:S01]  /*0830*/  BSSY.RECONVERGENT B0, `(.L_x_4) ;  /* 0x0000025000007945 */ /* 0x000fe20003800200 */
[--C-:B------:R-:W-:Y:S01]  /*0840*/  IADD3 R5, PT, PT, R5, 0x1f, -R24.reuse ;  /* 0x0000001f05057810 */ /* 0x100fe20007ffe818 */
[----:B------:R-:W-:Y:S01]  /*0850*/  UMOV UR5, 0xffffffff ;  /* 0xffffffff00057882 */ /* 0x000fe20000000000 */
[----:B01----:R-:W-:Y:S02]  /*0860*/  IMAD.MOV.U32 R8, RZ, RZ, R24 ;  /* 0x000000ffff087224 */ /* 0x003fe400078e0018 */
[C---:B------:R-:W-:Y:S01]  /*0870*/  ISETP.GE.U32.AND P0, PT, R5.reuse, 0x1e0, PT ;  /* 0x000001e00500780c */ /* 0x040fe20003f06070 */
[----:B------:R-:W-:Y:S01]  /*0880*/  IMAD.SHL.U32 R0, R0, 0x400, RZ ;  /* 0x0000040000007824 */ /* 0x000fe200078e00ff */
[----:B------:R-:W-:-:S04]  /*0890*/  LEA.HI R6, R5, 0x1, RZ, 0x1b ;  /* 0x0000000105067811 */ /* 0x000fc800078fd8ff */
[----:B------:R-:W-:-:S04]  /*08a0*/  LOP3.LUT R9, R6, 0xf, RZ, 0xc0, !PT ;  /* 0x0000000f06097812 */ /* 0x000fc800078ec0ff */
[----:B------:R-:W-:Y:S01]  /*08b0*/  ISETP.NE.AND P1, PT, R9, RZ, PT ;  /* 0x000000ff0900720c */ /* 0x000fe20003f25270 */
[----:B--2---:R-:W-:Y:S02]  /*08c0*/  USHF.L.U32 UR4, UR5, UR4, URZ ;  /* 0x0000000405047299 */ /* 0x004fe400080006ff */
[----:B------:R-:W-:Y:S10]  /*08d0*/  @!P0 BRA `(.L_x_5) ;  /* 0x0000000000688947 */ /* 0x000ff40003800000 */
[----:B------:R-:W-:Y:S01]  /*08e0*/  IMAD R10, R24, 0x4, R0 ;  /* 0x00000004180a7824 */ /* 0x000fe200078e0200 */
[----:B------:R-:W-:Y:S01]  /*08f0*/  LOP3.LUT R5, R6, 0xffffff0, RZ, 0xc0, !PT ;  /* 0x0ffffff006057812 */ /* 0x000fe200078ec0ff */
[----:B------:R-:W-:-:S03]  /*0900*/  IMAD.MOV.U32 R8, RZ, RZ, R24 ;  /* 0x000000ffff087224 */ /* 0x000fc600078e0018 */
[----:B------:R-:W-:Y:S01]  /*0910*/  IADD3 R10, PT, PT, R10, 0x400, R7 ;  /* 0x000004000a0a7810 */ /* 0x000fe20007ffe007 */
[----:B------:R-:W-:-:S07]  /*0920*/  IMAD.MOV R5, RZ, RZ, -R5 ;  /* 0x000000ffff057224 */ /* 0x000fce00078e0a05 */
.L_x_6:
[----:B------:R-:W-:Y:S01]  /*0930*/  VIADD R5, R5, 0x10 ;  /* 0x0000001005057836 */ /* 0x000fe20000000000 */
[----:B------:R-:W-:Y:S01]  /*0940*/  STS [R10+-0x400], RZ ;  /* 0xfffc00ff0a007388 */ /* 0x000fe20000000800 */
[----:B------:R-:W-:-:S03]  /*0950*/  VIADD R8, R8, 0x200 ;  /* 0x0000020008087836 */ /* 0x000fc60000000000 */
[----:B------:R-:W-:Y:S01]  /*0960*/  ISETP.NE.AND P0, PT, R5, RZ, PT ;  /* 0x000000ff0500720c */ /* 0x000fe20003f05270 */
[----:B------:R-:W-:Y:S04]  /*0970*/  STS [R10+-0x380], RZ ;  /* 0xfffc80ff0a007388 */ /* 0x000fe80000000800 */
[----:B------:R-:W-:Y:S04]  /*0980*/  STS [R10+-0x300], RZ ;  /* 0xfffd00ff0a007388 */ /* 0x000fe80000000800 */
[----:B------:R-:W-:Y:S04]  /*0990*/  STS [R10+-0x280], RZ ;  /* 0xfffd80ff0a007388 */ /* 0x000fe80000000800 */
[----:B------:R-:W-:Y:S04]  /*09a0*/  STS [R10+-0x200], RZ ;  /* 0xfffe00ff0a007388 */ /* 0x000fe80000000800 */
[----:B------:R-:W-:Y:S04]  /*09b0*/  STS [R10+-0x180], RZ ;  /* 0xfffe80ff0a007388 */ /* 0x000fe80000000800 */
[----:B------:R-:W-:Y:S04]  /*09c0*/  STS [R10+-0x100], RZ ;  /* 0xffff00ff0a007388 */ /* 0x000fe80000000800 */
[----:B------:R-:W-:Y:S04]  /*09d0*/  STS [R10+-0x80], RZ ;  /* 0xffff80ff0a007388 */ /* 0x000fe80000000800 */
[----:B------:R-:W-:Y:S04]  /*09e0*/  STS [R10], RZ ;  /* 0x000000ff0a007388 */ /* 0x000fe80000000800 */
[----:B------:R-:W-:Y:S04]  /*09f0*/  STS [R10+0x80], RZ ;  /* 0x000080ff0a007388 */ /* 0x000fe80000000800 */
[----:B------:R-:W-:Y:S04]  /*0a00*/  STS [R10+0x100], RZ ;  /* 0x000100ff0a007388 */ /* 0x000fe80000000800 */
[----:B------:R-:W-:Y:S04]  /*0a10*/  STS [R10+0x180], RZ ;  /* 0x000180ff0a007388 */ /* 0x000fe80000000800 */
[----:B------:R-:W-:Y:S04]  /*0a20*/  STS [R10+0x200], RZ ;  /* 0x000200ff0a007388 */ /* 0x000fe80000000800 */
[----:B------:R-:W-:Y:S04]  /*0a30*/  STS [R10+0x280], RZ ;  /* 0x000280ff0a007388 */ /* 0x000fe80000000800 */
[----:B------:R-:W-:Y:S04]  /*0a40*/  STS [R10+0x300], RZ ;  /* 0x000300ff0a007388 */ /* 0x000fe80000000800 */
[----:B------:R0:W-:Y:S02]  /*0a50*/  STS [R10+0x380], RZ ;  /* 0x000380ff0a007388 */ /* 0x0001e40000000800 */
[----:B0-----:R-:W-:Y:S01]  /*0a60*/  VIADD R10, R10, 0x800 ;  /* 0x000008000a0a7836 */ /* 0x001fe20000000000 */
[----:B------:R-:W-:Y:S06]  /*0a70*/  @P0 BRA `(.L_x_6) ;  /* 0xfffffffc00ac0947 */ /* 0x000fec000383ffff */
.L_x_5:
[----:B------:R-:W-:Y:S05]  /*0a80*/  BSYNC.RECONVERGENT B0 ;  /* 0x0000000000007941 */ /* 0x000fea0003800200 */
.L_x_4:
[----:B------:R-:W-:Y:S01]  /*0a90*/  BSSY.RECONVERGENT B0, `(.L_x_7) ;  /* 0x0000026000007945 */ /* 0x000fe20003800200 */
[----:B------:R-:W-:-:S03]  /*0aa0*/  IMAD.IADD R5, R7, 0x1, R0 ;  /* 0x0000000107057824 */ /* 0x000fc600078e0200 */
[----:B------:R-:W-:Y:S05]  /*0ab0*/  @!P1 BRA `(.L_x_8) ;  /* 0x00000000008c9947 */ /* 0x000fea0003800000 */
[----:B------:R-:W-:Y:S01]  /*0ac0*/  ISETP.GE.U32.AND P0, PT, R9, 0x8, PT ;  /* 0x000000080900780c */ /* 0x000fe20003f06070 */
[----:B------:R-:W-:Y:S01]  /*0ad0*/  BSSY.RECONVERGENT B1, `(.L_x_9) ;  /* 0x000000e000017945 */ /* 0x000fe20003800200 */
[----:B------:R-:W-:-:S04]  /*0ae0*/  LOP3.LUT R10, R6, 0x7, RZ, 0xc0, !PT ;  /* 0x00000007060a7812 */ /* 0x000fc800078ec0ff */
[----:B------:R-:W-:-:S07]  /*0af0*/  ISETP.NE.AND P1, PT, R10, RZ, PT ;  /* 0x000000ff0a00720c */ /* 0x000fce0003f25270 */
[----:B------:R-:W-:Y:S06]  /*0b00*/  @!P0 BRA `(.L_x_10) ;  /* 0x0000000000288947 */ /* 0x000fec0003800000 */
[C---:B------:R-:W-:Y:S02]  /*0b10*/  IMAD R9, R8.reuse, 0x4, R5 ;  /* 0x0000000408097824 */ /* 0x040fe400078e0205 */
[----:B------:R-:W-:-:S03]  /*0b20*/  VIADD R8, R8, 0x100 ;  /* 0x0000010008087836 */ /* 0x000fc60000000000 */
[----:B------:R0:W-:Y:S04]  /*0b30*/  STS [R9], RZ ;  /* 0x000000ff09007388 */ /* 0x0001e80000000800 */
[----:B------:R0:W-:Y:S04]  /*0b40*/  STS [R9+0x80], RZ ;  /* 0x000080ff09007388 */ /* 0x0001e80000000800 */
[----:B------:R0:W-:Y:S04]  /*0b50*/  STS [R9+0x100], RZ ;  /* 0x000100ff09007388 */ /* 0x0001e80000000800 */
[----:B------:R0:W-:Y:S04]  /*0b60*/  STS [R9+0x180], RZ ;  /* 0x000180ff09007388 */ /* 0x0001e80000000800 */
[----:B------:R0:W-:Y:S04]  /*0b70*/  STS [R9+0x200], RZ ;  /* 0x000200ff09007388 */ /* 0x0001e80000000800 */
[----:B------:R0:W-:Y:S04]  /*0b80*/  STS [R9+0x280], RZ ;  /* 0x000280ff09007388 */ /* 0x0001e80000000800 */
[----:B------:R0:W-:Y:S04]  /*0b90*/  STS [R9+0x300], RZ ;  /* 0x000300ff09007388 */ /* 0x0001e80000000800 */
[----:B------:R0:W-:Y:S02]  /*0ba0*/  STS [R9+0x380], RZ ;  /* 0x000380ff09007388 */ /* 0x0001e40000000800 */
.L_x_10:
[----:B------:R-:W-:Y:S05]  /*0bb0*/  BSYNC.RECONVERGENT B1 ;  /* 0x0000000000017941 */ /* 0x000fea0003800200 */
.L_x_9:
[----:B------:R-:W-:Y:S05]  /*0bc0*/  @!P1 BRA `(.L_x_8) ;  /* 0x0000000000489947 */ /* 0x000fea0003800000 */
[----:B------:R-:W-:Y:S02]  /*0bd0*/  ISETP.GE.U32.AND P0, PT, R10, 0x4, PT ;  /* 0x000000040a00780c */ /* 0x000fe40003f06070 */
[----:B------:R-:W-:-:S04]  /*0be0*/  LOP3.LUT R6, R6, 0x3, RZ, 0xc0, !PT ;  /* 0x0000000306067812 */ /* 0x000fc800078ec0ff */
[----:B------:R-:W-:-:S07]  /*0bf0*/  ISETP.NE.AND P1, PT, R6, RZ, PT ;  /* 0x000000ff0600720c */ /* 0x000fce0003f25270 */
[C---:B0-----:R-:W-:Y:S02]  /*0c00*/  @P0 IMAD R9, R8.reuse, 0x4, R5 ;  /* 0x0000000408090824 */ /* 0x041fe400078e0205 */
[----:B------:R-:W-:-:S03]  /*0c10*/  @P0 VIADD R8, R8, 0x80 ;  /* 0x0000008008080836 */ /* 0x000fc60000000000 */
[----:B------:R1:W-:Y:S04]  /*0c20*/  @P0 STS [R9], RZ ;  /* 0x000000ff09000388 */ /* 0x0003e80000000800 */
[----:B------:R1:W-:Y:S04]  /*0c30*/  @P0 STS [R9+0x80], RZ ;  /* 0x000080ff09000388 */ /* 0x0003e80000000800 */
[----:B------:R1:W-:Y:S04]  /*0c40*/  @P0 STS [R9+0x100], RZ ;  /* 0x000100ff09000388 */ /* 0x0003e80000000800 */
[----:B------:R1:W-:Y:S01]  /*0c50*/  @P0 STS [R9+0x180], RZ ;  /* 0x000180ff09000388 */ /* 0x0003e20000000800 */
[----:B------:R-:W-:Y:S05]  /*0c60*/  @!P1 BRA `(.L_x_8) ;  /* 0x0000000000209947 */ /* 0x000fea0003800000 */
[----:B------:R-:W-:Y:S02]  /*0c70*/  IMAD R0, R8, 0x4, R0 ;  /* 0x0000000408007824 */ /* 0x000fe400078e0200 */
[----:B------:R-:W-:Y:S02]  /*0c80*/  IMAD.MOV R6, RZ, RZ, -R6 ;  /* 0x000000ffff067224 */ /* 0x000fe400078e0a06 */
[----:B------:R-:W-:-:S07]  /*0c90*/  IMAD.IADD R0, R7, 0x1, R0 ;  /* 0x0000000107007824 */ /* 0x000fce00078e0200 */
.L_x_11:
[----:B------:R-:W-:Y:S01]  /*0ca0*/  VIADD R6, R6, 0x1 ;  /* 0x0000000106067836 */ /* 0x000fe20000000000 */
[----:B------:R0:W-:Y:S04]  /*0cb0*/  STS [R0], RZ ;  /* 0x000000ff00007388 */ /* 0x0001e80000000800 */
[----:B------:R-:W-:Y:S01]  /*0cc0*/  ISETP.NE.AND P0, PT, R6, RZ, PT ;  /* 0x000000ff0600720c */ /* 0x000fe20003f05270 */
[----:B0-----:R-:W-:-:S12]  /*0cd0*/  VIADD R0, R0, 0x80 ;  /* 0x0000008000007836 */ /* 0x001fd80000000000 */
[----:B------:R-:W-:Y:S05]  /*0ce0*/  @P0 BRA `(.L_x_11) ;  /* 0xfffffffc00ec0947 */ /* 0x000fea000383ffff */
.L_x_8:
[----:B------:R-:W-:Y:S05]  /*0cf0*/  BSYNC.RECONVERGENT B0 ;  /* 0x0000000000007941 */ /* 0x000fea0003800200 */
.L_x_7:
[----:B------:R-:W2:Y:S01]  /*0d00*/  LDCU UR5, c[0x0][0x3c4] ;  /* 0x00007880ff0577ac */ /* 0x000ea20008000800 */
[----:B-----5:R-:W-:Y:S01]  /*0d10*/  LOP3.LUT R27, R28, 0x80000000, RZ, 0x3c, !PT ;  /* 0x800000001c1b7812 */ /* 0x020fe200078e3cff */
[----:B------:R-:W-:Y:S01]  /*0d20*/  BSSY.RECONVERGENT B0, `(.L_x_12) ;  /* 0x0000080000007945 */ /* 0x000fe20003800200 */
[----:B------:R-:W-:Y:S02]  /*0d30*/  LOP3.LUT R22, R29, 0x80000000, RZ, 0x3c, !PT ;  /* 0x800000001d167812 */ /* 0x000fe400078e3cff */
[----:B------:R-:W-:Y:S02]  /*0d40*/  LOP3.LUT R21, R30, 0x80000000, RZ, 0x3c, !PT ;  /* 0x800000001e157812 */ /* 0x000fe400078e3cff */
[----:B------:R-:W-:Y:S02]  /*0d50*/  LOP3.LUT R18, R31, 0x80000000, RZ, 0x3c, !PT ;  /* 0x800000001f127812 */ /* 0x000fe400078e3cff */
[----:B------:R-:W-:Y:S02]  /*0d60*/  LOP3.LUT R20, R33, 0x80000000, RZ, 0x3c, !PT ;  /* 0x8000000021147812 */ /* 0x000fe400078e3cff */
[----:B------:R-:W-:-:S02]  /*0d70*/  LOP3.LUT R23, R32, 0x80000000, RZ, 0x3c, !PT ;  /* 0x8000000020177812 */ /* 0x000fc400078e3cff */
[----:B------:R-:W-:Y:S02]  /*0d80*/  LOP3.LUT R25, R34, 0x80000000, RZ, 0x3c, !PT ;  /* 0x8000000022197812 */ /* 0x000fe400078e3cff */
[----:B------:R-:W-:Y:S02]  /*0d90*/  LOP3.LUT R17, R36, 0x80000000, RZ, 0x3c, !PT ;  /* 0x8000000024117812 */ /* 0x000fe400078e3cff */
[----:B------:R-:W-:Y:S02]  /*0da0*/  LOP3.LUT R19, R38, 0x80000000, RZ, 0x3c, !PT ;  /* 0x8000000026137812 */ /* 0x000fe400078e3cff */
[----:B--2---:R-:W-:Y:S02]  /*0db0*/  SHF.R.U32.HI R49, RZ, UR5, R27 ;  /* 0x00000005ff317c19 */ /* 0x004fe4000801161b */
[----:B------:R-:W-:Y:S02]  /*0dc0*/  SHF.R.U32.HI R52, RZ, UR5, R22 ;  /* 0x00000005ff347c19 */ /* 0x000fe40008011616 */
[----:B------:R-:W-:-:S02]  /*0dd0*/  LOP3.LUT R49, R49, UR4, RZ, 0x30, !PT ;  /* 0x0000000431317c12 */ /* 0x000fc4000f8e30ff */
[----:B------:R-:W-:Y:S02]  /*0de0*/  LOP3.LUT R52, R52, UR4, RZ, 0x30, !PT ;  /* 0x0000000434347c12 */ /* 0x000fe4000f8e30ff */
[----:B------:R-:W-:Y:S01]  /*0df0*/  SHF.R.U32.HI R56, RZ, UR5, R21 ;  /* 0x00000005ff387c19 */ /* 0x000fe20008011615 */
[--C-:B------:R-:W-:Y:S01]  /*0e00*/  IMAD R0, R49, 0x4, R5.reuse ;  /* 0x0000000431007824 */ /* 0x100fe200078e0205 */
[----:B------:R-:W-:Y:S01]  /*0e10*/  SHF.R.U32.HI R48, RZ, UR5, R18 ;  /* 0x00000005ff307c19 */ /* 0x000fe20008011612 */
[----:B------:R-:W-:Y:S01]  /*0e20*/  IMAD R6, R52, 0x4, R5 ;  /* 0x0000000434067824 */ /* 0x000fe200078e0205 */
[----:B------:R-:W-:Y:S01]  /*0e30*/  LOP3.LUT R56, R56, UR4, RZ, 0x30, !PT ;  /* 0x0000000438387c12 */ /* 0x000fe2000f8e30ff */
[----:B------:R-:W-:Y:S01]  /*0e40*/  NOP ;  /* 0x0000000000007918 */ /* 0x000fe20000000000 */
[----:B01----:R-:W-:Y:S01]  /*0e50*/  SHF.R.U32.HI R9, RZ, UR5, R20 ;  /* 0x00000005ff097c19 */ /* 0x003fe20008011614 */
[----:B------:R0:W-:Y:S01]  /*0e60*/  ATOMS.POPC.INC.32 RZ, [R0+URZ] ;  /* 0x0000000000ff7f8c */ /* 0x0001e2000d8000ff */
[----:B------:R-:W-:-:S02]  /*0e70*/  LOP3.LUT R48, R48, UR4, RZ, 0x30, !PT ;  /* 0x0000000430307c12 */ /* 0x000fc4000f8e30ff */
[----:B------:R-:W-:Y:S01]  /*0e80*/  SHF.R.U32.HI R8, RZ, UR5, R23 ;  /* 0x00000005ff087c19 */ /* 0x000fe20008011617 */
[----:B------:R1:W-:Y:S01]  /*0e90*/  ATOMS.POPC.INC.32 RZ, [R6+URZ] ;  /* 0x0000000006ff7f8c */ /* 0x0003e2000d8000ff */
[----:B------:R-:W-:Y:S02]  /*0ea0*/  SHF.R.U32.HI R11, RZ, UR5, R25 ;  /* 0x00000005ff0b7c19 */ /* 0x000fe40008011619 */
[----:B------:R-:W-:Y:S01]  /*0eb0*/  LOP3.LUT R10, R9, UR4, RZ, 0x30, !PT ;  /* 0x00000004090a7c12 */ /* 0x000fe2000f8e30ff */
[--C-:B0-----:R-:W-:Y:S01]  /*0ec0*/  IMAD R0, R56, 0x4, R5.reuse ;  /* 0x0000000438007824 */ /* 0x101fe200078e0205 */
[----:B------:R-:W-:Y:S02]  /*0ed0*/  LOP3.LUT R8, R8, UR4, RZ, 0x30, !PT ;  /* 0x0000000408087c12 */ /* 0x000fe4000f8e30ff */
[----:B------:R-:W-:Y:S01]  /*0ee0*/  LOP3.LUT R12, R11, UR4, RZ, 0x30, !PT ;  /* 0x000000040b0c7c12 */ /* 0x000fe2000f8e30ff */
[--C-:B-1----:R-:W-:Y:S01]  /*0ef0*/  IMAD R6, R48, 0x4, R5.reuse ;  /* 0x0000000430067824 */ /* 0x102fe200078e0205 */
[----:B------:R0:W-:Y:S01]  /*0f00*/  ATOMS.POPC.INC.32 RZ, [R0+URZ] ;  /* 0x0000000000ff7f8c */ /* 0x0001e2000d8000ff */
[--C-:B------:R-:W-:Y:S01]  /*0f10*/  IMAD R9, R10, 0x4, R5.reuse ;  /* 0x000000040a097824 */ /* 0x100fe200078e0205 */
[----:B------:R-:W-:Y:S01]  /*0f20*/  LOP3.LUT R10, R35, 0x80000000, RZ, 0x3c, !PT ;  /* 0x80000000230a7812 */ /* 0x000fe200078e3cff */
[--C-:B------:R-:W-:Y:S01]  /*0f30*/  IMAD R8, R8, 0x4, R5.reuse ;  /* 0x0000000408087824 */ /* 0x100fe200078e0205 */
[----:B------:R1:W-:Y:S01]  /*0f40*/  ATOMS.POPC.INC.32 RZ, [R6+URZ] ;  /* 0x0000000006ff7f8c */ /* 0x0003e2000d8000ff */
[----:B------:R-:W-:Y:S01]  /*0f50*/  IMAD R11, R12, 0x4, R5 ;  /* 0x000000040c0b7824 */ /* 0x000fe200078e0205 */
[----:B------:R-:W-:-:S02]  /*0f60*/  LOP3.LUT R12, R37, 0x80000000, RZ, 0x3c, !PT ;  /* 0x80000000250c7812 */ /* 0x000fc400078e3cff */
[----:B------:R-:W-:Y:S01]  /*0f70*/  LOP3.LUT R16, R39, 0x80000000, RZ, 0x3c, !PT ;  /* 0x8000000027107812 */ /* 0x000fe200078e3cff */
[----:B------:R-:W-:Y:S01]  /*0f80*/  ATOMS.POPC.INC.32 RZ, [R8+URZ] ;  /* 0x0000000008ff7f8c */ /* 0x000fe2000d8000ff */
[----:B0-----:R-:W-:Y:S02]  /*0f90*/  SHF.R.U32.HI R0, RZ, UR5, R10 ;  /* 0x00000005ff007c19 */ /* 0x001fe4000801160a */
[----:B-1----:R-:W-:Y:S01]  /*0fa0*/  SHF.R.U32.HI R6, RZ, UR5, R17 ;  /* 0x00000005ff067c19 */ /* 0x002fe20008011611 */
[----:B------:R0:W-:Y:S01]  /*0fb0*/  ATOMS.POPC.INC.32 RZ, [R9+URZ] ;  /* 0x0000000009ff7f8c */ /* 0x0001e2000d8000ff */
[----:B------:R-:W-:Y:S02]  /*0fc0*/  SHF.R.U32.HI R14, RZ, UR5, R19 ;  /* 0x00000005ff0e7c19 */ /* 0x000fe40008011613 */
[----:B------:R-:W-:Y:S01]  /*0fd0*/  LOP3.LUT R6, R6, UR4, RZ, 0x30, !PT ;  /* 0x0000000406067c12 */ /* 0x000fe2000f8e30ff */
[----:B------:R1:W-:Y:S01]  /*0fe0*/  ATOMS.POPC.INC.32 RZ, [R11+URZ] ;  /* 0x000000000bff7f8c */ /* 0x0003e2000d8000ff */
[----:B------:R-:W-:-:S02]  /*0ff0*/  SHF.R.U32.HI R13, RZ, UR5, R12 ;  /* 0x00000005ff0d7c19 */ /* 0x000fc4000801160c */
[----:B------:R-:W-:Y:S02]  /*1000*/  LOP3.LUT R0, R0, UR4, RZ, 0x30, !PT ;  /* 0x0000000400007c12 */ /* 0x000fe4000f8e30ff */
[----:B0-----:R-:W-:Y:S02]  /*1010*/  SHF.R.U32.HI R9, RZ, UR5, R16 ;  /* 0x00000005ff097c19 */ /* 0x001fe40008011610 */
[----:B------:R-:W-:Y:S01]  /*1020*/  LOP3.LUT R50, R14, UR4, RZ, 0x30, !PT ;  /* 0x000000040e327c12 */ /* 0x000fe2000f8e30ff */
[--C-:B------:R-:W-:Y:S01]  /*1030*/  IMAD R14, R6, 0x4, R5.reuse ;  /* 0x00000004060e7824 */ /* 0x100fe200078e0205 */
[----:B------:R-:W-:Y:S01]  /*1040*/  LOP3.LUT R8, R13, UR4, RZ, 0x30, !PT ;  /* 0x000000040d087c12 */ /* 0x000fe2000f8e30ff */
[--C-:B------:R-:W-:Y:S01]  /*1050*/  IMAD R0, R0, 0x4, R5.reuse ;  /* 0x0000000400007824 */ /* 0x100fe200078e0205 */
[----:B------:R-:W-:Y:S01]  /*1060*/  LOP3.LUT R6, R9, UR4, RZ, 0x30, !PT ;  /* 0x0000000409067c12 */ /* 0x000fe2000f8e30ff */
[--C-:B------:R-:W-:Y:S01]  /*1070*/  IMAD R50, R50, 0x4, R5.reuse ;  /* 0x0000000432327824 */ /* 0x100fe200078e0205 */
[----:B------:R-:W-:Y:S01]  /*1080*/  LOP3.LUT R9, R40, 0x80000000, RZ, 0x3c, !PT ;  /* 0x8000000028097812 */ /* 0x000fe200078e3cff */
[--C-:B------:R-:W-:Y:S01]  /*1090*/  IMAD R26, R8, 0x4, R5.reuse ;  /* 0x00000004081a7824 */ /* 0x100fe200078e0205 */
[----:B------:R0:W-:Y:S01]  /*10a0*/  ATOMS.POPC.INC.32 RZ, [R0+URZ] ;  /* 0x0000000000ff7f8c */ /* 0x0001e2000d8000ff */
[----:B------:R-:W-:Y:S01]  /*10b0*/  IMAD R51, R6, 0x4, R5 ;  /* 0x0000000406337824 */ /* 0x000fe200078e0205 */
[----:B------:R-:W-:-:S02]  /*10c0*/  LOP3.LUT R6, R43, 0x80000000, RZ, 0x3c, !PT ;  /* 0x800000002b067812 */ /* 0x000fc400078e3cff */
[----:B-1----:R-:W-:Y:S01]  /*10d0*/  LOP3.LUT R11, R44, 0x80000000, RZ, 0x3c, !PT ;  /* 0x800000002c0b7812 */ /* 0x002fe200078e3cff */
[----:B------:R1:W-:Y:S01]  /*10e0*/  ATOMS.POPC.INC.32 RZ, [R14+URZ] ;  /* 0x000000000eff7f8c */ /* 0x0003e2000d8000ff */
[----:B------:R-:W-:Y:S02]  /*10f0*/  LOP3.LUT R8, R45, 0x80000000, RZ, 0x3c, !PT ;  /* 0x800000002d087812 */ /* 0x000fe400078e3cff */
[----:B------:R-:W-:Y:S01]  /*1100*/  LOP3.LUT R13, R46, 0x80000000, RZ, 0x3c, !PT ;  /* 0x800000002e0d7812 */ /* 0x000fe200078e3cff */
[----:B------:R2:W-:Y:S01]  /*1110*/  ATOMS.POPC.INC.32 RZ, [R26+URZ] ;  /* 0x000000001aff7f8c */ /* 0x0005e2000d8000ff */
[----:B0-----:R-:W-:Y:S02]  /*1120*/  SHF.R.U32.HI R0, RZ, UR5, R9 ;  /* 0x00000005ff007c19 */ /* 0x001fe40008011609 */
[----:B------:R-:W-:Y:S01]  /*1130*/  SHF.R.U32.HI R53, RZ, UR5, R11 ;  /* 0x00000005ff357c19 */ /* 0x000fe2000801160b */
[----:B-1----:R-:W0:Y:S01]  /*1140*/  LDC.64 R14, c[0x0][0x380] ;  /* 0x0000e000ff0e7b82 */ /* 0x002e220000000a00 */
[----:B------:R-:W-:Y:S01]  /*1150*/  SHF.R.U32.HI R55, RZ, UR5, R8 ;  /* 0x00000005ff377c19 */ /* 0x000fe20008011608 */
[----:B------:R1:W-:Y:S01]  /*1160*/  ATOMS.POPC.INC.32 RZ, [R50+URZ] ;  /* 0x0000000032ff7f8c */ /* 0x0003e2000d8000ff */
[----:B------:R-:W-:-:S02]  /*1170*/  SHF.R.U32.HI R57, RZ, UR5, R13 ;  /* 0x00000005ff397c19 */ /* 0x000fc4000801160d */
[----:B--2---:R-:W-:Y:S01]  /*1180*/  SHF.R.U32.HI R26, RZ, UR5, R6 ;  /* 0x00000005ff1a7c19 */ /* 0x004fe20008011606 */
[----:B------:R2:W-:Y:S01]  /*1190*/  ATOMS.POPC.INC.32 RZ, [R51+URZ] ;  /* 0x0000000033ff7f8c */ /* 0x0005e2000d8000ff */
[----:B------:R-:W-:Y:S02]  /*11a0*/  LOP3.LUT R0, R0, UR4, RZ, 0x30, !PT ;  /* 0x0000000400007c12 */ /* 0x000fe4000f8e30ff */
[----:B------:R-:W-:Y:S02]  /*11b0*/  LOP3.LUT R54, R26, UR4, RZ, 0x30, !PT ;  /* 0x000000041a367c12 */ /* 0x000fe4000f8e30ff */
[----:B------:R-:W-:Y:S01]  /*11c0*/  LOP3.LUT R58, R53, UR4, RZ, 0x30, !PT ;  /* 0x00000004353a7c12 */ /* 0x000fe2000f8e30ff */
[--C-:B------:R-:W-:Y:S01]  /*11d0*/  IMAD R53, R0, 0x4, R5.reuse ;  /* 0x0000000400357824 */ /* 0x100fe200078e0205 */
[----:B------:R-:W-:Y:S01]  /*11e0*/  ISETP.GT.U32.AND P2, PT, R3, 0xff, PT ;  /* 0x000000ff0300780c */ /* 0x000fe20003f44070 */
[--C-:B------:R-:W-:Y:S01]  /*11f0*/  IMAD R54, R54, 0x4, R5.reuse ;  /* 0x0000000436367824 */ /* 0x100fe200078e0205 */
[----:B------:R-:W-:Y:S01]  /*1200*/  LOP3.LUT R60, R55, UR4, RZ, 0x30, !PT ;  /* 0x00000004373c7c12 */ /* 0x000fe2000f8e30ff */
[--C-:B------:R-:W-:Y:S01]  /*1210*/  IMAD R58, R58, 0x4, R5.reuse ;  /* 0x000000043a3a7824 */ /* 0x100fe200078e0205 */
[----:B------:R-:W-:Y:S01]  /*1220*/  LOP3.LUT R26, R57, UR4, RZ, 0x30, !PT ;  /* 0x00000004391a7c12 */ /* 0x000fe2000f8e30ff */
[----:B------:R3:W-:Y:S01]  /*1230*/  ATOMS.POPC.INC.32 RZ, [R53+URZ] ;  /* 0x0000000035ff7f8c */ /* 0x0007e2000d8000ff */
[----:B-1----:R-:W-:Y:S01]  /*1240*/  P2R R50, PR, RZ, 0x4 ;  /* 0x00000004ff327803 */ /* 0x002fe20000000000 */
[----:B------:R-:W-:-:S02]  /*1250*/  IMAD R60, R60, 0x4, R5 ;  /* 0x000000043c3c7824 */ /* 0x000fc400078e0205 */
[----:B------:R-:W-:Y:S01]  /*1260*/  IMAD R5, R26, 0x4, R5 ;  /* 0x000000041a057824 */ /* 0x000fe200078e0205 */
[----:B------:R3:W-:Y:S01]  /*1270*/  ATOMS.POPC.INC.32 RZ, [R54+URZ] ;  /* 0x0000000036ff7f8c */ /* 0x0007e2000d8000ff */
[----:B--2---:R-:W-:Y:S02]  /*1280*/  IMAD R51, R3, 0x4, R7 ;  /* 0x0000000403337824 */ /* 0x004fe400078e0207 */
[----:B------:R-:W-:Y:S01]  /*1290*/  IMAD.MOV.U32 R0, RZ, RZ, RZ ;  /* 0x000000ffff007224 */ /* 0x000fe200078e00ff */
[----:B------:R3:W-:Y:S04]  /*12a0*/  ATOMS.POPC.INC.32 RZ, [R58+URZ] ;  /* 0x000000003aff7f8c */ /* 0x0007e8000d8000ff */
[----:B------:R3:W-:Y:S04]  /*12b0*/  ATOMS.POPC.INC.32 RZ, [R60+URZ] ;  /* 0x000000003cff7f8c */ /* 0x0007e8000d8000ff */
[----:B------:R3:W-:Y:S01]  /*12c0*/  ATOMS.POPC.INC.32 RZ, [R5+URZ] ;  /* 0x0000000005ff7f8c */ /* 0x0007e2000d8000ff */
[----:B------:R-:W-:Y:S06]  /*12d0*/  BAR.SYNC.DEFER_BLOCKING 0x0 ;  /* 0x0000000000007b1d */ /* 0x000fec0000010000 */
[----:B------:R-:W-:Y:S05]  /*12e0*/  @P2 BRA `(.L_x_13) ;  /* 0x00000000008c2947 */ /* 0x000fea0003800000 */
[----:B------:R-:W1:Y:S04]  /*12f0*/  LDS R0, [R51] ;  /* 0x0000000033007984 */ /* 0x000e680000000800 */
[----:B---3--:R-:W2:Y:S04]  /*1300*/  LDS R5, [R51+0x400] ;  /* 0x0004000033057984 */ /* 0x008ea80000000800 */
[----:B------:R-:W3:Y:S04]  /*1310*/  LDS R53, [R51+0x800] ;  /* 0x0008000033357984 */ /* 0x000ee80000000800 */
[----:B------:R-:W4:Y:S04]  /*1320*/  LDS R55, [R51+0xc00] ;  /* 0x000c000033377984 */ /* 0x000f280000000800 */
[----:B------:R-:W5:Y:S04]  /*1330*/  LDS R57, [R51+0x1000] ;  /* 0x0010000033397984 */ /* 0x000f680000000800 */
[----:B------:R-:W0:Y:S04]  /*1340*/  LDS R59, [R51+0x1400] ;  /* 0x00140000333b7984 */ /* 0x000e280000000800 */
[----:B------:R-:W-:Y:S04]  /*1350*/  LDS R61, [R51+0x2000] ;  /* 0x00200000333d7984 */ /* 0x000fe80000000800 */
[----:B------:R-:W-:Y:S04]  /*1360*/  LDS R63, [R51+0x2400] ;  /* 0x00240000333f7984 */ /* 0x000fe80000000800 */
[----:B------:R-:W-:Y:S04]  /*1370*/  LDS R65, [R51+0x2800] ;  /* 0x0028000033417984 */ /* 0x000fe80000000800 */
[----:B------:R-:W-:Y:S04]  /*1380*/  STS [R51], RZ ;  /* 0x000000ff33007388 */ /* 0x000fe80000000800 */
[----:B-1----:R-:W-:Y:S01]  /*1390*/  STS [R51+0x400], R0 ;  /* 0x0004000033007388 */ /* 0x002fe20000000800 */
[----:B--2---:R-:W-:-:S03]  /*13a0*/  IMAD.IADD R54, R0, 0x1, R5 ;  /* 0x0000000100367824 */ /* 0x004fc600078e0205 */
[----:B------:R-:W1:Y:S01]  /*13b0*/  LDS R5, [R51+0x1800] ;  /* 0x0018000033057984 */ /* 0x000e620000000800 */
[----:B---3--:R-:W-:-:S03]  /*13c0*/  IMAD.IADD R58, R54, 0x1, R53 ;  /* 0x00000001363a7824 */ /* 0x008fc600078e0235 */
[----:B------:R-:W2:Y:S01]  /*13d0*/  LDS R53, [R51+0x1c00] ;  /* 0x001c000033357984 */ /* 0x000ea20000000800 */
[----:B----4-:R-:W-:-:S03]  /*13e0*/  IMAD.IADD R60, R58, 0x1, R55 ;  /* 0x000000013a3c7824 */ /* 0x010fc600078e0237 */
[----:B------:R1:W-:Y:S01]  /*13f0*/  STS [R51+0x800], R54 ;  /* 0x0008003633007388 */ /* 0x0003e20000000800 */
[----:B-----5:R-:W-:-:S03]  /*1400*/  IMAD.IADD R62, R60, 0x1, R57 ;  /* 0x000000013c3e7824 */ /* 0x020fc600078e0239 */
[----:B------:R-:W3:Y:S01]  /*1410*/  LDS R55, [R51+0x2c00] ;  /* 0x002c000033377984 */ /* 0x000ee20000000800 */
[----:B0-----:R-:W-:-:S03]  /*1420*/  IMAD.IADD R64, R62, 0x1, R59 ;  /* 0x000000013e407824 */ /* 0x001fc600078e023b */
[----:B------:R0:W-:Y:S04]  /*1430*/  STS [R51+0xc00], R58 ;  /* 0x000c003a33007388 */ /* 0x0001e80000000800 */
[----:B------:R4:W-:Y:S04]  /*1440*/  STS [R51+0x1000], R60 ;  /* 0x0010003c33007388 */ /* 0x0009e80000000800 */
[----:B------:R4:W-:Y:S04]  /*1450*/  STS [R51+0x1400], R62 ;  /* 0x0014003e33007388 */ /* 0x0009e80000000800 */
[----:B------:R4:W-:Y:S01]  /*1460*/  STS [R51+0x1800], R64 ;  /* 0x0018004033007388 */ /* 0x0009e20000000800 */
[----:B-1----:R-:W-:-:S04]  /*1470*/  IMAD.IADD R54, R64, 0x1, R5 ;  /* 0x0000000140367824 */ /* 0x002fc800078e0205 */
[----:B--2---:R-:W-:Y:S01]  /*1480*/  IMAD.IADD R66, R54, 0x1, R53 ;  /* 0x0000000136427824 */ /* 0x004fe200078e0235 */
[----:B------:R4:W-:Y:S03]  /*1490*/  STS [R51+0x1c00], R54 ;  /* 0x001c003633007388 */ /* 0x0009e60000000800 */
[----:B------:R-:W-:Y:S01]  /*14a0*/  IMAD.IADD R68, R66, 0x1, R61 ;  /* 0x0000000142447824 */ /* 0x000fe200078e023d */
[----:B------:R4:W-:Y:S03]  /*14b0*/  STS [R51+0x2000], R66 ;  /* 0x0020004233007388 */ /* 0x0009e60000000800 */
[----:B------:R-:W-:Y:S01]  /*14c0*/  IMAD.IADD R70, R68, 0x1, R63 ;  /* 0x0000000144467824 */ /* 0x000fe200078e023f */
[----:B------:R4:W-:Y:S03]  /*14d0*/  STS [R51+0x2400], R68 ;  /* 0x0024004433007388 */ /* 0x0009e60000000800 */
[----:B0-----:R-:W-:Y:S01]  /*14e0*/  IMAD.IADD R58, R70, 0x1, R65 ;  /* 0x00000001463a7824 */ /* 0x001fe200078e0241 */
[----:B------:R4:W-:Y:S03]  /*14f0*/  STS [R51+0x2800], R70 ;  /* 0x0028004633007388 */ /* 0x0009e60000000800 */
[----:B---3--:R-:W-:Y:S01]  /*1500*/  IMAD.IADD R0, R58, 0x1, R55 ;  /* 0x000000013a007824 */ /* 0x008fe200078e0237 */
[----:B------:R4:W-:Y:S06]  /*1510*/  STS [R51+0x2c00], R58 ;  /* 0x002c003a33007388 */ /* 0x0009ec0000000800 */
.L_x_13:
[----:B------:R-:W-:Y:S05]  /*1520*/  BSYNC.RECONVERGENT B0 ;  /* 0x0000000000007941 */ /* 0x000fea0003800200 */
.L_x_12:
[----:B------:R-:W-:Y:S01]  /*1530*/  ISETP.NE.AND P0, PT, R0, 0x1980, PT ;  /* 0x000019800000780c */ /* 0x000fe20003f05270 */
[----:B---3--:R-:W-:Y:S01]  /*1540*/  IMAD R5, R42, 0x100, R3 ;  /* 0x000001002a057824 */ /* 0x008fe200078e0203 */
[----:B------:R-:W-:Y:S01]  /*1550*/  @!P2 LOP3.LUT R53, R0, 0x40000000, RZ, 0xfc, !PT ;  /* 0x400000000035a812 */ /* 0x000fe200078efcff */
[----:B------:R-:W-:Y:S01]  /*1560*/  IMAD R41, R41, 0x11, RZ ;  /* 0x0000001129297824 */ /* 0x000fe200078e02ff */
[----:B------:R-:W-:Y:S01]  /*1570*/  ISETP.LT.U32.AND P0, PT, R3, 0x100, !P0 ;  /* 0x000001000300780c */ /* 0x000fe20004701070 */
[----:B0-----:R-:W-:-:S03]  /*1580*/  IMAD.WIDE R14, R5, 0x4, R14 ;  /* 0x00000004050e7825 */ /* 0x001fc600078e020e */
[----:B------:R-:W-:Y:S01]  /*1590*/  LOP3.LUT R57, R41, R4, RZ, 0xfc, !PT ;  /* 0x0000000429397212 */ /* 0x000fe200078efcff */
[----:B----4-:R-:W-:Y:S01]  /*15a0*/  IMAD R54, R42, 0x1980, RZ ;  /* 0x000019802a367824 */ /* 0x010fe200078e02ff */
[----:B------:R0:W-:Y:S07]  /*15b0*/  @!P2 STG.E.STRONG.SYS desc[UR6][R14.64], R53 ;  /* 0x000000350e00a986 */ /* 0x0001ee000c115906 */
[----:B------:R-:W-:Y:S06]  /*15c0*/  BAR.RED.OR.DEFER_BLOCKING 0x0, P0 ;  /* 0x0000000000007b1d */ /* 0x000fec0000014800 */
[----:B------:R-:W1:Y:S01]  /*15d0*/  B2R.RESULT RZ, P0 ;  /* 0x0000000000ff731c */ /* 0x000e620000004000 */
[----:B------:R-:W-:-:S04]  /*15e0*/  IADD3 R4, P1, PT, R54, R57, RZ ;  /* 0x0000003936047210 */ /* 0x000fc80007f3e0ff */
[----:B------:R-:W-:Y:S01]  /*15f0*/  LEA.HI.X.SX32 R55, R54, RZ, 0x1, P1 ;  /* 0x000000ff36377211 */ /* 0x000fe200008f0eff */
[----:B------:R-:W-:-:S03]  /*1600*/  IMAD.SHL.U32 R5, R4, 0x4, RZ ;  /* 0x0000000404057824 */ /* 0x000fc600078e00ff */
[----:B------:R-:W-:Y:S01]  /*1610*/  SHF.L.U64.HI R4, R4, 0x2, R55 ;  /* 0x0000000204047819 */ /* 0x000fe20000010237 */
[----:B01----:R-:W-:Y:S06]  /*1620*/  @!P0 BRA `(.L_x_14) ;  /* 0x0000001000b48947 */ /* 0x003fec0003800000 */
[----:B------:R-:W0:Y:S01]  /*1630*/  LDCU.64 UR8, c[0x0][0x3b8] ;  /* 0x00007700ff0877ac */ /* 0x000e220008000a00 */
[----:B------:R-:W-:Y:S01]  /*1640*/  BSSY B1, `(.L_x_15) ;  /* 0x0000032000017945 */ /* 0x000fe20003800000 */
[----:B------:R-:W-:Y:S01]  /*1650*/  IMAD R13, R3, 0x8, R7 ;  /* 0x00000008030d7824 */ /* 0x000fe200078e0207 */
[----:B0-----:R-:W-:-:S04]  /*1660*/  IADD3 R8, P0, PT, R5, UR8, RZ ;  /* 0x0000000805087c10 */ /* 0x001fc8000ff1e0ff */
[----:B------:R-:W-:Y:S01]  /*1670*/  IADD3.X R9, PT, PT, R4, UR9, RZ, P0, !PT ;  /* 0x0000000904097c10 */ /* 0x000fe200087fe4ff */
[----:B------:R-:W-:Y:S08]  /*1680*/  @P2 BRA `(.L_x_16) ;  /* 0x0000000000b42947 */ /* 0x000ff00003800000 */
[----:B------:R-:W0:Y:S02]  /*1690*/  LDCU.64 UR8, c[0x0][0x398] ;  /* 0x00007300ff0877ac */ /* 0x000e240008000a00 */
[----:B0-----:R-:W-:-:S04]  /*16a0*/  LEA R10, P0, R3, UR8, 0x3 ;  /* 0x00000008030a7c11 */ /* 0x001fc8000f8018ff */
[----:B------:R-:W-:-:S05]  /*16b0*/  LEA.HI.X R11, R3, UR9, RZ, 0x3, P0 ;  /* 0x00000009030b7c11 */ /* 0x000fca00080f1cff */
[----:B------:R-:W2:Y:S01]  /*16c0*/  LDG.E.64 R4, desc[UR6][R10.64] ;  /* 0x000000060a047981 */ /* 0x000ea2000c1e1b00 */
[----:B------:R-:W-:-:S04]  /*16d0*/  ISETP.GT.U32.AND P0, PT, R3, R49, PT ;  /* 0x000000310300720c */ /* 0x000fc80003f04070 */
[----:B------:R-:W-:-:S04]  /*16e0*/  SEL R17, RZ, 0x1980, !P0 ;  /* 0x00001980ff117807 */ /* 0x000fc80004000000 */
[----:B--2---:R-:W-:Y:S01]  /*16f0*/  IADD3 R4, P0, PT, R4, -R17, RZ ;  /* 0x8000001104047210 */ /* 0x004fe20007f1e0ff */
[----:B------:R-:W-:-:S03]  /*1700*/  IMAD.MOV.U32 R17, RZ, RZ, R0 ;  /* 0x000000ffff117224 */ /* 0x000fc600078e0000 */
[----:B------:R-:W-:Y:S02]  /*1710*/  IADD3.X R5, PT, PT, R5, -0x1, RZ, P0, !PT ;  /* 0xffffffff05057810 */ /* 0x000fe400007fe4ff */
[----:B------:R-:W-:-:S03]  /*1720*/  ISETP.GE.AND P0, PT, R42, 0x1, PT ;  /* 0x000000012a00780c */ /* 0x000fc60003f06270 */
[----:B------:R0:W-:Y:S10]  /*1730*/  STS.64 [R13+0x6600], R4 ;  /* 0x006600040d007388 */ /* 0x0001f40000000a00 */
[----:B------:R-:W-:Y:S05]  /*1740*/  @!P0 BRA `(.L_x_17) ;  /* 0x00000000006c8947 */ /* 0x000fea0003800000 */
[----:B------:R-:W-:Y:S01]  /*1750*/  BSSY B0, `(.L_x_18) ;  /* 0x0000019000007945 */ /* 0x000fe20003800000 */
[----:B------:R-:W-:Y:S02]  /*1760*/  IMAD.MOV.U32 R6, RZ, RZ, -0x1 ;  /* 0xffffffffff067424 */ /* 0x000fe400078e00ff */
[----:B------:R-:W-:Y:S02]  /*1770*/  IMAD.MOV.U32 R10, RZ, RZ, R42 ;  /* 0x000000ffff0a7224 */ /* 0x000fe400078e002a */
[----:B------:R-:W-:-:S07]  /*1780*/  IMAD.MOV.U32 R17, RZ, RZ, R0 ;  /* 0x000000ffff117224 */ /* 0x000fce00078e0000 */
.L_x_22:
[----:B0-----:R-:W0:Y:S01]  /*1790*/  LDC.64 R4, c[0x0][0x380] ;  /* 0x0000e000ff047b82 */ /* 0x001e220000000a00 */
[----:B------:R-:W-:Y:S01]  /*17a0*/  VIADD R19, R10, 0xffffffff ;  /* 0xffffffff0a137836 */ /* 0x000fe20000000000 */
[----:B------:R-:W-:Y:S03]  /*17b0*/  BSSY B2, `(.L_x_19) ;  /* 0x0000008000027945 */ /* 0x000fe60003800000 */
[----:B------:R-:W-:-:S04]  /*17c0*/  IMAD R11, R19, 0x100, R3 ;  /* 0x00000100130b7824 */ /* 0x000fc800078e0203 */
[----:B0-----:R-:W-:-:S07]  /*17d0*/  IMAD.WIDE R4, R11, 0x4, R4 ;  /* 0x000000040b047825 */ /* 0x001fce00078e0204 */
.L_x_20:
[----:B------:R-:W-:Y:S05]  /*17e0*/  YIELD ;  /* 0x0000000000007946 */ /* 0x000fea0003800000 */
[----:B------:R0:W-:Y:S06]  /*17f0*/  MEMBAR.SC.CTA ;  /* 0x0000000000007992 */ /* 0x0001ec0000000000 */
[----:B0-----:R-:W2:Y:S02]  /*1800*/  LDG.E.STRONG.SYS R11, desc[UR6][R4.64] ;  /* 0x00000006040b7981 */ /* 0x001ea4000c1f5900 */
[----:B--2---:R-:W-:-:S13]  /*1810*/  ISETP.NE.AND P0, PT, R11, RZ, PT ;  /* 0x000000ff0b00720c */ /* 0x004fda0003f05270 */
[----:B------:R-:W-:Y:S05]  /*1820*/  @!P0 BRA `(.L_x_20) ;  /* 0xfffffffc00ec8947 */ /* 0x000fea000383ffff */
[----:B------:R-:W-:Y:S05]  /*1830*/  BSYNC B2 ;  /* 0x0000000000027941 */ /* 0x000fea0003800000 */
.L_x_19:
[----:B------:R-:W-:Y:S01]  /*1840*/  BSSY.RECONVERGENT B2, `(.L_x_21) ;  /* 0x0000006000027945 */ /* 0x000fe20003800200 */
[C---:B------:R-:W-:Y:S02]  /*1850*/  ISETP.GT.AND P0, PT, R11.reuse, -0x1, PT ;  /* 0xffffffff0b00780c */ /* 0x040fe40003f04270 */
[----:B------:R-:W-:Y:S01]  /*1860*/  LOP3.LUT R4, R11, 0x3fffffff, RZ, 0xc0, !PT ;  /* 0x3fffffff0b047812 */ /* 0x000fe200078ec0ff */
[----:B------:R-:W-:Y:S05]  /*1870*/  WARPSYNC.EXCLUSIVE R6 ;  /* 0x0000000006007348 */ /* 0x000fea0003a00000 */
[----:B------:R-:W-:-:S05]  /*1880*/  IMAD.IADD R17, R4, 0x1, R17 ;  /* 0x0000000104117824 */ /* 0x000fca00078e0211 */
[----:B------:R-:W-:-:S07]  /*1890*/  VOTE.ANY R6, PT, P0 ;  /* 0x0000000000067806 */ /* 0x000fce00000e0100 */
[----:B------:R-:W-:Y:S05]  /*18a0*/  BSYNC.RECONVERGENT B2 ;  /* 0x0000000000027941 */ /* 0x000fea0003800200 */
.L_x_21:
[----:B------:R-:W-:Y:S01]  /*18b0*/  ISETP.GT.U32.AND P1, PT, R10, 0x1, PT ;  /* 0x000000010a00780c */ /* 0x000fe20003f24070 */
[----:B------:R-:W-:-:S12]  /*18c0*/  IMAD.MOV.U32 R10, RZ, RZ, R19 ;  /* 0x000000ffff0a7224 */ /* 0x000fd800078e0013 */
[----:B------:R-:W-:Y:S05]  /*18d0*/  @P0 BRA P1, `(.L_x_22) ;  /* 0xfffffffc00ac0947 */ /* 0x000fea000083ffff */
[----:B------:R-:W-:Y:S05]  /*18e0*/  BSYNC B0 ;  /* 0x0000000000007941 */ /* 0x000fea0003800000 */
.L_x_18:
[----:B------:R1:W2:Y:S02]  /*18f0*/  LDS.64 R4, [R13+0x6600] ;  /* 0x006600000d047984 */ /* 0x0002a40000000a00 */
.L_x_17:
[C---:B------:R-:W-:Y:S01]  /*1900*/  IMAD.IADD R19, R17.reuse, 0x1, -R0 ;  /* 0x0000000111137824 */ /* 0x040fe200078e0a00 */
[----:B------:R-:W-:-:S04]  /*1910*/  LOP3.LUT R11, R17, 0x80000000, RZ, 0xfc, !PT ;  /* 0x80000000110b7812 */ /* 0x000fc800078efcff */
[C---:B0-2---:R-:W-:Y:S01]  /*1920*/  IADD3 R4, P0, PT, R19.reuse, R4, RZ ;  /* 0x0000000413047210 */ /* 0x045fe20007f1e0ff */
[----:B------:R0:W-:Y:S03]  /*1930*/  STG.E.STRONG.SYS desc[UR6][R14.64], R11 ;  /* 0x0000000b0e007986 */ /* 0x0001e6000c115906 */
[----:B------:R-:W-:-:S05]  /*1940*/  LEA.HI.X.SX32 R5, R19, R5, 0x1, P0 ;  /* 0x0000000513057211 */ /* 0x000fca00000f0eff */
[----:B------:R0:W-:Y:S04]  /*1950*/  STS.64 [R13+0x6600], R4 ;  /* 0x006600040d007388 */ /* 0x0001e80000000a00 */
.L_x_16:
[----:B------:R-:W-:Y:S05]  /*1960*/  BSYNC B1 ;  /* 0x0000000000017941 */ /* 0x000fea0003800000 */
.L_x_15:
[----:B0-----:R-:W0:Y:S01]  /*1970*/  LDC R5, c[0x0][0x3c0] ;  /* 0x0000f000ff057b82 */ /* 0x001e220000000800 */
[----:B------:R-:W-:-:S07]  /*1980*/  IMAD R4, R49, 0x8, R7 ;  /* 0x0000000831047824 */ /* 0x000fce00078e0207 */
[----:B------:R-:W2:Y:S01]  /*1990*/  LDC.64 R16, c[0x0][0x390] ;  /* 0x0000e400ff107b82 */ /* 0x000ea20000000a00 */
[----:B0-----:R-:W-:Y:S02]  /*19a0*/  ISETP.GE.AND P0, PT, R47, R5, PT ;  /* 0x000000052f00720c */ /* 0x001fe40003f06270 */
[----:B--2---:R-:W-:-:S04]  /*19b0*/  ISETP.EQ.U32.AND P1, PT, R16, RZ, PT ;  /* 0x000000ff1000720c */ /* 0x004fc80003f22070 */
[----:B------:R-:W-:-:S04]  /*19c0*/  ISETP.EQ.OR.EX P0, PT, R17, RZ, !P0, P1 ;  /* 0x000000ff1100720c */ /* 0x000fc80004702710 */
[----:B------:R-:W-:-:S13]  /*19d0*/  ISETP.GT.U32.OR P0, PT, R3, 0xff, P0 ;  /* 0x000000ff0300780c */ /* 0x000fda0000704470 */
[----:B------:R-:W-:Y:S05]  /*19e0*/  @P0 BRA `(.L_x_23) ;  /* 0x0000000000240947 */ /* 0x000fea0003800000 */
[----:B------:R-:W0:Y:S01]  /*19f0*/  LDS.64 R10, [R13+0x6600] ;  /* 0x006600000d0a7984 */ /* 0x000e220000000a00 */
[C---:B------:R-:W-:Y:S02]  /*1a00*/  ISETP.GT.U32.AND P0, PT, R3.reuse, R49, PT ;  /* 0x000000310300720c */ /* 0x040fe40003f04070 */
[C---:B------:R-:W-:Y:S02]  /*1a10*/  LEA R6, P2, R3.reuse, R16, 0x3 ;  /* 0x0000001003067211 */ /* 0x040fe400078418ff */
[----:B------:R-:W-:Y:S02]  /*1a20*/  SEL R7, RZ, 0x1980, !P0 ;  /* 0x00001980ff077807 */ /* 0x000fe40004000000 */
[--C-:B------:R-:W-:Y:S02]  /*1a30*/  SHF.R.S32.HI R15, RZ, 0x1f, R0.reuse ;  /* 0x0000001fff0f7819 */ /* 0x100fe40000011400 */
[----:B0-----:R-:W-:Y:S02]  /*1a40*/  IADD3 R2, P0, P1, R10, R7, R0 ;  /* 0x000000070a027210 */ /* 0x001fe4000791e000 */
[----:B------:R-:W-:-:S02]  /*1a50*/  LEA.HI.X R7, R3, R17, RZ, 0x3, P2 ;  /* 0x0000001103077211 */ /* 0x000fc400010f1cff */
[----:B------:R-:W-:-:S05]  /*1a60*/  IADD3.X R3, PT, PT, R11, RZ, R15, P0, P1 ;  /* 0x000000ff0b037210 */ /* 0x000fca00007e240f */
[----:B------:R0:W-:Y:S04]  /*1a70*/  STG.E.64 desc[UR6][R6.64], R2 ;  /* 0x0000000206007986 */ /* 0x0001e8000c101b06 */
.L_x_23:
[----:B------:R-:W-:Y:S05]  /*1a80*/  WARPSYNC.ALL ;  /* 0x0000000000007948 */ /* 0x000fea0003800000 */
[----:B------:R-:W-:Y:S01]  /*1a90*/  BAR.SYNC.DEFER_BLOCKING 0x0 ;  /* 0x0000000000007b1d */ /* 0x000fe20000010000 */
[----:B------:R-:W-:-:S05]  /*1aa0*/  ISETP.GT.AND P0, PT, R47, R5, PT ;  /* 0x000000052f00720c */ /* 0x000fca0003f04270 */
[----:B0-----:R0:W2:Y:S08]  /*1ab0*/  LDS.64 R2, [R4+0x6600] ;  /* 0x0066000004027984 */ /* 0x0010b00000000a00 */
[----:B0-----:R-:W-:Y:S05]  /*1ac0*/  @P0 BRA `(.L_x_24) ;  /* 0x00000000005c0947 */ /* 0x001fea0003800000 */
[----:B------:R-:W0:Y:S01]  /*1ad0*/  LDCU.64 UR4, c[0x0][0x3a0] ;  /* 0x00007400ff0477ac */ /* 0x000e220008000a00 */
[----:B--2---:R-:W-:-:S05]  /*1ae0*/  IADD3 R0, P1, PT, R57, R2, RZ ;  /* 0x0000000239007210 */ /* 0x004fca0007f3e0ff */
[----:B------:R-:W-:Y:S01]  /*1af0*/  IMAD.X R7, RZ, RZ, R3, P1 ;  /* 0x000000ffff077224 */ /* 0x000fe200008e0603 */
[----:B0-----:R-:W-:-:S04]  /*1b00*/  LEA R2, P1, R0, UR4, 0x2 ;  /* 0x0000000400027c11 */ /* 0x001fc8000f8210ff */
[----:B------:R-:W-:-:S05]  /*1b10*/  LEA.HI.X R3, R0, UR5, R7, 0x2, P1 ;  /* 0x0000000500037c11 */ /* 0x000fca00088f1407 */
[----:B------:R2:W-:Y:S04]  /*1b20*/  STG.E desc[UR6][R2.64], R28 ;  /* 0x0000001c02007986 */ /* 0x0005e8000c101906 */
        /* <DEDUP_REMOVED lines=15> */
[----:B------:R2:W-:Y:S01]  /*1c20*/  STG.E desc[UR6][R2.64+0x800], R46 ;  /* 0x0008002e02007986 */ /* 0x0005e2000c101906 */
[----:B------:R-:W-:Y:S05]  /*1c30*/  BRA `(.L_x_25) ;  /* 0x0000000000e07947 */ /* 0x000fea0003800000 */
.L_x_24:
[----:B------:R-:W0:Y:S01]  /*1c40*/  LDCU.64 UR4, c[0x0][0x3a0] ;  /* 0x00007400ff0477ac */ /* 0x000e220008000a00 */
[----:B------:R-:W-:Y:S01]  /*1c50*/  IMAD R4, R42, -0x1980, R5 ;  /* 0xffffe6802a047824 */ /* 0x000fe200078e0205 */
[C---:B--2---:R-:W-:Y:S01]  /*1c60*/  IADD3 R0, P1, PT, R57.reuse, R2, RZ ;  /* 0x0000000239007210 */ /* 0x044fe20007f3e0ff */
[C---:B------:R-:W-:Y:S02]  /*1c70*/  VIADD R11, R57.reuse, 0x20 ;  /* 0x00000020390b7836 */ /* 0x040fe40000000000 */
[C---:B-1----:R-:W-:Y:S01]  /*1c80*/  VIADD R13, R57.reuse, 0x40 ;  /* 0x00000040390d7836 */ /* 0x042fe20000000000 */
[-C--:B------:R-:W-:Y:S01]  /*1c90*/  ISETP.GE.AND P5, PT, R57, R4.reuse, PT ;  /* 0x000000043900720c */ /* 0x080fe20003fa6270 */
[----:B------:R-:W-:Y:S01]  /*1ca0*/  IMAD.X R7, RZ, RZ, R3, P1 ;  /* 0x000000ffff077224 */ /* 0x000fe200008e0603 */
[-C--:B------:R-:W-:Y:S01]  /*1cb0*/  ISETP.GE.AND P4, PT, R11, R4.reuse, PT ;  /* 0x000000040b00720c */ /* 0x080fe20003f86270 */
[----:B------:R-:W-:Y:S01]  /*1cc0*/  VIADD R11, R57, 0x60 ;  /* 0x00000060390b7836 */ /* 0x000fe20000000000 */
[----:B------:R-:W-:Y:S01]  /*1cd0*/  ISETP.GE.AND P3, PT, R13, R4, PT ;  /* 0x000000040d00720c */ /* 0x000fe20003f66270 */
[----:B------:R-:W-:-:S02]  /*1ce0*/  VIADD R13, R57, 0x80 ;  /* 0x00000080390d7836 */ /* 0x000fc40000000000 */
[----:B------:R-:W-:Y:S01]  /*1cf0*/  VIADD R15, R57, 0xa0 ;  /* 0x000000a0390f7836 */ /* 0x000fe20000000000 */
[-C--:B------:R-:W-:Y:S01]  /*1d00*/  ISETP.GE.AND P2, PT, R11, R4.reuse, PT ;  /* 0x000000040b00720c */ /* 0x080fe20003f46270 */
[----:B------:R-:W-:Y:S01]  /*1d10*/  VIADD R11, R57, 0xc0 ;  /* 0x000000c0390b7836 */ /* 0x000fe20000000000 */
[C---:B0-----:R-:W-:Y:S02]  /*1d20*/  LEA R2, P1, R0.reuse, UR4, 0x2 ;  /* 0x0000000400027c11 */ /* 0x041fe4000f8210ff */
[-C--:B------:R-:W-:Y:S02]  /*1d30*/  ISETP.GE.AND P6, PT, R15, R4.reuse, PT ;  /* 0x000000040f00720c */ /* 0x080fe40003fc6270 */
[----:B------:R-:W-:Y:S02]  /*1d40*/  LEA.HI.X R3, R0, UR5, R7, 0x2, P1 ;  /* 0x0000000500037c11 */ /* 0x000fe400088f1407 */
[----:B------:R-:W-:Y:S01]  /*1d50*/  ISETP.GE.AND P1, PT, R13, R4, PT ;  /* 0x000000040d00720c */ /* 0x000fe20003f26270 */
[----:B------:R-:W-:-:S02]  /*1d60*/  VIADD R13, R57, 0xe0 ;  /* 0x000000e0390d7836 */ /* 0x000fc40000000000 */
[----:B------:R0:W-:Y:S01]  /*1d70*/  @!P5 STG.E desc[UR6][R2.64], R28 ;  /* 0x0000001c0200d986 */ /* 0x0001e2000c101906 */
[-C--:B------:R-:W-:Y:S01]  /*1d80*/  ISETP.GE.AND P5, PT, R11, R4.reuse, PT ;  /* 0x000000040b00720c */ /* 0x080fe20003fa6270 */
[----:B------:R-:W-:Y:S02]  /*1d90*/  VIADD R11, R57, 0x100 ;  /* 0x00000100390b7836 */ /* 0x000fe40000000000 */
[----:B------:R0:W-:Y:S01]  /*1da0*/  @!P4 STG.E desc[UR6][R2.64+0x80], R29 ;  /* 0x0000801d0200c986 */ /* 0x0001e2000c101906 */
[-C--:B------:R-:W-:Y:S01]  /*1db0*/  ISETP.GE.AND P4, PT, R13, R4.reuse, PT ;  /* 0x000000040d00720c */ /* 0x080fe20003f86270 */
[----:B------:R-:W-:Y:S02]  /*1dc0*/  VIADD R13, R57, 0x120 ;  /* 0x00000120390d7836 */ /* 0x000fe40000000000 */
[----:B------:R0:W-:Y:S01]  /*1dd0*/  @!P3 STG.E desc[UR6][R2.64+0x100], R30 ;  /* 0x0001001e0200b986 */ /* 0x0001e2000c101906 */
        /* <DEDUP_REMOVED lines=21> */
[----:B------:R-:W-:-:S03]  /*1f30*/  ISETP.GE.AND P2, PT, R13, R4, PT ;  /* 0x000000040d00720c */ /* 0x000fc60003f46270 */
[----:B------:R0:W-:Y:S01]  /*1f40*/  @!P1 STG.E desc[UR6][R2.64+0x500], R38 ;  /* 0x0005002602009986 */ /* 0x0001e2000c101906 */
[----:B------:R-:W-:-:S03]  /*1f50*/  ISETP.GE.AND P1, PT, R11, R4, PT ;  /* 0x000000040b00720c */ /* 0x000fc60003f26270 */
[----:B------:R0:W-:Y:S04]  /*1f60*/  @!P6 STG.E desc[UR6][R2.64+0x580], R39 ;  /* 0x000580270200e986 */ /* 0x0001e8000c101906 */
[----:B------:R0:W-:Y:S04]  /*1f70*/  @!P5 STG.E desc[UR6][R2.64+0x600], R40 ;  /* 0x000600280200d986 */ /* 0x0001e8000c101906 */
[----:B------:R0:W-:Y:S04]  /*1f80*/  @!P4 STG.E desc[UR6][R2.64+0x680], R43 ;  /* 0x0006802b0200c986 */ /* 0x0001e8000c101906 */
[----:B------:R0:W-:Y:S04]  /*1f90*/  @!P3 STG.E desc[UR6][R2.64+0x700], R44 ;  /* 0x0007002c0200b986 */ /* 0x0001e8000c101906 */
[----:B------:R0:W-:Y:S04]  /*1fa0*/  @!P2 STG.E desc[UR6][R2.64+0x780], R45 ;  /* 0x0007802d0200a986 */ /* 0x0001e8000c101906 */
[----:B------:R0:W-:Y:S02]  /*1fb0*/  @!P1 STG.E desc[UR6][R2.64+0x800], R46 ;  /* 0x0008002e02009986 */ /* 0x0001e4000c101906 */
.L_x_25:
[----:B------:R-:W-:Y:S05]  /*1fc0*/  @P0 BRA `(.L_x_26) ;  /* 0x0000000000480947 */ /* 0x000fea0003800000 */
[----:B------:R3:W5:Y:S04]  /*1fd0*/  LDG.E R11, desc[UR6][R8.64] ;  /* 0x00000006080b7981 */ /* 0x000768000c1e1900 */
[----:B-1----:R3:W5:Y:S04]  /*1fe0*/  LDG.E R13, desc[UR6][R8.64+0x80] ;  /* 0x00008006080d7981 */ /* 0x002768000c1e1900 */
[----:B------:R3:W5:Y:S04]  /*1ff0*/  LDG.E R15, desc[UR6][R8.64+0x100] ;  /* 0x00010006080f7981 */ /* 0x000768000c1e1900 */
[----:B------:R3:W5:Y:S04]  /*2000*/  LDG.E R17, desc[UR6][R8.64+0x180] ;  /* 0x0001800608117981 */ /* 0x000768000c1e1900 */
[----:B------:R3:W5:Y:S04]  /*2010*/  LDG.E R19, desc[UR6][R8.64+0x200] ;  /* 0x0002000608137981 */ /* 0x000768000c1e1900 */
[----:B------:R3:W5:Y:S04]  /*2020*/  LDG.E R21, desc[UR6][R8.64+0x280] ;  /* 0x0002800608157981 */ /* 0x000768000c1e1900 */
[----:B------:R3:W5:Y:S04]  /*2030*/  LDG.E R23, desc[UR6][R8.64+0x300] ;  /* 0x0003000608177981 */ /* 0x000768000c1e1900 */
[----:B------:R3:W5:Y:S04]  /*2040*/  LDG.E R25, desc[UR6][R8.64+0x380] ;  /* 0x0003800608197981 */ /* 0x000768000c1e1900 */
[----:B------:R3:W5:Y:S04]  /*2050*/  LDG.E R27, desc[UR6][R8.64+0x400] ;  /* 0x00040006081b7981 */ /* 0x000768000c1e1900 */
[----:B0-2---:R3:W5:Y:S04]  /*2060*/  LDG.E R29, desc[UR6][R8.64+0x480] ;  /* 0x00048006081d7981 */ /* 0x005768000c1e1900 */
        /* <DEDUP_REMOVED lines=8> */
.L_x_26:
[----:B------:R-:W-:Y:S02]  /*20f0*/  IMAD.IADD R54, R5, 0x1, -R54 ;  /* 0x0000000105367824 */ /* 0x000fe400078e0a36 */
[C---:B0-2---:R-:W-:Y:S02]  /*2100*/  VIADD R3, R57.reuse, 0x20 ;  /* 0x0000002039037836 */ /* 0x045fe40000000000 */
[C---:B------:R-:W-:Y:S01]  /*2110*/  VIADD R45, R57.reuse, 0x40 ;  /* 0x00000040392d7836 */ /* 0x040fe20000000000 */
[CC--:B------:R-:W-:Y:S01]  /*2120*/  ISETP.GE.AND P5, PT, R57.reuse, R54.reuse, PT ;  /* 0x000000363900720c */ /* 0x0c0fe20003fa6270 */
[----:B------:R-:W-:Y:S01]  /*2130*/  VIADD R47, R57, 0x80 ;  /* 0x00000080392f7836 */ /* 0x000fe20000000000 */
[-C--:B------:R-:W-:Y:S01]  /*2140*/  ISETP.GE.AND P4, PT, R3, R54.reuse, PT ;  /* 0x000000360300720c */ /* 0x080fe20003f86270 */
[----:B------:R-:W-:Y:S01]  /*2150*/  VIADD R3, R57, 0x60 ;  /* 0x0000006039037836 */ /* 0x000fe20000000000 */
[-C--:B------:R-:W-:Y:S01]  /*2160*/  ISETP.GE.AND P3, PT, R45, R54.reuse, PT ;  /* 0x000000362d00720c */ /* 0x080fe20003f66270 */
[----:B------:R-:W-:Y:S01]  /*2170*/  VIADD R45, R57, 0xa0 ;  /* 0x000000a0392d7836 */ /* 0x000fe20000000000 */
[----:B------:R-:W-:-:S02]  /*2180*/  ISETP.GE.AND P1, PT, R47, R54, PT ;  /* 0x000000362f00720c */ /* 0x000fc40003f26270 */
[-C--:B------:R-:W-:Y:S01]  /*2190*/  ISETP.GE.AND P2, PT, R3, R54.reuse, PT ;  /* 0x000000360300720c */ /* 0x080fe20003f46270 */
[----:B------:R-:W-:Y:S01]  /*21a0*/  VIADD R3, R57, 0xc0 ;  /* 0x000000c039037836 */ /* 0x000fe20000000000 */
[-C--:B------:R-:W-:Y:S01]  /*21b0*/  ISETP.GE.AND P6, PT, R45, R54.reuse, PT ;  /* 0x000000362d00720c */ /* 0x080fe20003fc6270 */
[----:B------:R-:W-:Y:S02]  /*21c0*/  VIADD R45, R57, 0xe0 ;  /* 0x000000e0392d7836 */ /* 0x000fe40000000000 */
[----:B------:R0:W5:Y:S01]  /*21d0*/  @!P5 LDG.E R11, desc[UR6][R8.64] ;  /* 0x00000006080bd981 */ /* 0x000162000c1e1900 */
[-C--:B------:R-:W-:Y:S01]  /*21e0*/  ISETP.GE.AND P5, PT, R3, R54.reuse, PT ;  /* 0x000000360300720c */ /* 0x080fe20003fa6270 */
[----:B------:R-:W-:Y:S02]  /*21f0*/  VIADD R3, R57, 0x100 ;  /* 0x0000010039037836 */ /* 0x000fe40000000000 */
[----:B-1----:R0:W5:Y:S01]  /*2200*/  @!P4 LDG.E R13, desc[UR6][R8.64+0x80] ;  /* 0x00008006080dc981 */ /* 0x002162000c1e1900 */
[----:B------:R-:W-:Y:S01]  /*2210*/  ISETP.GE.AND P4, PT, R45, R54, PT ;  /* 0x000000362d00720c */ /* 0x000fe20003f86270 */
[----:B------:R-:W-:-:S02]  /*2220*/  VIADD R45, R57, 0x120 ;  /* 0x00000120392d7836 */ /* 0x000fc40000000000 */
[----:B------:R0:W5:Y:S01]  /*2230*/  @!P3 LDG.E R15, desc[UR6][R8.64+0x100] ;  /* 0x00010006080fb981 */ /* 0x000162000c1e1900 */
[-C--:B------:R-:W-:Y:S01]  /*2240*/  ISETP.GE.AND P3, PT, R3, R54.reuse, PT ;  /* 0x000000360300720c */ /* 0x080fe20003f66270 */
[----:B------:R-:W-:Y:S02]  /*2250*/  VIADD R3, R57, 0x140 ;  /* 0x0000014039037836 */ /* 0x000fe40000000000 */
[----:B------:R0:W5:Y:S01]  /*2260*/  @!P2 LDG.E R17, desc[UR6][R8.64+0x180] ;  /* 0x000180060811a981 */ /* 0x000162000c1e1900 */
[-C--:B------:R-:W-:Y:S01]  /*2270*/  ISETP.GE.AND P2, PT, R45, R54.reuse, PT ;  /* 0x000000362d00720c */ /* 0x080fe20003f46270 */
[----:B------:R-:W-:Y:S02]  /*2280*/  VIADD R45, R57, 0x160 ;  /* 0x00000160392d7836 */ /* 0x000fe40000000000 */
[----:B------:R0:W5:Y:S01]  /*2290*/  @!P1 LDG.E R19, desc[UR6][R8.64+0x200] ;  /* 0x0002000608139981 */ /* 0x000162000c1e1900 */
        /* <DEDUP_REMOVED lines=15> */
[----:B------:R-:W-:-:S03]  /*2390*/  ISETP.GE.AND P2, PT, R45, R54, PT ;  /* 0x000000362d00720c */ /* 0x000fc60003f46270 */
[----:B------:R0:W5:Y:S01]  /*23a0*/  @!P1 LDG.E R31, desc[UR6][R8.64+0x500] ;  /* 0x00050006081f9981 */ /* 0x000162000c1e1900 */
[----:B------:R-:W-:-:S03]  /*23b0*/  ISETP.GE.AND P1, PT, R3, R54, PT ;  /* 0x000000360300720c */ /* 0x000fc60003f26270 */
[----:B------:R0:W5:Y:S04]  /*23c0*/  @!P6 LDG.E R33, desc[UR6][R8.64+0x580] ;  /* 0x000580060821e981 */ /* 0x000168000c1e1900 */
[----:B------:R0:W5:Y:S04]  /*23d0*/  @!P5 LDG.E R35, desc[UR6][R8.64+0x600] ;  /* 0x000600060823d981 */ /* 0x000168000c1e1900 */
[----:B------:R0:W5:Y:S04]  /*23e0*/  @!P4 LDG.E R37, desc[UR6][R8.64+0x680] ;  /* 0x000680060825c981 */ /* 0x000168000c1e1900 */
[----:B------:R0:W5:Y:S04]  /*23f0*/  @!P3 LDG.E R39, desc[UR6][R8.64+0x700] ;  /* 0x000700060827b981 */ /* 0x000168000c1e1900 */
[----:B------:R0:W5:Y:S04]  /*2400*/  @!P2 LDG.E R41, desc[UR6][R8.64+0x780] ;  /* 0x000780060829a981 */ /* 0x000168000c1e1900 */
[----:B------:R0:W5:Y:S02]  /*2410*/  @!P1 LDG.E R43, desc[UR6][R8.64+0x800] ;  /* 0x00080006082b9981 */ /* 0x000164000c1e1900 */
.L_x_27:
[----:B------:R-:W-:Y:S05]  /*2420*/  @P0 BRA `(.L_x_28) ;  /* 0x0000000000540947 */ /* 0x000fea0003800000 */
[----:B------:R-:W1:Y:S02]  /*2430*/  LDCU.64 UR4, c[0x0][0x3b0] ;  /* 0x00007600ff0477ac */ /* 0x000e640008000a00 */
[----:B-1----:R-:W-:-:S04]  /*2440*/  LEA R2, P0, R0, UR4, 0x2 ;  /* 0x0000000400027c11 */ /* 0x002fc8000f8010ff */
[----:B------:R-:W-:-:S05]  /*2450*/  LEA.HI.X R3, R0, UR5, R7, 0x2, P0 ;  /* 0x0000000500037c11 */ /* 0x000fca00080f1407 */
[----:B-----5:R-:W-:Y:S04]  /*2460*/  STG.E desc[UR6][R2.64], R11 ;  /* 0x0000000b02007986 */ /* 0x020fe8000c101906 */
[----:B------:R-:W-:Y:S04]  /*2470*/  STG.E desc[UR6][R2.64+0x80], R13 ;  /* 0x0000800d02007986 */ /* 0x000fe8000c101906 */
        /* <DEDUP_REMOVED lines=14> */
[----:B------:R-:W-:Y:S01]  /*2560*/  STG.E desc[UR6][R2.64+0x800], R43 ;  /* 0x0008002b02007986 */ /* 0x000fe2000c101906 */
[----:B------:R-:W-:Y:S05]  /*2570*/  EXIT ;  /* 0x000000000000794d */ /* 0x000fea0003800000 */
.L_x_28:
[----:B------:R-:W1:Y:S01]  /*2580*/  LDCU.64 UR4, c[0x0][0x3b0] ;  /* 0x00007600ff0477ac */ /* 0x000e620008000a00 */
[----:B------:R-:W-:Y:S02]  /*2590*/  IMAD R42, R42, -0x1980, R5 ;  /* 0xffffe6802a2a7824 */ /* 0x000fe400078e0205 */
[C---:B------:R-:W-:Y:S02]  /*25a0*/  VIADD R5, R57.reuse, 0x40 ;  /* 0x0000004039057836 */ /* 0x040fe40000000000 */
[C---:B------:R-:W-:Y:S01]  /*25b0*/  VIADD R3, R57.reuse, 0x20 ;  /* 0x0000002039037836 */ /* 0x040fe20000000000 */
[CC--:B------:R-:W-:Y:S01]  /*25c0*/  ISETP.GE.AND P3, PT, R57.reuse, R42.reuse, PT ;  /* 0x0000002a3900720c */ /* 0x0c0fe20003f66270 */
[----:B0--3--:R-:W-:Y:S01]  /*25d0*/  VIADD R9, R57, 0x60 ;  /* 0x0000006039097836 */ /* 0x009fe20000000000 */
[-C--:B------:R-:W-:Y:S01]  /*25e0*/  ISETP.GE.AND P1, PT, R5, R42.reuse, PT ;  /* 0x0000002a0500720c */ /* 0x080fe20003f26270 */
[----:B------:R-:W-:Y:S01]  /*25f0*/  VIADD R5, R57, 0x80 ;  /* 0x0000008039057836 */ /* 0x000fe20000000000 */
[-C--:B------:R-:W-:Y:S01]  /*2600*/  ISETP.GE.AND P2, PT, R3, R42.reuse, PT ;  /* 0x0000002a0300720c */ /* 0x080fe20003f46270 */
[----:B------:R-:W-:Y:S01]  /*2610*/  VIADD R45, R57, 0xc0 ;  /* 0x000000c0392d7836 */ /* 0x000fe20000000000 */
[-C--:B------:R-:W-:Y:S01]  /*2620*/  ISETP.GE.AND P0, PT, R9, R42.reuse, PT ;  /* 0x0000002a0900720c */ /* 0x080fe20003f06270 */
[----:B------:R-:W-:Y:S01]  /*2630*/  VIADD R9, R57, 0xa0 ;  /* 0x000000a039097836 */ /* 0x000fe20000000000 */
[----:B------:R-:W-:Y:S01]  /*2640*/  ISETP.GE.AND P6, PT, R5, R42, PT ;  /* 0x0000002a0500720c */ /* 0x000fe20003fc6270 */
[----:B------:R-:W-:Y:S01]  /*2650*/  VIADD R5, R57, 0xe0 ;  /* 0x000000e039057836 */ /* 0x000fe20000000000 */
[----:B-1----:R-:W-:-:S02]  /*2660*/  LEA R2, P4, R0, UR4, 0x2 ;  /* 0x0000000400027c11 */ /* 0x002fc4000f8810ff */
[-C--:B------:R-:W-:Y:S02]  /*2670*/  ISETP.GE.AND P5, PT, R9, R42.reuse, PT ;  /* 0x0000002a0900720c */ /* 0x080fe40003fa6270 */
[----:B------:R-:W-:Y:S01]  /*2680*/  LEA.HI.X R3, R0, UR5, R7, 0x2, P4 ;  /* 0x0000000500037c11 */ /* 0x000fe2000a0f1407 */
[----:B------:R-:W-:Y:S01]  /*2690*/  VIADD R7, R57, 0x100 ;  /* 0x0000010039077836 */ /* 0x000fe20000000000 */
[----:B------:R-:W-:-:S03]  /*26a0*/  ISETP.GE.AND P4, PT, R45, R42, PT ;  /* 0x0000002a2d00720c */ /* 0x000fc60003f86270 */
[----:B-----5:R0:W-:Y:S01]  /*26b0*/  @!P3 STG.E desc[UR6][R2.64], R11 ;  /* 0x0000000b0200b986 */ /* 0x0201e2000c101906 */
        /* <DEDUP_REMOVED lines=19> */
[C---:B------:R-:W-:Y:S02]  /*27f0*/  VIADD R5, R57.reuse, 0x1e0 ;  /* 0x000001e039057836 */ /* 0x040fe40000000000 */
[----:B------:R-:W-:Y:S01]  /*2800*/  VIADD R57, R57, 0x200 ;  /* 0x0000020039397836 */ /* 0x000fe20000000000 */
[----:B------:R0:W-:Y:S01]  /*2810*/  @!P3 STG.E desc[UR6][R2.64+0x380], R25 ;  /* 0x000380190200b986 */ /* 0x0001e2000c101906 */
[----:B------:R-:W-:-:S03]  /*2820*/  ISETP.GE.AND P3, PT, R7, R42, PT ;  /* 0x0000002a0700720c */ /* 0x000fc60003f66270 */
        /* <DEDUP_REMOVED lines=9> */
[----:B------:R0:W-:Y:S01]  /*28c0*/  @!P2 STG.E desc[UR6][R2.64+0x780], R41 ;  /* 0x000780290200a986 */ /* 0x0001e2000c101906 */
[----:B------:R-:W-:Y:S05]  /*28d0*/  @P1 EXIT ;  /* 0x000000000000194d */ /* 0x000fea0003800000 */
[----:B------:R-:W-:Y:S01]  /*28e0*/  STG.E desc[UR6][R2.64+0x800], R43 ;  /* 0x0008002b02007986 */ /* 0x000fe2000c101906 */
[----:B------:R-:W-:Y:S05]  /*28f0*/  EXIT ;  /* 0x000000000000794d */ /* 0x000fea0003800000 */
.L_x_14:
[----:B------:R-:W-:Y:S01]  /*2900*/  IMAD.MOV.U32 R2, RZ, RZ, RZ ;  /* 0x000000ffff027224 */ /* 0x000fe200078e00ff */
[C---:B------:R-:W-:Y:S01]  /*2910*/  ISETP.GT.U32.AND P0, PT, R3.reuse, 0x1f, PT ;  /* 0x0000001f0300780c */ /* 0x040fe20003f04070 */
[----:B------:R-:W-:Y:S05]  /*2920*/  WARPSYNC.ALL ;  /* 0x0000000000007948 */ /* 0x000fea0003800000 */
[----:B------:R-:W-:-:S04]  /*2930*/  IMAD.HI.U32 R14, R3, 0x15555556, R2 ;  /* 0x15555556030e7827 */ /* 0x000fc800078e0002 */
[----:B------:R-:W-:-:S05]  /*2940*/  IMAD R15, R14, 0x4, R7 ;  /* 0x000000040e0f7824 */ /* 0x000fca00078e0207 */
[----:B------:R0:W-:Y:S01]  /*2950*/  STS [R15+0x3410], R0 ;  /* 0x003410000f007388 */ /* 0x0001e20000000800 */
[----:B------:R-:W-:Y:S06]  /*2960*/  BAR.SYNC.DEFER_BLOCKING 0x0 ;  /* 0x0000000000007b1d */ /* 0x000fec0000010000 */
[----:B------:R-:W-:Y:S05]  /*2970*/  @P0 BRA `(.L_x_29) ;  /* 0x0000000000dc0947 */ /* 0x000fea0003800000 */
[----:B------:R-:W-:Y:S01]  /*2980*/  IMAD R14, R3, 0x34, R7 ;  /* 0x00000034030e7824 */ /* 0x000fe200078e0207 */
[----:B------:R-:W-:-:S04]  /*2990*/  UMOV UR8, 0xffffffff ;  /* 0xffffffff00087882 */ /* 0x000fc80000000000 */
[----:B------:R-:W-:Y:S04]  /*29a0*/  LDS R28, [R14+0x3410] ;  /* 0x003410000e1c7984 */ /* 0x000fe80000000800 */
[----:B------:R-:W-:Y:S04]  /*29b0*/  LDS R29, [R14+0x3414] ;  /* 0x003414000e1d7984 */ /* 0x000fe80000000800 */
[----:B------:R-:W1:Y:S04]  /*29c0*/  LDS R30, [R14+0x3418] ;  /* 0x003418000e1e7984 */ /* 0x000e680000000800 */
[----:B------:R-:W-:Y:S04]  /*29d0*/  LDS R31, [R14+0x341c] ;  /* 0x00341c000e1f7984 */ /* 0x000fe80000000800 */
[----:B------:R-:W2:Y:S04]  /*29e0*/  LDS R32, [R14+0x3420] ;  /* 0x003420000e207984 */ /* 0x000ea80000000800 */
[----:B------:R-:W-:Y:S04]  /*29f0*/  LDS R33, [R14+0x3424] ;  /* 0x003424000e217984 */ /* 0x000fe80000000800 */
[----:B------:R-:W3:Y:S04]  /*2a00*/  LDS R34, [R14+0x3428] ;  /* 0x003428000e227984 */ /* 0x000ee80000000800 */
[----:B------:R-:W-:Y:S04]  /*2a10*/  LDS R35, [R14+0x342c] ;  /* 0x00342c000e237984 */ /* 0x000fe80000000800 */
[----:B------:R-:W4:Y:S04]  /*2a20*/  LDS R36, [R14+0x3430] ;  /* 0x003430000e247984 */ /* 0x000f280000000800 */
[----:B------:R-:W-:Y:S04]  /*2a30*/  LDS R37, [R14+0x3434] ;  /* 0x003434000e257984 */ /* 0x000fe80000000800 */
[----:B------:R-:W5:Y:S04]  /*2a40*/  LDS R38, [R14+0x3438] ;  /* 0x003438000e267984 */ /* 0x000f680000000800 */
[----:B------:R-:W0:Y:S01]  /*2a50*/  LDS R39, [R14+0x343c] ;  /* 0x00343c000e277984 */ /* 0x000e220000000800 */
[----:B-1----:R-:W-:-:S04]  /*2a60*/  IADD3 R40, PT, PT, R30, R29, R28 ;  /* 0x0000001d1e287210 */ /* 0x002fc80007ffe01c */
[----:B--2---:R-:W-:-:S04]  /*2a70*/  IADD3 R40, PT, PT, R32, R40, R31 ;  /* 0x0000002820287210 */ /* 0x004fc80007ffe01f */
[----:B---3--:R-:W-:-:S04]  /*2a80*/  IADD3 R40, PT, PT, R34, R40, R33 ;  /* 0x0000002822287210 */ /* 0x008fc80007ffe021 */
[----:B----4-:R-:W-:-:S04]  /*2a90*/  IADD3 R40, PT, PT, R36, R40, R35 ;  /* 0x0000002824287210 */ /* 0x010fc80007ffe023 */
[----:B-----5:R-:W-:-:S05]  /*2aa0*/  IADD3 R40, PT, PT, R38, R40, R37 ;  /* 0x0000002826287210 */ /* 0x020fca0007ffe025 */
[----:B0-----:R-:W-:Y:S01]  /*2ab0*/  IMAD.IADD R39, R39, 0x1, R40 ;  /* 0x0000000127277824 */ /* 0x001fe200078e0228 */
[----:B------:R-:W-:Y:S06]  /*2ac0*/  BRA.DIV UR8, `(.L_x_30) ;  /* 0x0000007a08547947 */ /* 0x000fec000b800000 */
[----:B------:R-:W0:Y:S02]  /*2ad0*/  SHFL.UP P0, R40, R39, 0x1, RZ ;  /* 0x0420000027287989 */ /* 0x000e2400000000ff */
[----:B0-----:R-:W-:-:S05]  /*2ae0*/  @P0 IMAD.IADD R40, R39, 0x1, R40 ;  /* 0x0000000127280824 */ /* 0x001fca00078e0228 */
[----:B------:R-:W0:Y:S02]  /*2af0*/  SHFL.UP P0, R43, R40, 0x2, RZ ;  /* 0x04400000282b7989 */ /* 0x000e2400000000ff */
[----:B0-----:R-:W-:-:S05]  /*2b00*/  @P0 IMAD.IADD R43, R40, 0x1, R43 ;  /* 0x00000001282b0824 */ /* 0x001fca00078e022b */
[----:B------:R-:W0:Y:S02]  /*2b10*/  SHFL.UP P0, R44, R43, 0x4, RZ ;  /* 0x048000002b2c7989 */ /* 0x000e2400000000ff */
[----:B0-----:R-:W-:-:S05]  /*2b20*/  @P0 IMAD.IADD R44, R43, 0x1, R44 ;  /* 0x000000012b2c0824 */ /* 0x001fca00078e022c */
[----:B------:R-:W0:Y:S02]  /*2b30*/  SHFL.UP P0, R45, R44, 0x8, RZ ;  /* 0x050000002c2d7989 */ /* 0x000e2400000000ff */
[----:B0-----:R-:W-:-:S05]  /*2b40*/  @P0 IMAD.IADD R45, R44, 0x1, R45 ;  /* 0x000000012c2d0824 */ /* 0x001fca00078e022d */
[----:B------:R0:W1:Y:S02]  /*2b50*/  SHFL.UP P0, R46, R45, 0x10, RZ ;  /* 0x060000002d2e7989 */ /* 0x00006400000000ff */
.L_x_120:
[----:B-1----:R-:W-:-:S04]  /*2b60*/  @P0 IMAD.IADD R46, R45, 0x1, R46 ;  /* 0x000000012d2e0824 */ /* 0x002fc800078e022e */
[----:B------:R-:W-:-:S04]  /*2b70*/  IMAD.IADD R39, R46, 0x1, -R39 ;  /* 0x000000012e277824 */ /* 0x000fc800078e0a27 */
[----:B------:R-:W-:Y:S01]  /*2b80*/  IMAD.IADD R28, R28, 0x1, R39 ;  /* 0x000000011c1c7824 */ /* 0x000fe200078e0227 */
[----:B------:R1:W-:Y:S03]  /*2b90*/  STS [R14+0x3410], R39 ;  /* 0x003410270e007388 */ /* 0x0003e60000000800 */
        /* <DEDUP_REMOVED lines=19> */
[----:B------:R1:W-:Y:S04]  /*2cd0*/  STS [R14+0x3438], R37 ;  /* 0x003438250e007388 */ /* 0x0003e80000000800 */
[----:B------:R1:W-:Y:S02]  /*2ce0*/  STS [R14+0x343c], R43 ;  /* 0x00343c2b0e007388 */ /* 0x0003e40000000800 */
.L_x_29:
[----:B------:R-:W-:Y:S05]  /*2cf0*/  WARPSYNC.ALL ;  /* 0x0000000000007948 */ /* 0x000fea0003800000 */
[----:B------:R-:W-:Y:S01]  /*2d00*/  BAR.SYNC.DEFER_BLOCKING 0x0 ;  /* 0x0000000000007b1d */ /* 0x000fe20000010000 */
[----:B------:R-:W-:Y:S02]  /*2d10*/  ISETP.NE.AND P0, PT, R50, RZ, PT ;  /* 0x000000ff3200720c */ /* 0x000fe40003f05270 */
[----:B-1----:R-:W-:-:S03]  /*2d20*/  SHF.R.U32.HI R28, RZ, UR5, R27 ;  /* 0x00000005ff1c7c19 */ /* 0x002fc6000801161b */
[----:B------:R-:W-:Y:S01]  /*2d30*/  BSSY.RECONVERGENT B0, `(.L_x_31) ;  /* 0x0000028000007945 */ /* 0x000fe20003800200 */
[----:B------:R-:W-:Y:S01]  /*2d40*/  LOP3.LUT R28, R28, UR4, RZ, 0x30, !PT ;  /* 0x000000041c1c7c12 */ /* 0x000fe2000f8e30ff */
[----:B0-----:R-:W0:Y:S06]  /*2d50*/  LDS R15, [R15+0x3410] ;  /* 0x003410000f0f7984 */ /* 0x001e2c0000000800 */
[----:B------:R-:W-:Y:S05]  /*2d60*/  @P0 BRA `(.L_x_32) ;  /* 0x0000000000900947 */ /* 0x000fea0003800000 */
[----:B------:R-:W0:Y:S04]  /*2d70*/  LDS R14, [R51] ;  /* 0x00000000330e7984 */ /* 0x000e280000000800 */
[----:B------:R-:W1:Y:S04]  /*2d80*/  LDS R30, [R51+0x400] ;  /* 0x00040000331e7984 */ /* 0x000e680000000800 */
[----:B------:R-:W2:Y:S04]  /*2d90*/  LDS R32, [R51+0x800] ;  /* 0x0008000033207984 */ /* 0x000ea80000000800 */
[----:B------:R-:W3:Y:S04]  /*2da0*/  LDS R34, [R51+0xc00] ;  /* 0x000c000033227984 */ /* 0x000ee80000000800 */
[----:B------:R-:W4:Y:S04]  /*2db0*/  LDS R36, [R51+0x1000] ;  /* 0x0010000033247984 */ /* 0x000f280000000800 */
[----:B------:R-:W5:Y:S04]  /*2dc0*/  LDS R38, [R51+0x1400] ;  /* 0x0014000033267984 */ /* 0x000f680000000800 */
[----:B------:R-:W5:Y:S04]  /*2dd0*/  LDS R40, [R51+0x1800] ;  /* 0x0018000033287984 */ /* 0x000f680000000800 */
[----:B------:R-:W5:Y:S04]  /*2de0*/  LDS R44, [R51+0x1c00] ;  /* 0x001c0000332c7984 */ /* 0x000f680000000800 */
[----:B------:R-:W5:Y:S04]  /*2df0*/  LDS R46, [R51+0x2000] ;  /* 0x00200000332e7984 */ /* 0x000f680000000800 */
[----:B------:R-:W5:Y:S04]  /*2e00*/  LDS R58, [R51+0x2400] ;  /* 0x00240000333a7984 */ /* 0x000f680000000800 */
[----:B------:R-:W5:Y:S01]  /*2e10*/  LDS R60, [R51+0x2800] ;  /* 0x00280000333c7984 */ /* 0x000f620000000800 */
[----:B0-----:R-:W-:-:S03]  /*2e20*/  IMAD.IADD R14, R15, 0x1, R14 ;  /* 0x000000010f0e7824 */ /* 0x001fc600078e020e */
[----:B------:R-:W0:Y:S01]  /*2e30*/  LDS R62, [R51+0x2c00] ;  /* 0x002c0000333e7984 */ /* 0x000e220000000800 */
[C---:B-1----:R-:W-:Y:S02]  /*2e40*/  IMAD.IADD R30, R15.reuse, 0x1, R30 ;  /* 0x000000010f1e7824 */ /* 0x042fe400078e021e */
[C---:B--2---:R-:W-:Y:S01]  /*2e50*/  IMAD.IADD R32, R15.reuse, 0x1, R32 ;  /* 0x000000010f207824 */ /* 0x044fe200078e0220 */
[----:B------:R1:W-:Y:S01]  /*2e60*/  STS [R51], R14 ;  /* 0x0000000e33007388 */ /* 0x0003e20000000800 */
[----:B---3--:R-:W-:-:S03]  /*2e70*/  IMAD.IADD R34, R15, 0x1, R34 ;  /* 0x000000010f227824 */ /* 0x008fc600078e0222 */
[----:B------:R1:W-:Y:S01]  /*2e80*/  STS [R51+0x400], R30 ;  /* 0x0004001e33007388 */ /* 0x0003e20000000800 */
[----:B----4-:R-:W-:-:S03]  /*2e90*/  IMAD.IADD R36, R15, 0x1, R36 ;  /* 0x000000010f247824 */ /* 0x010fc600078e0224 */
[----:B------:R1:W-:Y:S01]  /*2ea0*/  STS [R51+0x800], R32 ;  /* 0x0008002033007388 */ /* 0x0003e20000000800 */
[----:B-----5:R-:W-:-:S03]  /*2eb0*/  IMAD.IADD R38, R15, 0x1, R38 ;  /* 0x000000010f267824 */ /* 0x020fc600078e0226 */
[----:B------:R1:W-:Y:S01]  /*2ec0*/  STS [R51+0xc00], R34 ;  /* 0x000c002233007388 */ /* 0x0003e20000000800 */
[----:B------:R-:W-:-:S03]  /*2ed0*/  IMAD.IADD R40, R15, 0x1, R40 ;  /* 0x000000010f287824 */ /* 0x000fc600078e0228 */
        /* <DEDUP_REMOVED lines=9> */
[----:B0-----:R-:W-:-:S03]  /*2f70*/  IMAD.IADD R62, R15, 0x1, R62 ;  /* 0x000000010f3e7824 */ /* 0x001fc600078e023e */
[----:B------:R1:W-:Y:S04]  /*2f80*/  STS [R51+0x2400], R58 ;  /* 0x0024003a33007388 */ /* 0x0003e80000000800 */
[----:B------:R1:W-:Y:S04]  /*2f90*/  STS [R51+0x2800], R60 ;  /* 0x0028003c33007388 */ /* 0x0003e80000000800 */
[----:B------:R1:W-:Y:S02]  /*2fa0*/  STS [R51+0x2c00], R62 ;  /* 0x002c003e33007388 */ /* 0x0003e40000000800 */
.L_x_32:
[----:B------:R-:W-:Y:S05]  /*2fb0*/  BSYNC.RECONVERGENT B0 ;  /* 0x0000000000007941 */ /* 0x000fea0003800200 */
.L_x_31:
[----:B------:R-:W-:Y:S01]  /*2fc0*/  BAR.SYNC.DEFER_BLOCKING 0x0 ;  /* 0x0000000000007b1d */ /* 0x000fe20000010000 */
[----:B------:R-:W-:Y:S01]  /*2fd0*/  R2P PR, R28, 0x7f ;  /* 0x0000007f1c007804 */ /* 0x000fe20000000000 */
[----:B------:R-:W-:-:S04]  /*2fe0*/  IMAD.MOV.U32 R47, RZ, RZ, RZ ;  /* 0x000000ffff2f7224 */ /* 0x000fc800078e00ff */
[----:B------:R-:W-:Y:S08]  /*2ff0*/  BSSY.RECONVERGENT B0, `(.L_x_33) ;  /* 0x0000024000007945 */ /* 0x000ff00003800200 */
[----:B-1----:R-:W-:Y:S02]  /*3000*/  VOTE.ANY R14, PT, P0 ;  /* 0x00000000000e7806 */ /* 0x002fe400000e0100 */
[----:B------:R-:W-:-:S02]  /*3010*/  VOTE.ANY R29, PT, P1 ;  /* 0x00000000001d7806 */ /* 0x000fc400008e0100 */
[----:B------:R-:W-:Y:S02]  /*3020*/  @!P0 LOP3.LUT R14, RZ, R14, RZ, 0x33, !PT ;  /* 0x0000000eff0e8212 */ /* 0x000fe400078e33ff */
[----:B------:R-:W-:Y:S02]  /*3030*/  VOTE.ANY R31, PT, P2 ;  /* 0x00000000001f7806 */ /* 0x000fe400010e0100 */
[----:B------:R-:W-:Y:S02]  /*3040*/  @!P1 LOP3.LUT R29, RZ, R29, RZ, 0x33, !PT ;  /* 0x0000001dff1d9212 */ /* 0x000fe400078e33ff */
[----:B------:R-:W-:Y:S02]  /*3050*/  VOTE.ANY R33, PT, P3 ;  /* 0x0000000000217806 */ /* 0x000fe400018e0100 */
[----:B------:R-:W-:Y:S02]  /*3060*/  @!P2 LOP3.LUT R31, RZ, R31, RZ, 0x33, !PT ;  /* 0x0000001fff1fa212 */ /* 0x000fe400078e33ff */
[----:B------:R-:W-:-:S02]  /*3070*/  LOP3.LUT R14, R29, R14, RZ, 0xc0, !PT ;  /* 0x0000000e1d0e7212 */ /* 0x000fc400078ec0ff */
[----:B------:R-:W-:Y:S02]  /*3080*/  @!P3 LOP3.LUT R33, RZ, R33, RZ, 0x33, !PT ;  /* 0x00000021ff21b212 */ /* 0x000fe400078e33ff */
[----:B------:R-:W-:Y:S02]  /*3090*/  LOP3.LUT R14, R31, R14, RZ, 0xc0, !PT ;  /* 0x0000000e1f0e7212 */ /* 0x000fe400078ec0ff */
[----:B------:R-:W-:Y:S02]  /*30a0*/  VOTE.ANY R29, PT, P4 ;  /* 0x00000000001d7806 */ /* 0x000fe400020e0100 */
[----:B------:R-:W-:Y:S02]  /*30b0*/  LOP3.LUT R14, R33, R14, RZ, 0xc0, !PT ;  /* 0x0000000e210e7212 */ /* 0x000fe400078ec0ff */
[----:B------:R-:W-:Y:S02]  /*30c0*/  @!P4 LOP3.LUT R29, RZ, R29, RZ, 0x33, !PT ;  /* 0x0000001dff1dc212 */ /* 0x000fe400078e33ff */
[----:B------:R-:W-:-:S02]  /*30d0*/  VOTE.ANY R31, PT, P5 ;  /* 0x00000000001f7806 */ /* 0x000fc400028e0100 */
[----:B------:R-:W-:Y:S01]  /*30e0*/  LOP3.LUT R14, R29, R14, RZ, 0xc0, !PT ;  /* 0x0000000e1d0e7212 */ /* 0x000fe200078ec0ff */
[----:B------:R-:W-:Y:S01]  /*30f0*/  IMAD.SHL.U32 R29, R3, 0x20, RZ ;  /* 0x00000020031d7824 */ /* 0x000fe200078e00ff */
[----:B------:R-:W-:Y:S02]  /*3100*/  LOP3.LUT P0, RZ, R28, 0x80, RZ, 0xc0, !PT ;  /* 0x000000801cff7812 */ /* 0x000fe4000780c0ff */
[----:B------:R-:W-:Y:S02]  /*3110*/  @!P5 LOP3.LUT R31, RZ, R31, RZ, 0x33, !PT ;  /* 0x0000001fff1fd212 */ /* 0x000fe400078e33ff */
[----:B------:R-:W-:Y:S02]  /*3120*/  VOTE.ANY R30, PT, P6 ;  /* 0x00000000001e7806 */ /* 0x000fe400030e0100 */
[----:B------:R-:W-:Y:S02]  /*3130*/  LOP3.LUT R31, R31, R14, RZ, 0xc0, !PT ;  /* 0x0000000e1f1f7212 */ /* 0x000fe400078ec0ff */
[----:B------:R-:W1:Y:S01]  /*3140*/  S2R R14, SR_LEMASK ;  /* 0x00000000000e7919 */ /* 0x000e620000003a00 */
[----:B------:R-:W-:-:S04]  /*3150*/  @!P6 LOP3.LUT R30, RZ, R30, RZ, 0x33, !PT ;  /* 0x0000001eff1ee212 */ /* 0x000fc800078e33ff */
[----:B------:R-:W-:Y:S02]  /*3160*/  VOTE.ANY R32, PT, P0 ;  /* 0x0000000000207806 */ /* 0x000fe400000e0100 */
[----:B------:R-:W-:Y:S02]  /*3170*/  LOP3.LUT R31, R30, R31, RZ, 0xc0, !PT ;  /* 0x0000001f1e1f7212 */ /* 0x000fe400078ec0ff */
[----:B------:R-:W-:Y:S02]  /*3180*/  @!P0 LOP3.LUT R32, RZ, R32, RZ, 0x33, !PT ;  /* 0x00000020ff208212 */ /* 0x000fe400078e33ff */
[----:B------:R-:W-:Y:S02]  /*3190*/  LOP3.LUT R30, R29, 0x7c00, RZ, 0xc0, !PT ;  /* 0x00007c001d1e7812 */ /* 0x000fe400078ec0ff */
[----:B------:R-:W-:-:S03]  /*31a0*/  LOP3.LUT R31, R32, R31, RZ, 0xc0, !PT ;  /* 0x0000001f201f7212 */ /* 0x000fc600078ec0ff */
[----:B------:R-:W-:Y:S01]  /*31b0*/  IMAD.IADD R29, R7, 0x1, R30 ;  /* 0x00000001071d7824 */ /* 0x000fe200078e021e */
[----:B------:R-:W2:Y:S01]  /*31c0*/  FLO.U32 R32, R31 ;  /* 0x0000001f00207300 */ /* 0x000ea200000e0000 */
[----:B-1----:R-:W-:Y:S02]  /*31d0*/  LOP3.LUT R44, R14, R31, RZ, 0xc0, !PT ;  /* 0x0000001f0e2c7212 */ /* 0x002fe400078ec0ff */
[----:B--2---:R-:W-:-:S05]  /*31e0*/  ISETP.NE.AND P0, PT, R24, R32, PT ;  /* 0x000000201800720c */ /* 0x004fca0003f05270 */
[----:B------:R-:W1:Y:S08]  /*31f0*/  POPC R44, R44 ;  /* 0x0000002c002c7309 */ /* 0x000e700000000000 */
[----:B------:R-:W-:Y:S05]  /*3200*/  @P0 BRA `(.L_x_34) ;  /* 0x0000000000080947 */ /* 0x000fea0003800000 */
[----:B------:R-:W-:-:S06]  /*3210*/  IMAD R47, R28, 0x4, R29 ;  /* 0x000000041c2f7824 */ /* 0x000fcc00078e021d */
[----:B-1----:R2:W3:Y:S02]  /*3220*/  ATOMS.ADD R47, [R47], R44 ;  /* 0x0000002c2f2f738c */ /* 0x0024e40000000000 */
.L_x_34:
[----:B------:R-:W-:Y:S05]  /*3230*/  BSYNC.RECONVERGENT B0 ;  /* 0x0000000000007941 */ /* 0x000fea0003800200 */
.L_x_33:
[----:B------:R-:W-:Y:S01]  /*3240*/  R2P PR, R52, 0x7f ;  /* 0x0000007f34007804 */ /* 0x000fe20000000000 */
[----:B---3--:R3:W4:Y:S01]  /*3250*/  SHFL.IDX PT, R47, R47, R32, 0x1f ;  /* 0x00001f202f2f7589 */ /* 0x00872200000e0000 */
[----:B------:R-:W-:Y:S01]  /*3260*/  BSSY.RECONVERGENT B0, `(.L_x_35) ;  /* 0x0000021000007945 */ /* 0x000fe20003800200 */
[----:B------:R-:W-:-:S10]  /*3270*/  IMAD.MOV.U32 R49, RZ, RZ, RZ ;  /* 0x000000ffff317224 */ /* 0x000fd400078e00ff */
[----:B------:R-:W-:Y:S02]  /*3280*/  VOTE.ANY R28, PT, P0 ;  /* 0x00000000001c7806 */ /* 0x000fe400000e0100 */
[----:B------:R-:W-:Y:S02]  /*3290*/  VOTE.ANY R31, PT, P1 ;  /* 0x00000000001f7806 */ /* 0x000fe400008e0100 */
[----:B------:R-:W-:Y:S02]  /*32a0*/  @!P0 LOP3.LUT R28, RZ, R28, RZ, 0x33, !PT ;  /* 0x0000001cff1c8212 */ /* 0x000fe400078e33ff */
[----:B------:R-:W-:Y:S02]  /*32b0*/  VOTE.ANY R33, PT, P2 ;  /* 0x0000000000217806 */ /* 0x000fe400010e0100 */
[----:B------:R-:W-:Y:S02]  /*32c0*/  @!P1 LOP3.LUT R31, RZ, R31, RZ, 0x33, !PT ;  /* 0x0000001fff1f9212 */ /* 0x000fe400078e33ff */
[----:B------:R-:W-:-:S02]  /*32d0*/  @!P2 LOP3.LUT R33, RZ, R33, RZ, 0x33, !PT ;  /* 0x00000021ff21a212 */ /* 0x000fc400078e33ff */
[----:B------:R-:W-:Y:S02]  /*32e0*/  LOP3.LUT R28, R31, R28, RZ, 0xc0, !PT ;  /* 0x0000001c1f1c7212 */ /* 0x000fe400078ec0ff */
[----:B------:R-:W-:Y:S02]  /*32f0*/  VOTE.ANY R31, PT, P3 ;  /* 0x00000000001f7806 */ /* 0x000fe400018e0100 */
[----:B------:R-:W-:Y:S02]  /*3300*/  LOP3.LUT R28, R33, R28, RZ, 0xc0, !PT ;  /* 0x0000001c211c7212 */ /* 0x000fe400078ec0ff */
[----:B------:R-:W-:Y:S02]  /*3310*/  LOP3.LUT P0, RZ, R52, 0x80, RZ, 0xc0, !PT ;  /* 0x0000008034ff7812 */ /* 0x000fe4000780c0ff */
[----:B------:R-:W-:Y:S02]  /*3320*/  VOTE.ANY R33, PT, P4 ;  /* 0x0000000000217806 */ /* 0x000fe400020e0100 */
[----:B------:R-:W-:-:S02]  /*3330*/  @!P3 LOP3.LUT R31, RZ, R31, RZ, 0x33, !PT ;  /* 0x0000001fff1fb212 */ /* 0x000fc400078e33ff */
[----:B------:R-:W-:Y:S02]  /*3340*/  @!P4 LOP3.LUT R33, RZ, R33, RZ, 0x33, !PT ;  /* 0x00000021ff21c212 */ /* 0x000fe400078e33ff */
[----:B------:R-:W-:Y:S02]  /*3350*/  LOP3.LUT R28, R31, R28, RZ, 0xc0, !PT ;  /* 0x0000001c1f1c7212 */ /* 0x000fe400078ec0ff */
[----:B------:R-:W-:Y:S02]  /*3360*/  VOTE.ANY R31, PT, P5 ;  /* 0x00000000001f7806 */ /* 0x000fe400028e0100 */
[----:B------:R-:W-:Y:S02]  /*3370*/  LOP3.LUT R28, R33, R28, RZ, 0xc0, !PT ;  /* 0x0000001c211c7212 */ /* 0x000fe400078ec0ff */
[----:B------:R-:W-:Y:S02]  /*3380*/  VOTE.ANY R33, PT, P6 ;  /* 0x0000000000217806 */ /* 0x000fe400030e0100 */
[----:B------:R-:W-:-:S02]  /*3390*/  @!P5 LOP3.LUT R31, RZ, R31, RZ, 0x33, !PT ;  /* 0x0000001fff1fd212 */ /* 0x000fc400078e33ff */
[----:B------:R-:W-:Y:S02]  /*33a0*/  VOTE.ANY R35, PT, P0 ;  /* 0x0000000000237806 */ /* 0x000fe400000e0100 */
[----:B------:R-:W-:Y:S02]  /*33b0*/  @!P6 LOP3.LUT R33, RZ, R33, RZ, 0x33, !PT ;  /* 0x00000021ff21e212 */ /* 0x000fe400078e33ff */
[----:B------:R-:W-:Y:S02]  /*33c0*/  LOP3.LUT R28, R31, R28, RZ, 0xc0, !PT ;  /* 0x0000001c1f1c7212 */ /* 0x000fe400078ec0ff */
[----:B------:R-:W-:Y:S02]  /*33d0*/  @!P0 LOP3.LUT R35, RZ, R35, RZ, 0x33, !PT ;  /* 0x00000023ff238212 */ /* 0x000fe400078e33ff */
[----:B------:R-:W-:-:S04]  /*33e0*/  LOP3.LUT R28, R33, R28, RZ, 0xc0, !PT ;  /* 0x0000001c211c7212 */ /* 0x000fc800078ec0ff */
[----:B------:R-:W-:-:S04]  /*33f0*/  LOP3.LUT R35, R35, R28, RZ, 0xc0, !PT ;  /* 0x0000001c23237212 */ /* 0x000fc800078ec0ff */
[----:B------:R-:W5:Y:S01]  /*3400*/  FLO.U32 R30, R35 ;  /* 0x00000023001e7300 */ /* 0x000f6200000e0000 */
[----:B------:R-:W-:-:S07]  /*3410*/  LOP3.LUT R46, R14, R35, RZ, 0xc0, !PT ;  /* 0x000000230e2e7212 */ /* 0x000fce00078ec0ff */
[----:B------:R-:W0:Y:S01]  /*3420*/  POPC R46, R46 ;  /* 0x0000002e002e7309 */ /* 0x000e220000000000 */
[----:B-----5:R-:W-:-:S13]  /*3430*/  ISETP.NE.AND P0, PT, R24, R30, PT ;  /* 0x0000001e1800720c */ /* 0x020fda0003f05270 */
[----:B0--34-:R-:W-:Y:S05]  /*3440*/  @P0 BRA `(.L_x_36) ;  /* 0x0000000000080947 */ /* 0x019fea0003800000 */
[----:B------:R-:W-:-:S06]  /*3450*/  IMAD R49, R52, 0x4, R29 ;  /* 0x0000000434317824 */ /* 0x000fcc00078e021d */
[----:B------:R0:W3:Y:S02]  /*3460*/  ATOMS.ADD R49, [R49], R46 ;  /* 0x0000002e3131738c */ /* 0x0000e40000000000 */
.L_x_36:
[----:B------:R-:W-:Y:S05]  /*3470*/  BSYNC.RECONVERGENT B0 ;  /* 0x0000000000007941 */ /* 0x000fea0003800200 */
.L_x_35:
        /* <DEDUP_REMOVED lines=35> */
.L_x_38:
[----:B------:R-:W-:Y:S05]  /*36b0*/  BSYNC.RECONVERGENT B0 ;  /* 0x0000000000007941 */ /* 0x000fea0003800200 */
.L_x_37:
        /* <DEDUP_REMOVED lines=27> */
[----:B------:R-:W-:Y:S02]  /*3870*/  LOP3.LUT R35, R35, R28, RZ, 0xc0, !PT ;  /* 0x0000001c23237212 */ /* 0x000fe400078ec0ff */
[----:B------:R-:W-:Y:S02]  /*3880*/  SHF.R.U32.HI R28, RZ, UR5, R23 ;  /* 0x00000005ff1c7c19 */ /* 0x000fe40008011617 */
[----:B------:R-:W5:Y:S01]  /*3890*/  FLO.U32 R39, R35 ;  /* 0x0000002300277300 */ /* 0x000f6200000e0000 */
[----:B------:R-:W-:Y:S02]  /*38a0*/  LOP3.LUT R53, R14, R35, RZ, 0xc0, !PT ;  /* 0x000000230e357212 */ /* 0x000fe400078ec0ff */
[----:B------:R-:W-:-:S05]  /*38b0*/  LOP3.LUT R30, R28, UR4, RZ, 0x30, !PT ;  /* 0x000000041c1e7c12 */ /* 0x000fca000f8e30ff */
[----:B------:R-:W0:Y:S01]  /*38c0*/  POPC R53, R53 ;  /* 0x0000003500357309 */ /* 0x000e220000000000 */
[----:B-----5:R-:W-:-:S13]  /*38d0*/  ISETP.NE.AND P0, PT, R24, R39, PT ;  /* 0x000000271800720c */ /* 0x020fda0003f05270 */
[----:B0--34-:R-:W-:Y:S05]  /*38e0*/  @P0 BRA `(.L_x_40) ;  /* 0x0000000000080947 */ /* 0x019fea0003800000 */
[----:B------:R-:W-:-:S05]  /*38f0*/  IMAD R48, R48, 0x4, R29 ;  /* 0x0000000430307824 */ /* 0x000fca00078e021d */
[----:B------:R0:W3:Y:S02]  /*3900*/  ATOMS.ADD R56, [R48], R53 ;  /* 0x000000353038738c */ /* 0x0000e40000000000 */
.L_x_40:
[----:B------:R-:W-:Y:S05]  /*3910*/  BSYNC.RECONVERGENT B0 ;  /* 0x0000000000007941 */ /* 0x000fea0003800200 */
.L_x_39:
        /* <DEDUP_REMOVED lines=30> */
[----:B0-----:R-:W-:Y:S02]  /*3b00*/  LOP3.LUT R48, R14, R35, RZ, 0xc0, !PT ;  /* 0x000000230e307212 */ /* 0x001fe400078ec0ff */
[----:B------:R-:W-:-:S05]  /*3b10*/  LOP3.LUT R34, R28, UR4, RZ, 0x30, !PT ;  /* 0x000000041c227c12 */ /* 0x000fca000f8e30ff */
[----:B------:R-:W0:Y:S01]  /*3b20*/  POPC R48, R48 ;  /* 0x0000003000307309 */ /* 0x000e220000000000 */
[----:B-----5:R-:W-:-:S13]  /*3b30*/  ISETP.NE.AND P0, PT, R24, R32, PT ;  /* 0x000000201800720c */ /* 0x020fda0003f05270 */
[----:B0--34-:R-:W-:Y:S05]  /*3b40*/  @P0 BRA `(.L_x_42) ;  /* 0x0000000000080947 */ /* 0x019fea0003800000 */
[----:B------:R-:W-:-:S06]  /*3b50*/  IMAD R45, R30, 0x4, R29 ;  /* 0x000000041e2d7824 */ /* 0x000fcc00078e021d */
[----:B------:R0:W3:Y:S02]  /*3b60*/  ATOMS.ADD R45, [R45], R48 ;  /* 0x000000302d2d738c */ /* 0x0000e40000000000 */
.L_x_42:
[----:B------:R-:W-:Y:S05]  /*3b70*/  BSYNC.RECONVERGENT B0 ;  /* 0x0000000000007941 */ /* 0x000fea0003800200 */
.L_x_41:
        /* <DEDUP_REMOVED lines=35> */
[----:B------:R-:W-:-:S06]  /*3db0*/  IMAD R36, R34, 0x4, R29 ;  /* 0x0000000422247824 */ /* 0x000fcc00078e021d */
[----:B------:R0:W3:Y:S02]  /*3dc0*/  ATOMS.ADD R36, [R36], R37 ;  /* 0x000000252424738c */ /* 0x0000e40000000000 */
.L_x_44:
[----:B------:R-:W-:Y:S05]  /*3dd0*/  BSYNC.RECONVERGENT B0 ;  /* 0x0000000000007941 */ /* 0x000fea0003800200 */
.L_x_43:
        /* <DEDUP_REMOVED lines=37> */
.L_x_46:
[----:B------:R-:W-:Y:S05]  /*4030*/  BSYNC.RECONVERGENT B0 ;  /* 0x0000000000007941 */ /* 0x000fea0003800200 */
.L_x_45:
        /* <DEDUP_REMOVED lines=37> */
.L_x_48:
[----:B------:R-:W-:Y:S05]  /*4290*/  BSYNC.RECONVERGENT B0 ;  /* 0x0000000000007941 */ /* 0x000fea0003800200 */
.L_x_47:
[----:B------:R-:W-:Y:S01]  /*42a0*/  R2P PR, R40, 0x7f ;  /* 0x0000007f28007804 */ /* 0x000fe20000000000 */
[----:B---3--:R3:W4:Y:S01]  /*42b0*/  SHFL.IDX PT, R32, R32, R55, 0x1f ;  /* 0x00001f3720207589 */ /* 0x00872200000e0000 */
[----:B------:R-:W-:Y:S01]  /*42c0*/  SHF.R.U32.HI R38, RZ, UR5, R12 ;  /* 0x00000005ff267c19 */ /* 0x000fe2000801160c */
[----:B------:R-:W-:Y:S01]  /*42d0*/  BSSY.RECONVERGENT B0, `(.L_x_49) ;  /* 0x0000022000007945 */ /* 0x000fe20003800200 */
[----:B------:R-:W-:Y:S02]  /*42e0*/  IMAD.MOV.U32 R30, RZ, RZ, RZ ;  /* 0x000000ffff1e7224 */ /* 0x000fe400078e00ff */
[----:B------:R-:W-:-:S07]  /*42f0*/  LOP3.LUT R38, R38, UR4, RZ, 0x30, !PT ;  /* 0x0000000426267c12 */ /* 0x000fce000f8e30ff */
        /* <DEDUP_REMOVED lines=31> */
.L_x_50:
[----:B------:R-:W-:Y:S05]  /*44f0*/  BSYNC.RECONVERGENT B0 ;  /* 0x0000000000007941 */ /* 0x000fea0003800200 */
.L_x_49:
        /* <DEDUP_REMOVED lines=9> */
[----:B------:R-:W-:Y:S02]  /*4590*/  @!P1 LOP3.LUT R39, RZ, R39, RZ, 0x33, !PT ;  /* 0x00000027ff279212 */ /* 0x000fe400078e33ff */
[----:B------:R-:W-:Y:S02]  /*45a0*/  VOTE.ANY R55, PT, P2 ;  /* 0x0000000000377806 */ /* 0x000fe400010e0100 */
[----:B------:R-:W-:-:S02]  /*45b0*/  LOP3.LUT R28, R39, R28, RZ, 0xc0, !PT ;  /* 0x0000001c271c7212 */ /* 0x000fc400078ec0ff */
[----:B------:R-:W-:Y:S02]  /*45c0*/  VOTE.ANY R39, PT, P3 ;  /* 0x0000000000277806 */ /* 0x000fe400018e0100 */
[----:B------:R-:W-:Y:S02]  /*45d0*/  @!P2 LOP3.LUT R55, RZ, R55, RZ, 0x33, !PT ;  /* 0x00000037ff37a212 */ /* 0x000fe400078e33ff */
[----:B------:R-:W-:Y:S02]  /*45e0*/  @!P3 LOP3.LUT R39, RZ, R39, RZ, 0x33, !PT ;  /* 0x00000027ff27b212 */ /* 0x000fe400078e33ff */
[----:B------:R-:W-:Y:S02]  /*45f0*/  LOP3.LUT R28, R55, R28, RZ, 0xc0, !PT ;  /* 0x0000001c371c7212 */ /* 0x000fe400078ec0ff */
[----:B------:R-:W-:Y:S02]  /*4600*/  LOP3.LUT P0, RZ, R38, 0x80, RZ, 0xc0, !PT ;  /* 0x0000008026ff7812 */ /* 0x000fe4000780c0ff */
[----:B------:R-:W-:-:S02]  /*4610*/  VOTE.ANY R55, PT, P4 ;  /* 0x0000000000377806 */ /* 0x000fc400020e0100 */
[----:B------:R-:W-:Y:S02]  /*4620*/  LOP3.LUT R28, R39, R28, RZ, 0xc0, !PT ;  /* 0x0000001c271c7212 */ /* 0x000fe400078ec0ff */
[----:B------:R-:W-:Y:S02]  /*4630*/  VOTE.ANY R39, PT, P5 ;  /* 0x0000000000277806 */ /* 0x000fe400028e0100 */
[----:B------:R-:W-:Y:S02]  /*4640*/  @!P4 LOP3.LUT R55, RZ, R55, RZ, 0x33, !PT ;  /* 0x00000037ff37c212 */ /* 0x000fe400078e33ff */
[----:B------:R-:W-:Y:S02]  /*4650*/  @!P5 LOP3.LUT R39, RZ, R39, RZ, 0x33, !PT ;  /* 0x00000027ff27d212 */ /* 0x000fe400078e33ff */
[----:B------:R-:W-:Y:S02]  /*4660*/  LOP3.LUT R28, R55, R28, RZ, 0xc0, !PT ;  /* 0x0000001c371c7212 */ /* 0x000fe400078ec0ff */
[----:B------:R-:W-:-:S02]  /*4670*/  VOTE.ANY R55, PT, P6 ;  /* 0x0000000000377806 */ /* 0x000fc400030e0100 */
[----:B------:R-:W-:Y:S02]  /*4680*/  LOP3.LUT R28, R39, R28, RZ, 0xc0, !PT ;  /* 0x0000001c271c7212 */ /* 0x000fe400078ec0ff */
[----:B------:R-:W-:Y:S02]  /*4690*/  VOTE.ANY R39, PT, P0 ;  /* 0x0000000000277806 */ /* 0x000fe400000e0100 */
[----:B------:R-:W-:Y:S02]  /*46a0*/  @!P6 LOP3.LUT R55, RZ, R55, RZ, 0x33, !PT ;  /* 0x00000037ff37e212 */ /* 0x000fe400078e33ff */
        /* <DEDUP_REMOVED lines=8> */
[----:B------:R-:W-:-:S05]  /*4730*/  IMAD R43, R38, 0x4, R29 ;  /* 0x00000004262b7824 */ /* 0x000fca00078e021d */
[----:B------:R0:W3:Y:S02]  /*4740*/  ATOMS.ADD R60, [R43], R28 ;  /* 0x0000001c2b3c738c */ /* 0x0000e40000000000 */
.L_x_52:
[----:B------:R-:W-:Y:S05]  /*4750*/  BSYNC.RECONVERGENT B0 ;  /* 0x0000000000007941 */ /* 0x000fea0003800200 */
.L_x_51:
[----:B------:R-:W-:Y:S01]  /*4760*/  R2P PR, R40, 0x7f ;  /* 0x0000007f28007804 */ /* 0x000fe20000000000 */
[----:B---3--:R3:W4:Y:S01]  /*4770*/  SHFL.IDX PT, R39, R60, R39, 0x1f ;  /* 0x00001f273c277589 */ /* 0x00872200000e0000 */
[----:B------:R-:W-:Y:S01]  /*4780*/  SHF.R.U32.HI R58, RZ, UR5, R16 ;  /* 0x00000005ff3a7c19 */ /* 0x000fe20008011610 */
[----:B------:R-:W-:Y:S01]  /*4790*/  BSSY.RECONVERGENT B0, `(.L_x_53) ;  /* 0x0000022000007945 */ /* 0x000fe20003800200 */
[----:B------:R-:W-:Y:S02]  /*47a0*/  IMAD.MOV.U32 R64, RZ, RZ, RZ ;  /* 0x000000ffff407224 */ /* 0x000fe400078e00ff */
[----:B------:R-:W-:-:S07]  /*47b0*/  LOP3.LUT R58, R58, UR4, RZ, 0x30, !PT ;  /* 0x000000043a3a7c12 */ /* 0x000fce000f8e30ff */
[----:B------:R-:W-:Y:S02]  /*47c0*/  VOTE.ANY R38, PT, P0 ;  /* 0x0000000000267806 */ /* 0x000fe400000e0100 */
[----:B0-----:R-:W-:Y:S02]  /*47d0*/  VOTE.ANY R43, PT, P1 ;  /* 0x00000000002b7806 */ /* 0x001fe400008e0100 */
[----:B------:R-:W-:Y:S02]  /*47e0*/  @!P0 LOP3.LUT R38, RZ, R38, RZ, 0x33, !PT ;  /* 0x00000026ff268212 */ /* 0x000fe400078e33ff */
[----:B------:R-:W-:Y:S02]  /*47f0*/  @!P1 LOP3.LUT R43, RZ, R43, RZ, 0x33, !PT ;  /* 0x0000002bff2b9212 */ /* 0x000fe400078e33ff */
[----:B------:R-:W-:Y:S02]  /*4800*/  LOP3.LUT P0, RZ, R40, 0x80, RZ, 0xc0, !PT ;  /* 0x0000008028ff7812 */ /* 0x000fe4000780c0ff */
[----:B------:R-:W-:-:S02]  /*4810*/  LOP3.LUT R38, R43, R38, RZ, 0xc0, !PT ;  /* 0x000000262b267212 */ /* 0x000fc400078ec0ff */
[----:B------:R-:W-:-:S04]  /*4820*/  VOTE.ANY R43, PT, P2 ;  /* 0x00000000002b7806 */ /* 0x000fc800010e0100 */
[----:B------:R-:W-:-:S04]  /*4830*/  @!P2 LOP3.LUT R43, RZ, R43, RZ, 0x33, !PT ;  /* 0x0000002bff2ba212 */ /* 0x000fc800078e33ff */
[----:B------:R-:W-:Y:S02]  /*4840*/  LOP3.LUT R38, R43, R38, RZ, 0xc0, !PT ;  /* 0x000000262b267212 */ /* 0x000fe400078ec0ff */
        /* <DEDUP_REMOVED lines=14> */
[----:B------:R-:W-:-:S04]  /*4930*/  LOP3.LUT R55, R43, R38, RZ, 0xc0, !PT ;  /* 0x000000262b377212 */ /* 0x000fc800078ec0ff */
[----:B------:R-:W0:Y:S01]  /*4940*/  FLO.U32 R43, R55 ;  /* 0x00000037002b7300 */ /* 0x000e2200000e0000 */
[----:B------:R-:W-:-:S07]  /*4950*/  LOP3.LUT R38, R14, R55, RZ, 0xc0, !PT ;  /* 0x000000370e267212 */ /* 0x000fce00078ec0ff */
[----:B------:R-:W1:Y:S01]  /*4960*/  POPC R38, R38 ;  /* 0x0000002600267309 */ /* 0x000e620000000000 */
[----:B0-----:R-:W-:-:S13]  /*4970*/  ISETP.NE.AND P0, PT, R24, R43, PT ;  /* 0x0000002b1800720c */ /* 0x001fda0003f05270 */
[----:B-1-34-:R-:W-:Y:S05]  /*4980*/  @P0 BRA `(.L_x_54) ;  /* 0x0000000000080947 */ /* 0x01afea0003800000 */
[----:B------:R-:W-:-:S05]  /*4990*/  IMAD R55, R40, 0x4, R29 ;  /* 0x0000000428377824 */ /* 0x000fca00078e021d */
[----:B------:R0:W1:Y:S02]  /*49a0*/  ATOMS.ADD R64, [R55], R38 ;  /* 0x000000263740738c */ /* 0x0000640000000000 */
.L_x_54:
[----:B------:R-:W-:Y:S05]  /*49b0*/  BSYNC.RECONVERGENT B0 ;  /* 0x0000000000007941 */ /* 0x000fea0003800200 */
.L_x_53:
[----:B------:R-:W-:Y:S01]  /*49c0*/  R2P PR, R58, 0x7f ;  /* 0x0000007f3a007804 */ /* 0x000fe20000000000 */
[----:B-1----:R1:W3:Y:S01]  /*49d0*/  SHFL.IDX PT, R43, R64, R43, 0x1f ;  /* 0x00001f2b402b7589 */ /* 0x0022e200000e0000 */
        /* <DEDUP_REMOVED lines=30> */
[----:B------:R-:W4:Y:S01]  /*4bc0*/  POPC R40, R40 ;  /* 0x0000002800287309 */ /* 0x000f220000000000 */
[----:B0-----:R-:W-:-:S13]  /*4bd0*/  ISETP.NE.AND P0, PT, R24, R55, PT ;  /* 0x000000371800720c */ /* 0x001fda0003f05270 */
[----:B-1-34-:R-:W-:Y:S05]  /*4be0*/  @P0 BRA `(.L_x_56) ;  /* 0x0000000000080947 */ /* 0x01afea0003800000 */
[----:B------:R-:W-:-:S05]  /*4bf0*/  IMAD R59, R58, 0x4, R29 ;  /* 0x000000043a3b7824 */ /* 0x000fca00078e021d */
[----:B------:R0:W1:Y:S02]  /*4c00*/  ATOMS.ADD R62, [R59], R40 ;  /* 0x000000283b3e738c */ /* 0x0000640000000000 */
.L_x_56:
[----:B------:R-:W-:Y:S05]  /*4c10*/  BSYNC.RECONVERGENT B0 ;  /* 0x0000000000007941 */ /* 0x000fea0003800200 */
.L_x_55:
[----:B------:R-:W-:Y:S01]  /*4c20*/  R2P PR, R60, 0x7f ;  /* 0x0000007f3c007804 */ /* 0x000fe20000000000 */
[----:B--2---:R-:W-:Y:S01]  /*4c30*/  IMAD.IADD R44, R44, 0x1, R47 ;  /* 0x000000012c2c7824 */ /* 0x004fe200078e022f */
[----:B------:R-:W-:Y:S01]  /*4c40*/  BSSY.RECONVERGENT B0, `(.L_x_57) ;  /* 0x0000025000007945 */ /* 0x000fe20003800200 */
[----:B------:R-:W-:Y:S02]  /*4c50*/  IMAD.IADD R46, R46, 0x1, R49 ;  /* 0x000000012e2e7824 */ /* 0x000fe400078e0231 */
[----:B-1----:R1:W2:Y:S01]  /*4c60*/  SHFL.IDX PT, R49, R62, R55, 0x1f ;  /* 0x00001f373e317589 */ /* 0x0022a200000e0000 */
[----:B------:R-:W-:-:S07]  /*4c70*/  IMAD.MOV.U32 R64, RZ, RZ, RZ ;  /* 0x000000ffff407224 */ /* 0x000fce00078e00ff */
[----:B------:R-:W-:Y:S02]  /*4c80*/  VOTE.ANY R58, PT, P0 ;  /* 0x00000000003a7806 */ /* 0x000fe400000e0100 */
[----:B------:R-:W-:Y:S02]  /*4c90*/  VOTE.ANY R47, PT, P1 ;  /* 0x00000000002f7806 */ /* 0x000fe400008e0100 */
        /* <DEDUP_REMOVED lines=22> */
[----:B------:R-:W-:Y:S02]  /*4e00*/  SHF.R.U32.HI R58, RZ, UR5, R6 ;  /* 0x00000005ff3a7c19 */ /* 0x000fe40008011606 */
[----:B0-----:R-:W0:Y:S01]  /*4e10*/  FLO.U32 R59, R61 ;  /* 0x0000003d003b7300 */ /* 0x001e2200000e0000 */
[----:B------:R-:W-:Y:S02]  /*4e20*/  LOP3.LUT R47, R14, R61, RZ, 0xc0, !PT ;  /* 0x0000003d0e2f7212 */ /* 0x000fe400078ec0ff */
[----:B------:R-:W-:-:S05]  /*4e30*/  LOP3.LUT R58, R58, UR4, RZ, 0x30, !PT ;  /* 0x000000043a3a7c12 */ /* 0x000fca000f8e30ff */
[----:B------:R-:W3:Y:S01]  /*4e40*/  POPC R47, R47 ;  /* 0x0000002f002f7309 */ /* 0x000ee20000000000 */
[----:B0-----:R-:W-:-:S13]  /*4e50*/  ISETP.NE.AND P0, PT, R24, R59, PT ;  /* 0x0000003b1800720c */ /* 0x001fda0003f05270 */
[----:B-123--:R-:W-:Y:S05]  /*4e60*/  @P0 BRA `(.L_x_58) ;  /* 0x0000000000080947 */ /* 0x00efea0003800000 */
[----:B------:R-:W-:-:S05]  /*4e70*/  IMAD R60, R60, 0x4, R29 ;  /* 0x000000043c3c7824 */ /* 0x000fca00078e021d */
[----:B------:R0:W1:Y:S02]  /*4e80*/  ATOMS.ADD R64, [R60], R47 ;  /* 0x0000002f3c40738c */ /* 0x0000640000000000 */
.L_x_58:
[----:B------:R-:W-:Y:S05]  /*4e90*/  BSYNC.RECONVERGENT B0 ;  /* 0x0000000000007941 */ /* 0x000fea0003800200 */
.L_x_57:
[----:B------:R-:W-:Y:S01]  /*4ea0*/  R2P PR, R58, 0x7f ;  /* 0x0000007f3a007804 */ /* 0x000fe20000000000 */
[----:B------:R-:W-:Y:S01]  /*4eb0*/  IMAD.IADD R52, R51, 0x1, R52 ;  /* 0x0000000133347824 */ /* 0x000fe200078e0234 */
[----:B-1----:R1:W2:Y:S01]  /*4ec0*/  SHFL.IDX PT, R64, R64, R59, 0x1f ;  /* 0x00001f3b40407589 */ /* 0x0022a200000e0000 */
[----:B------:R-:W-:Y:S01]  /*4ed0*/  BSSY.RECONVERGENT B0, `(.L_x_59) ;  /* 0x0000024000007945 */ /* 0x000fe20003800200 */
[----:B------:R-:W-:Y:S02]  /*4ee0*/  IMAD.IADD R56, R53, 0x1, R56 ;  /* 0x0000000135387824 */ /* 0x000fe400078e0238 */
[----:B------:R-:W-:-:S07]  /*4ef0*/  IMAD.MOV.U32 R62, RZ, RZ, RZ ;  /* 0x000000ffff3e7224 */ /* 0x000fce00078e00ff */
        /* <DEDUP_REMOVED lines=25> */
[----:B------:R-:W0:Y:S01]  /*5090*/  FLO.U32 R55, R61 ;  /* 0x0000003d00377300 */ /* 0x000e2200000e0000 */
[----:B------:R-:W-:Y:S02]  /*50a0*/  LOP3.LUT R51, R14, R61, RZ, 0xc0, !PT ;  /* 0x0000003d0e337212 */ /* 0x000fe400078ec0ff */
[----:B------:R-:W-:-:S05]  /*50b0*/  LOP3.LUT R60, R60, UR4, RZ, 0x30, !PT ;  /* 0x000000043c3c7c12 */ /* 0x000fca000f8e30ff */
[----:B------:R-:W3:Y:S01]  /*50c0*/  POPC R51, R51 ;  /* 0x0000003300337309 */ /* 0x000ee20000000000 */
[----:B0-----:R-:W-:-:S13]  /*50d0*/  ISETP.NE.AND P0, PT, R24, R55, PT ;  /* 0x000000371800720c */ /* 0x001fda0003f05270 */
[----:B-123--:R-:W-:Y:S05]  /*50e0*/  @P0 BRA `(.L_x_60) ;  /* 0x0000000000080947 */ /* 0x00efea0003800000 */
[----:B------:R-:W-:-:S05]  /*50f0*/  IMAD R58, R58, 0x4, R29 ;  /* 0x000000043a3a7824 */ /* 0x000fca00078e021d */
[----:B------:R0:W1:Y:S02]  /*5100*/  ATOMS.ADD R62, [R58], R51 ;  /* 0x000000333a3e738c */ /* 0x0000640000000000 */
.L_x_60:
[----:B------:R-:W-:Y:S05]  /*5110*/  BSYNC.RECONVERGENT B0 ;  /* 0x0000000000007941 */ /* 0x000fea0003800200 */
.L_x_59:
[----:B------:R-:W-:Y:S01]  /*5120*/  R2P PR, R60, 0x7f ;  /* 0x0000007f3c007804 */ /* 0x000fe20000000000 */
[----:B------:R-:W-:Y:S01]  /*5130*/  IMAD.IADD R48, R48, 0x1, R45 ;  /* 0x0000000130307824 */ /* 0x000fe200078e022d */
[----:B-1----:R1:W2:Y:S01]  /*5140*/  SHFL.IDX PT, R62, R62, R55, 0x1f ;  /* 0x00001f373e3e7589 */ /* 0x0022a200000e0000 */
[----:B------:R-:W-:Y:S01]  /*5150*/  BSSY.RECONVERGENT B0, `(.L_x_61) ;  /* 0x0000024000007945 */ /* 0x000fe20003800200 */
[----:B------:R-:W-:-:S09]  /*5160*/  IMAD.MOV.U32 R66, RZ, RZ, RZ ;  /* 0x000000ffff427224 */ /* 0x000fd200078e00ff */
        /* <DEDUP_REMOVED lines=23> */
[----:B------:R-:W-:Y:S01]  /*52e0*/  LOP3.LUT R53, R58, R53, RZ, 0xc0, !PT ;  /* 0x000000353a357212 */ /* 0x000fe200078ec0ff */
[----:B------:R-:W-:Y:S01]  /*52f0*/  IMAD.IADD R58, R37, 0x1, R36 ;  /* 0x00000001253a7824 */ /* 0x000fe200078e0224 */
        /* <DEDUP_REMOVED lines=9> */
.L_x_62:
[----:B------:R-:W-:Y:S05]  /*5390*/  BSYNC.RECONVERGENT B0 ;  /* 0x0000000000007941 */ /* 0x000fea0003800200 */
.L_x_61:
[----:B------:R-:W-:Y:S01]  /*53a0*/  R2P PR, R36, 0x7f ;  /* 0x0000007f24007804 */ /* 0x000fe20000000000 */
[----:B------:R-:W-:Y:S01]  /*53b0*/  IMAD.IADD R34, R35, 0x1, R34 ;  /* 0x0000000123227824 */ /* 0x000fe200078e0222 */
[----:B------:R-:W-:Y:S01]  /*53c0*/  BSSY.RECONVERGENT B0, `(.L_x_63) ;  /* 0x0000022000007945 */ /* 0x000fe20003800200 */
[----:B------:R-:W-:-:S10]  /*53d0*/  IMAD.MOV.U32 R55, RZ, RZ, RZ ;  /* 0x000000ffff377224 */ /* 0x000fd400078e00ff */
        /* <DEDUP_REMOVED lines=24> */
[----:B-1----:R0:W1:Y:S02]  /*5560*/  SHFL.IDX PT, R60, R66, R45, 0x1f ;  /* 0x00001f2d423c7589 */ /* 0x00206400000e0000 */
[----:B------:R-:W2:Y:S01]  /*5570*/  FLO.U32 R59, R53 ;  /* 0x00000035003b7300 */ /* 0x000ea200000e0000 */
[----:B------:R-:W-:-:S07]  /*5580*/  LOP3.LUT R35, R14, R53, RZ, 0xc0, !PT ;  /* 0x000000350e237212 */ /* 0x000fce00078ec0ff */
[----:B------:R-:W3:Y:S01]  /*5590*/  POPC R35, R35 ;  /* 0x0000002300237309 */ /* 0x000ee20000000000 */
[----:B--2---:R-:W-:-:S13]  /*55a0*/  ISETP.NE.AND P0, PT, R24, R59, PT ;  /* 0x0000003b1800720c */ /* 0x004fda0003f05270 */
[----:B01-3--:R-:W-:Y:S05]  /*55b0*/  @P0 BRA `(.L_x_64) ;  /* 0x0000000000080947 */ /* 0x00bfea0003800000 */
[----:B------:R-:W-:-:S05]  /*55c0*/  IMAD R36, R36, 0x4, R29 ;  /* 0x0000000424247824 */ /* 0x000fca00078e021d */
[----:B------:R0:W1:Y:S02]  /*55d0*/  ATOMS.ADD R55, [R36], R35 ;  /* 0x000000232437738c */ /* 0x0000640000000000 */
.L_x_64:
[----:B------:R-:W-:Y:S05]  /*55e0*/  BSYNC.RECONVERGENT B0 ;  /* 0x0000000000007941 */ /* 0x000fea0003800200 */
.L_x_63:
[----:B------:R-:W-:Y:S01]  /*55f0*/  R2P PR, R26, 0x7f ;  /* 0x0000007f1a007804 */ /* 0x000fe20000000000 */
[----:B01----:R0:W1:Y:S01]  /*5600*/  SHFL.IDX PT, R36, R55, R59, 0x1f ;  /* 0x00001f3b37247589 */ /* 0x00306200000e0000 */
[----:B------:R-:W-:Y:S11]  /*5610*/  BSSY.RECONVERGENT B0, `(.L_x_65) ;  /* 0x0000021000007945 */ /* 0x000ff60003800200 */
[----:B------:R-:W-:-:S02]  /*5620*/  VOTE.ANY R45, PT, P0 ;  /* 0x00000000002d7806 */ /* 0x000fc400000e0100 */
[----:B------:R-:W-:Y:S02]  /*5630*/  VOTE.ANY R66, PT, P1 ;  /* 0x0000000000427806 */ /* 0x000fe400008e0100 */
[----:B------:R-:W-:Y:S02]  /*5640*/  @!P0 LOP3.LUT R45, RZ, R45, RZ, 0x33, !PT ;  /* 0x0000002dff2d8212 */ /* 0x000fe400078e33ff */
[----:B------:R-:W-:Y:S02]  /*5650*/  @!P1 LOP3.LUT R66, RZ, R66, RZ, 0x33, !PT ;  /* 0x00000042ff429212 */ /* 0x000fe400078e33ff */
[----:B------:R-:W-:Y:S02]  /*5660*/  LOP3.LUT P0, RZ, R26, 0x80, RZ, 0xc0, !PT ;  /* 0x000000801aff7812 */ /* 0x000fe4000780c0ff */
        /* <DEDUP_REMOVED lines=19> */
[----:B------:R-:W2:Y:S01]  /*57a0*/  FLO.U32 R53, R45 ;  /* 0x0000002d00357300 */ /* 0x000ea200000e0000 */
[----:B------:R-:W-:-:S07]  /*57b0*/  LOP3.LUT R14, R14, R45, RZ, 0xc0, !PT ;  /* 0x0000002d0e0e7212 */ /* 0x000fce00078ec0ff */
[----:B0-----:R0:W3:Y:S01]  /*57c0*/  POPC R55, R14 ;  /* 0x0000000e00377309 */ /* 0x0010e20000000000 */
[----:B--2---:R-:W-:Y:S01]  /*57d0*/  ISETP.NE.AND P0, PT, R24, R53, PT ;  /* 0x000000351800720c */ /* 0x004fe20003f05270 */
[----:B------:R-:W-:-:S12]  /*57e0*/  IMAD.MOV.U32 R24, RZ, RZ, RZ ;  /* 0x000000ffff187224 */ /* 0x000fd800078e00ff */
[----:B01-3--:R-:W-:Y:S05]  /*57f0*/  @P0 BRA `(.L_x_66) ;  /* 0x0000000000080947 */ /* 0x00bfea0003800000 */
[----:B------:R-:W-:-:S06]  /*5800*/  IMAD R24, R26, 0x4, R29 ;  /* 0x000000041a187824 */ /* 0x000fcc00078e021d */
[----:B------:R0:W1:Y:S02]  /*5810*/  ATOMS.ADD R24, [R24], R55 ;  /* 0x000000371818738c */ /* 0x0000640000000000 */
.L_x_66:
[----:B------:R-:W-:Y:S05]  /*5820*/  BSYNC.RECONVERGENT B0 ;  /* 0x0000000000007941 */ /* 0x000fea0003800200 */
.L_x_65:
[----:B------:R-:W-:Y:S01]  /*5830*/  BAR.SYNC.DEFER_BLOCKING 0x0 ;  /* 0x0000000000007b1d */ /* 0x000fe20000010000 */
[----:B------:R-:W-:Y:S01]  /*5840*/  IMAD.IADD R26, R40, 0x1, R49 ;  /* 0x00000001281a7824 */ /* 0x000fe200078e0231 */
[----:B------:R-:W-:Y:S01]  /*5850*/  ISETP.NE.AND P0, PT, R50, RZ, PT ;  /* 0x000000ff3200720c */ /* 0x000fe20003f05270 */
[----:B------:R-:W-:Y:S02]  /*5860*/  IMAD.IADD R28, R28, 0x1, R39 ;  /* 0x000000011c1c7824 */ /* 0x000fe400078e0227 */
[----:B------:R-:W-:Y:S01]  /*5870*/  IMAD R40, R44, 0x4, R7 ;  /* 0x000000042c287824 */ /* 0x000fe200078e0207 */
[----:B------:R-:W-:Y:S01]  /*5880*/  BSSY B1, `(.L_x_67) ;  /* 0x000005c000017945 */ /* 0x000fe20003800000 */
[----:B------:R-:W-:Y:S01]  /*5890*/  IMAD.IADD R14, R38, 0x1, R43 ;  /* 0x00000001260e7824 */ /* 0x000fe200078e022b */
[----:B-1----:R-:W1:Y:S01]  /*58a0*/  SHFL.IDX PT, R24, R24, R53, 0x1f ;  /* 0x00001f3518187589 */ /* 0x002e6200000e0000 */
[----:B------:R-:W-:Y:S02]  /*58b0*/  IMAD R39, R46, 0x4, R7 ;  /* 0x000000042e277824 */ /* 0x000fe400078e0207 */
[----:B------:R-:W-:-:S02]  /*58c0*/  IMAD.IADD R60, R37, 0x1, R60 ;  /* 0x00000001253c7824 */ /* 0x000fc400078e023c */
[--C-:B------:R-:W-:Y:S02]  /*58d0*/  IMAD R38, R52, 0x4, R7.reuse ;  /* 0x0000000434267824 */ /* 0x100fe400078e0207 */
[----:B------:R-:W-:Y:S02]  /*58e0*/  IMAD.IADD R32, R33, 0x1, R32 ;  /* 0x0000000121207824 */ /* 0x000fe400078e0220 */
[----:B------:R-:W-:Y:S02]  /*58f0*/  IMAD.IADD R44, R35, 0x1, R36 ;  /* 0x00000001232c7824 */ /* 0x000fe400078e0224 */
[--C-:B------:R-:W-:Y:S02]  /*5900*/  IMAD R37, R56, 0x4, R7.reuse ;  /* 0x0000000438257824 */ /* 0x100fe400078e0207 */
[----:B------:R-:W-:Y:S02]  /*5910*/  IMAD.IADD R30, R31, 0x1, R30 ;  /* 0x000000011f1e7824 */ /* 0x000fe400078e021e */
[--C-:B------:R-:W-:Y:S01]  /*5920*/  IMAD R36, R48, 0x4, R7.reuse ;  /* 0x0000000430247824 */ /* 0x100fe200078e0207 */
[----:B------:R2:W-:Y:S01]  /*5930*/  STS [R40+-0x4], R27 ;  /* 0xfffffc1b28007388 */ /* 0x0005e20000000800 */
[----:B------:R-:W-:-:S02]  /*5940*/  IMAD R35, R58, 0x4, R7 ;  /* 0x000000043a237824 */ /* 0x000fc400078e0207 */
[--C-:B------:R-:W-:Y:S01]  /*5950*/  IMAD R34, R34, 0x4, R7.reuse ;  /* 0x0000000422227824 */ /* 0x100fe200078e0207 */
[----:B------:R-:W-:Y:S01]  /*5960*/  STS [R39+-0x4], R22 ;  /* 0xfffffc1627007388 */ /* 0x000fe20000000800 */
[--C-:B------:R-:W-:Y:S02]  /*5970*/  IMAD R33, R32, 0x4, R7.reuse ;  /* 0x0000000420217824 */ /* 0x100fe400078e0207 */
[----:B------:R-:W-:Y:S01]  /*5980*/  IMAD.IADD R64, R47, 0x1, R64 ;  /* 0x000000012f407824 */ /* 0x000fe200078e0240 */
[----:B------:R-:W-:Y:S01]  /*5990*/  STS [R38+-0x4], R21 ;  /* 0xfffffc1526007388 */ /* 0x000fe20000000800 */
[--C-:B------:R-:W-:Y:S02]  /*59a0*/  IMAD R32, R30, 0x4, R7.reuse ;  /* 0x000000041e207824 */ /* 0x100fe400078e0207 */
[----:B------:R-:W-:Y:S01]  /*59b0*/  IMAD.IADD R62, R51, 0x1, R62 ;  /* 0x00000001333e7824 */ /* 0x000fe200078e023e */
[----:B------:R-:W-:Y:S01]  /*59c0*/  STS [R37+-0x4], R18 ;  /* 0xfffffc1225007388 */ /* 0x000fe20000000800 */
[----:B------:R-:W-:-:S02]  /*59d0*/  IMAD R31, R28, 0x4, R7 ;  /* 0x000000041c1f7824 */ /* 0x000fc400078e0207 */
[--C-:B------:R-:W-:Y:S01]  /*59e0*/  IMAD R30, R14, 0x4, R7.reuse ;  /* 0x000000040e1e7824 */ /* 0x100fe200078e0207 */
[----:B------:R-:W-:Y:S01]  /*59f0*/  STS [R36+-0x4], R23 ;  /* 0xfffffc1724007388 */ /* 0x000fe20000000800 */
[--C-:B------:R-:W-:Y:S02]  /*5a00*/  IMAD R29, R26, 0x4, R7.reuse ;  /* 0x000000041a1d7824 */ /* 0x100fe400078e0207 */
[----:B-1----:R-:W-:Y:S01]  /*5a10*/  IMAD.IADD R24, R55, 0x1, R24 ;  /* 0x0000000137187824 */ /* 0x002fe200078e0218 */
[----:B------:R-:W-:Y:S01]  /*5a20*/  STS [R35+-0x4], R20 ;  /* 0xfffffc1423007388 */ /* 0x000fe20000000800 */
[--C-:B------:R-:W-:Y:S02]  /*5a30*/  IMAD R28, R64, 0x4, R7.reuse ;  /* 0x00000004401c7824 */ /* 0x100fe400078e0207 */
[--C-:B--2---:R-:W-:Y:S01]  /*5a40*/  IMAD R27, R62, 0x4, R7.reuse ;  /* 0x000000043e1b7824 */ /* 0x104fe200078e0207 */
[----:B------:R1:W-:Y:S01]  /*5a50*/  STS [R34+-0x4], R25 ;  /* 0xfffffc1922007388 */ /* 0x0003e20000000800 */
[----:B------:R-:W-:-:S02]  /*5a60*/  IMAD R26, R60, 0x4, R7 ;  /* 0x000000043c1a7824 */ /* 0x000fc400078e0207 */
[--C-:B------:R-:W-:Y:S01]  /*5a70*/  IMAD R24, R24, 0x4, R7.reuse ;  /* 0x0000000418187824 */ /* 0x100fe200078e0207 */
[----:B------:R-:W-:Y:S04]  /*5a80*/  STS [R33+-0x4], R10 ;  /* 0xfffffc0a21007388 */ /* 0x000fe80000000800 */
[----:B------:R-:W-:Y:S01]  /*5a90*/  STS [R32+-0x4], R17 ;  /* 0xfffffc1120007388 */ /* 0x000fe20000000800 */
[----:B-1----:R-:W-:-:S03]  /*5aa0*/  IMAD R25, R44, 0x4, R7 ;  /* 0x000000042c197824 */ /* 0x002fc600078e0207 */
[----:B------:R-:W-:Y:S04]  /*5ab0*/  STS [R31+-0x4], R12 ;  /* 0xfffffc0c1f007388 */ /* 0x000fe80000000800 */
[----:B------:R1:W-:Y:S04]  /*5ac0*/  STS [R30+-0x4], R19 ;  /* 0xfffffc131e007388 */ /* 0x0003e80000000800 */
[----:B------:R2:W-:Y:S04]  /*5ad0*/  STS [R29+-0x4], R16 ;  /* 0xfffffc101d007388 */ /* 0x0005e80000000800 */
[----:B------:R2:W-:Y:S01]  /*5ae0*/  STS [R28+-0x4], R9 ;  /* 0xfffffc091c007388 */ /* 0x0005e20000000800 */
[----:B-1----:R-:W-:-:S03]  /*5af0*/  IMAD R19, R3, 0x8, R7 ;  /* 0x0000000803137824 */ /* 0x002fc600078e0207 */
[----:B------:R2:W-:Y:S04]  /*5b00*/  STS [R27+-0x4], R6 ;  /* 0xfffffc061b007388 */ /* 0x0005e80000000800 */
[----:B------:R2:W-:Y:S04]  /*5b10*/  STS [R26+-0x4], R11 ;  /* 0xfffffc0b1a007388 */ /* 0x0005e80000000800 */
[----:B------:R2:W-:Y:S04]  /*5b20*/  STS [R25+-0x4], R8 ;  /* 0xfffffc0819007388 */ /* 0x0005e80000000800 */
[----:B------:R2:W-:Y:S01]  /*5b30*/  STS [R24+-0x4], R13 ;  /* 0xfffffc0d18007388 */ /* 0x0005e20000000800 */
[----:B------:R-:W-:Y:S05]  /*5b40*/  @P0 BRA `(.L_x_68) ;  /* 0x0000000000bc0947 */ /* 0x000fea0003800000 */
[----:B------:R-:W1:Y:S02]  /*5b50*/  LDCU.64 UR8, c[0x0][0x398] ;  /* 0x00007300ff0877ac */ /* 0x000e640008000a00 */
[----:B-1----:R-:W-:-:S04]  /*5b60*/  LEA R10, P0, R3, UR8, 0x3 ;  /* 0x00000008030a7c11 */ /* 0x002fc8000f8018ff */
[----:B--2---:R-:W-:-:S05]  /*5b70*/  LEA.HI.X R11, R3, UR9, RZ, 0x3, P0 ;  /* 0x00000009030b7c11 */ /* 0x004fca00080f1cff */
[----:B------:R-:W2:Y:S01]  /*5b80*/  LDG.E.64 R8, desc[UR6][R10.64] ;  /* 0x000000060a087981 */ /* 0x000ea2000c1e1b00 */
[----:B------:R-:W-:Y:S02]  /*5b90*/  SHF.R.S32.HI R13, RZ, 0x1f, R15 ;  /* 0x0000001fff0d7819 */ /* 0x000fe4000001140f */
[----:B--2---:R-:W-:-:S05]  /*5ba0*/  IADD3 R8, P0, PT, -R15, R8, RZ ;  /* 0x000000080f087210 */ /* 0x004fca0007f1e1ff */
[----:B------:R-:W-:Y:S01]  /*5bb0*/  IMAD.X R9, R9, 0x1, ~R13, P0 ;  /* 0x0000000109097824 */ /* 0x000fe200000e0e0d */
[----:B------:R-:W-:Y:S01]  /*5bc0*/  ISETP.GE.AND P0, PT, R42, 0x1, PT ;  /* 0x000000012a00780c */ /* 0x000fe20003f06270 */
[----:B------:R-:W-:-:S03]  /*5bd0*/  IMAD.MOV.U32 R13, RZ, RZ, R0 ;  /* 0x000000ffff0d7224 */ /* 0x000fc600078e0000 */
[----:B------:R1:W-:Y:S09]  /*5be0*/  STS.64 [R19+0x6600], R8 ;  /* 0x0066000813007388 */ /* 0x0003f20000000a00 */
[----:B------:R-:W-:Y:S05]  /*5bf0*/  @!P0 BRA `(.L_x_69) ;  /* 0x00000000006c8947 */ /* 0x000fea0003800000 */
[----:B------:R-:W-:Y:S01]  /*5c00*/  BSSY B0, `(.L_x_70) ;  /* 0x0000019000007945 */ /* 0x000fe20003800000 */
[----:B------:R-:W-:Y:S02]  /*5c10*/  IMAD.MOV.U32 R6, RZ, RZ, -0x1 ;  /* 0xffffffffff067424 */ /* 0x000fe400078e00ff */
[----:B------:R-:W-:Y:S02]  /*5c20*/  IMAD.MOV.U32 R10, RZ, RZ, R42 ;  /* 0x000000ffff0a7224 */ /* 0x000fe400078e002a */
[----:B------:R-:W-:-:S07]  /*5c30*/  IMAD.MOV.U32 R13, RZ, RZ, R0 ;  /* 0x000000ffff0d7224 */ /* 0x000fce00078e0000 */
.L_x_74:
[----:B-1----:R-:W1:Y:S01]  /*5c40*/  LDC.64 R8, c[0x0][0x380] ;  /* 0x0000e000ff087b82 */ /* 0x002e620000000a00 */
[----:B------:R-:W-:Y:S01]  /*5c50*/  VIADD R17, R10, 0xffffffff ;  /* 0xffffffff0a117836 */ /* 0x000fe20000000000 */
[----:B------:R-:W-:Y:S03]  /*5c60*/  BSSY B2, `(.L_x_71) ;  /* 0x0000008000027945 */ /* 0x000fe60003800000 */
[----:B------:R-:W-:-:S04]  /*5c70*/  IMAD R11, R17, 0x100, R3 ;  /* 0x00000100110b7824 */ /* 0x000fc800078e0203 */
[----:B-1----:R-:W-:-:S07]  /*5c80*/  IMAD.WIDE R8, R11, 0x4, R8 ;  /* 0x000000040b087825 */ /* 0x002fce00078e0208 */
.L_x_72:
[----:B------:R-:W-:Y:S05]  /*5c90*/  YIELD ;  /* 0x0000000000007946 */ /* 0x000fea0003800000 */
[----:B------:R1:W-:Y:S06]  /*5ca0*/  MEMBAR.SC.CTA ;  /* 0x0000000000007992 */ /* 0x0003ec0000000000 */
[----:B-1----:R-:W2:Y:S02]  /*5cb0*/  LDG.E.STRONG.SYS R11, desc[UR6][R8.64] ;  /* 0x00000006080b7981 */ /* 0x002ea4000c1f5900 */
[----:B--2---:R-:W-:-:S13]  /*5cc0*/  ISETP.NE.AND P0, PT, R11, RZ, PT ;  /* 0x000000ff0b00720c */ /* 0x004fda0003f05270 */
[----:B------:R-:W-:Y:S05]  /*5cd0*/  @!P0 BRA `(.L_x_72) ;  /* 0xfffffffc00ec8947 */ /* 0x000fea000383ffff */
[----:B------:R-:W-:Y:S05]  /*5ce0*/  BSYNC B2 ;  /* 0x0000000000027941 */ /* 0x000fea0003800000 */
.L_x_71:
[----:B------:R-:W-:Y:S01]  /*5cf0*/  BSSY.RECONVERGENT B2, `(.L_x_73) ;  /* 0x0000006000027945 */ /* 0x000fe20003800200 */
[C---:B------:R-:W-:Y:S02]  /*5d00*/  ISETP.GT.AND P0, PT, R11.reuse, -0x1, PT ;  /* 0xffffffff0b00780c */ /* 0x040fe40003f04270 */
[----:B------:R-:W-:Y:S01]  /*5d10*/  LOP3.LUT R8, R11, 0x3fffffff, RZ, 0xc0, !PT ;  /* 0x3fffffff0b087812 */ /* 0x000fe200078ec0ff */
[----:B------:R-:W-:Y:S05]  /*5d20*/  WARPSYNC.EXCLUSIVE R6 ;  /* 0x0000000006007348 */ /* 0x000fea0003a00000 */
[----:B------:R-:W-:-:S05]  /*5d30*/  IMAD.IADD R13, R8, 0x1, R13 ;  /* 0x00000001080d7824 */ /* 0x000fca00078e020d */
[----:B------:R-:W-:-:S07]  /*5d40*/  VOTE.ANY R6, PT, P0 ;  /* 0x0000000000067806 */ /* 0x000fce00000e0100 */
[----:B------:R-:W-:Y:S05]  /*5d50*/  BSYNC.RECONVERGENT B2 ;  /* 0x0000000000027941 */ /* 0x000fea0003800200 */
.L_x_73:
[----:B------:R-:W-:Y:S01]  /*5d60*/  ISETP.GT.U32.AND P1, PT, R10, 0x1, PT ;  /* 0x000000010a00780c */ /* 0x000fe20003f24070 */
[----:B------:R-:W-:-:S12]  /*5d70*/  IMAD.MOV.U32 R10, RZ, RZ, R17 ;  /* 0x000000ffff0a7224 */ /* 0x000fd800078e0011 */
[----:B------:R-:W-:Y:S05]  /*5d80*/  @P0 BRA P1, `(.L_x_74) ;  /* 0xfffffffc00ac0947 */ /* 0x000fea000083ffff */
[----:B------:R-:W-:Y:S05]  /*5d90*/  BSYNC B0 ;  /* 0x0000000000007941 */ /* 0x000fea0003800000 */
.L_x_70:
[----:B------:R2:W3:Y:S02]  /*5da0*/  LDS.64 R8, [R19+0x6600] ;  /* 0x0066000013087984 */ /* 0x0004e40000000a00 */
.L_x_69:
[----:B------:R-:W4:Y:S01]  /*5db0*/  LDC.64 R10, c[0x0][0x380] ;  /* 0x0000e000ff0a7b82 */ /* 0x000f220000000a00 */
[C---:B------:R-:W-:Y:S01]  /*5dc0*/  IMAD.IADD R17, R13.reuse, 0x1, -R0 ;  /* 0x000000010d117824 */ /* 0x040fe200078e0a00 */
[----:B------:R-:W-:Y:S01]  /*5dd0*/  LOP3.LUT R13, R13, 0x80000000, RZ, 0xfc, !PT ;  /* 0x800000000d0d7812 */ /* 0x000fe200078efcff */
[----:B------:R-:W-:-:S03]  /*5de0*/  IMAD R21, R42, 0x100, R3 ;  /* 0x000001002a157824 */ /* 0x000fc600078e0203 */
[----:B-1-3--:R-:W-:-:S04]  /*5df0*/  IADD3 R8, P0, PT, R17, R8, RZ ;  /* 0x0000000811087210 */ /* 0x00afc80007f1e0ff */
[----:B------:R-:W-:-:S05]  /*5e00*/  LEA.HI.X.SX32 R9, R17, R9, 0x1, P0 ;  /* 0x0000000911097211 */ /* 0x000fca00000f0eff */
[----:B------:R1:W-:Y:S01]  /*5e10*/  STS.64 [R19+0x6600], R8 ;  /* 0x0066000813007388 */ /* 0x0003e20000000a00 */
[----:B----4-:R-:W-:-:S05]  /*5e20*/  IMAD.WIDE R10, R21, 0x4, R10 ;  /* 0x00000004150a7825 */ /* 0x010fca00078e020a */
[----:B------:R1:W-:Y:S02]  /*5e30*/  STG.E.STRONG.SYS desc[UR6][R10.64], R13 ;  /* 0x0000000d0a007986 */ /* 0x0003e4000c115906 */
.L_x_68:
[----:B------:R-:W-:Y:S05]  /*5e40*/  BSYNC B1 ;  /* 0x0000000000017941 */ /* 0x000fea0003800000 */
.L_x_67:
[----:B------:R-:W3:Y:S01]  /*5e50*/  LDC R23, c[0x0][0x3c0] ;  /* 0x0000f000ff177b82 */ /* 0x000ee20000000800 */
[----:B--2---:R-:W-:-:S07]  /*5e60*/  VIADD R6, R54, 0x1980 ;  /* 0x0000198036067836 */ /* 0x004fce0000000000 */
[----:B-1----:R-:W1:Y:S01]  /*5e70*/  LDC.64 R10, c[0x0][0x390] ;  /* 0x0000e400ff0a7b82 */ /* 0x002e620000000a00 */
[----:B---3--:R-:W-:Y:S02]  /*5e80*/  ISETP.GE.AND P0, PT, R6, R23, PT ;  /* 0x000000170600720c */ /* 0x008fe40003f06270 */
[----:B-1----:R-:W-:-:S04]  /*5e90*/  ISETP.EQ.U32.AND P1, PT, R10, RZ, PT ;  /* 0x000000ff0a00720c */ /* 0x002fc80003f22070 */
[----:B------:R-:W-:-:S04]  /*5ea0*/  ISETP.EQ.OR.EX P0, PT, R11, RZ, !P0, P1 ;  /* 0x000000ff0b00720c */ /* 0x000fc80004702710 */
[----:B------:R-:W-:-:S13]  /*5eb0*/  ISETP.GT.U32.OR P0, PT, R3, 0xff, P0 ;  /* 0x000000ff0300780c */ /* 0x000fda0000704470 */
[----:B------:R-:W-:Y:S05]  /*5ec0*/  @P0 BRA `(.L_x_75) ;  /* 0x0000000000200947 */ /* 0x000fea0003800000 */
[----:B------:R-:W1:Y:S01]  /*5ed0*/  LDS.64 R8, [R19+0x6600] ;  /* 0x0066000013087984 */ /* 0x000e620000000a00 */
[C---:B------:R-:W-:Y:S02]  /*5ee0*/  LEA R10, P2, R3.reuse, R10, 0x3 ;  /* 0x0000000a030a7211 */ /* 0x040fe400078418ff */
[--C-:B------:R-:W-:Y:S02]  /*5ef0*/  SHF.R.S32.HI R13, RZ, 0x1f, R0.reuse ;  /* 0x0000001fff0d7819 */ /* 0x100fe40000011400 */
[----:B------:R-:W-:Y:S02]  /*5f00*/  LEA.HI.X R11, R3, R11, RZ, 0x3, P2 ;  /* 0x0000000b030b7211 */ /* 0x000fe400010f1cff */
[----:B-1----:R-:W-:Y:S02]  /*5f10*/  IADD3 R8, P0, P1, R8, R15, R0 ;  /* 0x0000000f08087210 */ /* 0x002fe4000791e000 */
[----:B------:R-:W-:-:S04]  /*5f20*/  SHF.R.S32.HI R15, RZ, 0x1f, R15 ;  /* 0x0000001fff0f7819 */ /* 0x000fc8000001140f */
[----:B------:R-:W-:-:S05]  /*5f30*/  IADD3.X R9, PT, PT, R9, R15, R13, P0, P1 ;  /* 0x0000000f09097210 */ /* 0x000fca00007e240d */
[----:B------:R1:W-:Y:S02]  /*5f40*/  STG.E.64 desc[UR6][R10.64], R8 ;  /* 0x000000080a007986 */ /* 0x0003e4000c101b06 */
.L_x_75:
[----:B------:R-:W-:Y:S01]  /*5f50*/  ISETP.GT.AND P0, PT, R6, R23, PT ;  /* 0x000000170600720c */ /* 0x000fe20003f04270 */
[----:B------:R-:W-:Y:S05]  /*5f60*/  WARPSYNC.ALL ;  /* 0x0000000000007948 */ /* 0x000fea0003800000 */
[----:B------:R-:W-:Y:S01]  /*5f70*/  BAR.SYNC.DEFER_BLOCKING 0x0 ;  /* 0x0000000000007b1d */ /* 0x000fe20000010000 */
[----:B------:R-:W-:-:S06]  /*5f80*/  IMAD R22, R3, 0x4, R7 ;  /* 0x0000000403167824 */ /* 0x000fcc00078e0207 */
[----:B------:R-:W-:Y:S05]  /*5f90*/  @P0 BRA `(.L_x_76) ;  /* 0x0000000c003c0947 */ /* 0x000fea0003800000 */
[----:B------:R-:W2:Y:S01]  /*5fa0*/  LDS R0, [R22] ;  /* 0x0000000016007984 */ /* 0x000ea20000000800 */
[----:B------:R-:W2:Y:S01]  /*5fb0*/  LDCU UR5, c[0x0][0x3c4] ;  /* 0x00007880ff0577ac */ /* 0x000ea20008000800 */
[----:B------:R-:W3:Y:S01]  /*5fc0*/  LDCU.64 UR8, c[0x0][0x3a0] ;  /* 0x00007400ff0877ac */ /* 0x000ee20008000a00 */
[----:B--2---:R-:W-:Y:S02]  /*5fd0*/  SHF.R.U32.HI R6, RZ, UR5, R0 ;  /* 0x00000005ff067c19 */ /* 0x004fe40008011600 */
[----:B------:R-:W-:Y:S02]  /*5fe0*/  LOP3.LUT R15, R0, 0x80000000, RZ, 0x3c, !PT ;  /* 0x80000000000f7812 */ /* 0x000fe400078e3cff */
[----:B------:R-:W-:-:S05]  /*5ff0*/  LOP3.LUT R6, R6, UR4, RZ, 0x30, !PT ;  /* 0x0000000406067c12 */ /* 0x000fca000f8e30ff */
[----:B-1----:R-:W-:-:S06]  /*6000*/  IMAD R8, R6, 0x8, R7 ;  /* 0x0000000806087824 */ /* 0x002fcc00078e0207 */
[----:B------:R-:W1:Y:S02]  /*6010*/  LDS.64 R8, [R8+0x6600] ;  /* 0x0066000008087984 */ /* 0x000e640000000a00 */
[----:B-1----:R-:W-:-:S05]  /*6020*/  IADD3 R6, P1, PT, R8, R3, RZ ;  /* 0x0000000308067210 */ /* 0x002fca0007f3e0ff */
[----:B------:R-:W-:Y:S01]  /*6030*/  IMAD.X R9, RZ, RZ, R9, P1 ;  /* 0x000000ffff097224 */ /* 0x000fe200008e0609 */
[----:B---3--:R-:W-:-:S04]  /*6040*/  LEA R10, P1, R6, UR8, 0x2 ;  /* 0x00000008060a7c11 */ /* 0x008fc8000f8210ff */
[----:B------:R-:W-:-:S05]  /*6050*/  LEA.HI.X R11, R6, UR9, R9, 0x2, P1 ;  /* 0x00000009060b7c11 */ /* 0x000fca00088f1409 */
[----:B------:R-:W-:Y:S01]  /*6060*/  STG.E desc[UR6][R10.64], R15 ;  /* 0x0000000f0a007986 */ /* 0x000fe2000c101906 */
[----:B------:R-:W-:-:S03]  /*6070*/  NOP ;  /* 0x0000000000007918 */ /* 0x000fc60000000000 */
[----:B------:R-:W1:Y:S02]  /*6080*/  LDS R0, [R22+0x600] ;  /* 0x0006000016007984 */ /* 0x000e640000000800 */
[----:B-1----:R-:W-:Y:S02]  /*6090*/  SHF.R.U32.HI R6, RZ, UR5, R0 ;  /* 0x00000005ff067c19 */ /* 0x002fe40008011600 */
[----:B------:R-:W-:Y:S02]  /*60a0*/  LOP3.LUT R15, R0, 0x80000000, RZ, 0x3c, !PT ;  /* 0x80000000000f7812 */ /* 0x000fe400078e3cff */
[----:B------:R-:W-:-:S05]  /*60b0*/  LOP3.LUT R6, R6, UR4, RZ, 0x30, !PT ;  /* 0x0000000406067c12 */ /* 0x000fca000f8e30ff */
[----:B------:R-:W-:-:S06]  /*60c0*/  IMAD R8, R6, 0x8, R7 ;  /* 0x0000000806087824 */ /* 0x000fcc00078e0207 */
[----:B------:R-:W1:Y:S02]  /*60d0*/  LDS.64 R8, [R8+0x6600] ;  /* 0x0066000008087984 */ /* 0x000e640000000a00 */
[----:B-1----:R-:W-:-:S05]  /*60e0*/  IADD3 R6, P1, PT, R8, R3, RZ ;  /* 0x0000000308067210 */ /* 0x002fca0007f3e0ff */
[----:B------:R-:W-:Y:S01]  /*60f0*/  IMAD.X R9, RZ, RZ, R9, P1 ;  /* 0x000000ffff097224 */ /* 0x000fe200008e0609 */
[----:B------:R-:W-:-:S04]  /*6100*/  LEA R12, P1, R6, UR8, 0x2 ;  /* 0x00000008060c7c11 */ /* 0x000fc8000f8210ff */
        /* <DEDUP_REMOVED lines=163> */
[----:B------:R-:W-:-:S05]  /*6b40*/  IMAD R12, R6, 0x8, R7 ;  /* 0x00000008060c7824 */ /* 0x000fca00078e0207 */
        /* <DEDUP_REMOVED lines=17> */
[----:B------:R1:W-:Y:S01]  /*6c60*/  STG.E desc[UR6][R6.64+0x6000], R9 ;  /* 0x0060000906007986 */ /* 0x0003e2000c101906 */
[----:B------:R-:W-:Y:S01]  /*6c70*/  NOP ;  /* 0x0000000000007918 */ /* 0x000fe20000000000 */
[----:B------:R-:W-:Y:S05]  /*6c80*/  BRA `(.L_x_77) ;  /* 0x00000014000c7947 */ /* 0x000fea0003800000 */
.L_x_76:
[----:B-1----:R-:W-:Y:S01]  /*6c90*/  IMAD R9, R42, -0x1980, R23 ;  /* 0xffffe6802a097824 */ /* 0x002fe200078e0217 */
[----:B------:R-:W-:Y:S01]  /*6ca0*/  BSSY.RECONVERGENT B0, `(.L_x_78) ;  /* 0x000001b000007945 */ /* 0x000fe20003800200 */
[C---:B------:R-:W-:Y:S02]  /*6cb0*/  VIADD R0, R3.reuse, 0x180 ;  /* 0x0000018003007836 */ /* 0x040fe40000000000 */
[C---:B------:R-:W-:Y:S01]  /*6cc0*/  VIADD R6, R3.reuse, 0x300 ;  /* 0x0000030003067836 */ /* 0x040fe20000000000 */
[CC--:B------:R-:W-:Y:S01]  /*6cd0*/  ISETP.GE.AND P1, PT, R3.reuse, R9.reuse, PT ;  /* 0x000000090300720c */ /* 0x0c0fe20003f26270 */
[C---:B------:R-:W-:Y:S01]  /*6ce0*/  VIADD R8, R3.reuse, 0x480 ;  /* 0x0000048003087836 */ /* 0x040fe20000000000 */
[-C--:B------:R-:W-:Y:S01]  /*6cf0*/  ISETP.GE.AND P2, PT, R0, R9.reuse, PT ;  /* 0x000000090000720c */ /* 0x080fe20003f46270 */
[C---:B------:R-:W-:Y:S01]  /*6d00*/  VIADD R0, R3.reuse, 0x600 ;  /* 0x0000060003007836 */ /* 0x040fe20000000000 */
[-C--:B------:R-:W-:Y:S01]  /*6d10*/  ISETP.GE.AND P3, PT, R6, R9.reuse, PT ;  /* 0x000000090600720c */ /* 0x080fe20003f66270 */
[C---:B------:R-:W-:Y:S01]  /*6d20*/  VIADD R6, R3.reuse, 0x780 ;  /* 0x0000078003067836 */ /* 0x040fe20000000000 */
[-C--:B------:R-:W-:Y:S01]  /*6d30*/  ISETP.GE.AND P4, PT, R8, R9.reuse, PT ;  /* 0x000000090800720c */ /* 0x080fe20003f86270 */
[----:B------:R-:W-:Y:S01]  /*6d40*/  VIADD R8, R3, 0x900 ;  /* 0x0000090003087836 */ /* 0x000fe20000000000 */
[----:B------:R-:W-:-:S02]  /*6d50*/  ISETP.GE.AND P5, PT, R0, R9, PT ;  /* 0x000000090000720c */ /* 0x000fc40003fa6270 */
[----:B------:R-:W-:-:S03]  /*6d60*/  ISETP.GE.AND P6, PT, R6, R9, PT ;  /* 0x000000090600720c */ /* 0x000fc60003fc6270 */
[----:B------:R-:W-:Y:S10]  /*6d70*/  @P1 BRA `(.L_x_79) ;  /* 0x0000000000341947 */ /* 0x000ff40003800000 */
[----:B------:R-:W1:Y:S01]  /*6d80*/  LDS R0, [R22] ;  /* 0x0000000016007984 */ /* 0x000e620000000800 */
[----:B------:R-:W1:Y:S01]  /*6d90*/  LDCU UR5, c[0x0][0x3c4] ;  /* 0x00007880ff0577ac */ /* 0x000e620008000800 */
[----:B------:R-:W2:Y:S01]  /*6da0*/  LDCU.64 UR8, c[0x0][0x3a0] ;  /* 0x00007400ff0877ac */ /* 0x000ea20008000a00 */
[----:B-1----:R-:W-:Y:S02]  /*6db0*/  SHF.R.U32.HI R6, RZ, UR5, R0 ;  /* 0x00000005ff067c19 */ /* 0x002fe40008011600 */
[----:B------:R-:W-:Y:S02]  /*6dc0*/  LOP3.LUT R13, R0, 0x80000000, RZ, 0x3c, !PT ;  /* 0x80000000000d7812 */ /* 0x000fe400078e3cff */
[----:B------:R-:W-:-:S05]  /*6dd0*/  LOP3.LUT R6, R6, UR4, RZ, 0x30, !PT ;  /* 0x0000000406067c12 */ /* 0x000fca000f8e30ff */
[----:B------:R-:W-:-:S05]  /*6de0*/  IMAD R6, R6, 0x8, R7 ;  /* 0x0000000806067824 */ /* 0x000fca00078e0207 */
[----:B------:R-:W1:Y:S02]  /*6df0*/  LDS.64 R10, [R6+0x6600] ;  /* 0x00660000060a7984 */ /* 0x000e640000000a00 */
[----:B-1----:R-:W-:-:S05]  /*6e00*/  IADD3 R12, P1, PT, R10, R3, RZ ;  /* 0x000000030a0c7210 */ /* 0x002fca0007f3e0ff */
[----:B------:R-:W-:Y:S01]  /*6e10*/  IMAD.X R11, RZ, RZ, R11, P1 ;  /* 0x000000ffff0b7224 */ /* 0x000fe200008e060b */
[----:B--2---:R-:W-:-:S04]  /*6e20*/  LEA R10, P1, R12, UR8, 0x2 ;  /* 0x000000080c0a7c11 */ /* 0x004fc8000f8210ff */
[----:B------:R-:W-:-:S05]  /*6e30*/  LEA.HI.X R11, R12, UR9, R11, 0x2, P1 ;  /* 0x000000090c0b7c11 */ /* 0x000fca00088f140b */
[----:B------:R1:W-:Y:S04]  /*6e40*/  STG.E desc[UR6][R10.64], R13 ;  /* 0x0000000d0a007986 */ /* 0x0003e8000c101906 */
.L_x_79:
[----:B------:R-:W-:Y:S05]  /*6e50*/  BSYNC.RECONVERGENT B0 ;  /* 0x0000000000007941 */ /* 0x000fea0003800200 */
.L_x_78:
[----:B------:R-:W-:Y:S01]  /*6e60*/  NOP ;  /* 0x0000000000007918 */ /* 0x000fe20000000000 */
[----:B------:R-:W-:Y:S01]  /*6e70*/  BSSY.RECONVERGENT B0, `(.L_x_80) ;  /* 0x0000011000007945 */ /* 0x000fe20003800200 */
[----:B------:R-:W-:Y:S01]  /*6e80*/  ISETP.GE.AND P1, PT, R8, R9, PT ;  /* 0x000000090800720c */ /* 0x000fe20003f26270 */
[----:B------:R-:W-:Y:S02]  /*6e90*/  VIADD R8, R3, 0xa80 ;  /* 0x00000a8003087836 */ /* 0x000fe40000000000 */
[----:B------:R-:W-:Y:S10]  /*6ea0*/  @P2 BRA `(.L_x_81) ;  /* 0x0000000000342947 */ /* 0x000ff40003800000 */
[----:B------:R-:W2:Y:S01]  /*6eb0*/  LDS R0, [R22+0x600] ;  /* 0x0006000016007984 */ /* 0x000ea20000000800 */
[----:B------:R-:W2:Y:S01]  /*6ec0*/  LDCU UR5, c[0x0][0x3c4] ;  /* 0x00007880ff0577ac */ /* 0x000ea20008000800 */
[----:B------:R-:W3:Y:S01]  /*6ed0*/  LDCU.64 UR8, c[0x0][0x3a0] ;  /* 0x00007400ff0877ac */ /* 0x000ee20008000a00 */
[----:B--2---:R-:W-:Y:S02]  /*6ee0*/  SHF.R.U32.HI R6, RZ, UR5, R0 ;  /* 0x00000005ff067c19 */ /* 0x004fe40008011600 */
[----:B-1----:R-:W-:Y:S02]  /*6ef0*/  LOP3.LUT R13, R0, 0x80000000, RZ, 0x3c, !PT ;  /* 0x80000000000d7812 */ /* 0x002fe400078e3cff */
[----:B------:R-:W-:-:S05]  /*6f00*/  LOP3.LUT R6, R6, UR4, RZ, 0x30, !PT ;  /* 0x0000000406067c12 */ /* 0x000fca000f8e30ff */
[----:B------:R-:W-:-:S05]  /*6f10*/  IMAD R6, R6, 0x8, R7 ;  /* 0x0000000806067824 */ /* 0x000fca00078e0207 */
[----:B------:R-:W1:Y:S02]  /*6f20*/  LDS.64 R10, [R6+0x6600] ;  /* 0x00660000060a7984 */ /* 0x000e640000000a00 */
[----:B-1----:R-:W-:-:S05]  /*6f30*/  IADD3 R12, P2, PT, R10, R3, RZ ;  /* 0x000000030a0c7210 */ /* 0x002fca0007f5e0ff */
[----:B------:R-:W-:Y:S01]  /*6f40*/  IMAD.X R11, RZ, RZ, R11, P2 ;  /* 0x000000ffff0b7224 */ /* 0x000fe200010e060b */
[----:B---3--:R-:W-:-:S04]  /*6f50*/  LEA R10, P2, R12, UR8, 0x2 ;  /* 0x000000080c0a7c11 */ /* 0x008fc8000f8410ff */
[----:B------:R-:W-:-:S05]  /*6f60*/  LEA.HI.X R11, R12, UR9, R11, 0x2, P2 ;  /* 0x000000090c0b7c11 */ /* 0x000fca00090f140b */
[----:B------:R2:W-:Y:S04]  /*6f70*/  STG.E desc[UR6][R10.64+0x600], R13 ;  /* 0x0006000d0a007986 */ /* 0x0005e8000c101906 */
.L_x_81:
[----:B------:R-:W-:Y:S05]  /*6f80*/  BSYNC.RECONVERGENT B0 ;  /* 0x0000000000007941 */ /* 0x000fea0003800200 */
.L_x_80:
[----:B------:R-:W-:Y:S01]  /*6f90*/  NOP ;  /* 0x0000000000007918 */ /* 0x000fe20000000000 */
[----:B------:R-:W-:Y:S01]  /*6fa0*/  BSSY.RECONVERGENT B0, `(.L_x_82) ;  /* 0x0000011000007945 */ /* 0x000fe20003800200 */
[----:B------:R-:W-:Y:S02]  /*6fb0*/  ISETP.GE.AND P2, PT, R8, R9, PT ;  /* 0x000000090800720c */ /* 0x000fe40003f46270 */
[----:B------:R-:W-:Y:S01]  /*6fc0*/  LOP3.LUT R8, R3, 0xc00, RZ, 0xfc, !PT ;  /* 0x00000c0003087812 */ /* 0x000fe200078efcff */
[----:B------:R-:W-:Y:S10]  /*6fd0*/  @P3 BRA `(.L_x_83) ;  /* 0x0000000000343947 */ /* 0x000ff40003800000 */
[----:B------:R-:W3:Y:S01]  /*6fe0*/  LDS R0, [R22+0xc00] ;  /* 0x000c000016007984 */ /* 0x000ee20000000800 */
[----:B------:R-:W3:Y:S01]  /*6ff0*/  LDCU UR5, c[0x0][0x3c4] ;  /* 0x00007880ff0577ac */ /* 0x000ee20008000800 */
[----:B------:R-:W4:Y:S01]  /*7000*/  LDCU.64 UR8, c[0x0][0x3a0] ;  /* 0x00007400ff0877ac */ /* 0x000f220008000a00 */
[----:B---3--:R-:W-:Y:S02]  /*7010*/  SHF.R.U32.HI R6, RZ, UR5, R0 ;  /* 0x00000005ff067c19 */ /* 0x008fe40008011600 */
[----:B-12---:R-:W-:Y:S02]  /*7020*/  LOP3.LUT R13, R0, 0x80000000, RZ, 0x3c, !PT ;  /* 0x80000000000d7812 */ /* 0x006fe400078e3cff */
[----:B------:R-:W-:-:S05]  /*7030*/  LOP3.LUT R6, R6, UR4, RZ, 0x30, !PT ;  /* 0x0000000406067c12 */ /* 0x000fca000f8e30ff */
[----:B------:R-:W-:-:S05]  /*7040*/  IMAD R6, R6, 0x8, R7 ;  /* 0x0000000806067824 */ /* 0x000fca00078e0207 */
[----:B------:R-:W1:Y:S02]  /*7050*/  LDS.64 R10, [R6+0x6600] ;  /* 0x00660000060a7984 */ /* 0x000e640000000a00 */
[----:B-1----:R-:W-:-:S05]  /*7060*/  IADD3 R12, P3, PT, R10, R3, RZ ;  /* 0x000000030a0c7210 */ /* 0x002fca0007f7e0ff */
[----:B------:R-:W-:Y:S01]  /*7070*/  IMAD.X R11, RZ, RZ, R11, P3 ;  /* 0x000000ffff0b7224 */ /* 0x000fe200018e060b */
[----:B----4-:R-:W-:-:S04]  /*7080*/  LEA R10, P3, R12, UR8, 0x2 ;  /* 0x000000080c0a7c11 */ /* 0x010fc8000f8610ff */
[----:B------:R-:W-:-:S05]  /*7090*/  LEA.HI.X R11, R12, UR9, R11, 0x2, P3 ;  /* 0x000000090c0b7c11 */ /* 0x000fca00098f140b */
[----:B------:R3:W-:Y:S04]  /*70a0*/  STG.E desc[UR6][R10.64+0xc00], R13 ;  /* 0x000c000d0a007986 */ /* 0x0007e8000c101906 */
.L_x_83:
[----:B------:R-:W-:Y:S05]  /*70b0*/  BSYNC.RECONVERGENT B0 ;  /* 0x0000000000007941 */ /* 0x000fea0003800200 */
.L_x_82:
[----:B------:R-:W-:Y:S01]  /*70c0*/  NOP ;  /* 0x0000000000007918 */ /* 0x000fe20000000000 */
[----:B------:R-:W-:Y:S01]  /*70d0*/  BSSY.RECONVERGENT B0, `(.L_x_84) ;  /* 0x0000011000007945 */ /* 0x000fe20003800200 */
[----:B------:R-:W-:Y:S01]  /*70e0*/  ISETP.GE.AND P3, PT, R8, R9, PT ;  /* 0x000000090800720c */ /* 0x000fe20003f66270 */
[----:B------:R-:W-:Y:S02]  /*70f0*/  VIADD R8, R3, 0xd80 ;  /* 0x00000d8003087836 */ /* 0x000fe40000000000 */
[----:B------:R-:W-:Y:S10]  /*7100*/  @P4 BRA `(.L_x_85) ;  /* 0x0000000000344947 */ /* 0x000ff40003800000 */
[----:B------:R-:W4:Y:S01]  /*7110*/  LDS R0, [R22+0x1200] ;  /* 0x0012000016007984 */ /* 0x000f220000000800 */
[----:B------:R-:W4:Y:S01]  /*7120*/  LDCU UR5, c[0x0][0x3c4] ;  /* 0x00007880ff0577ac */ /* 0x000f220008000800 */
[----:B------:R-:W5:Y:S01]  /*7130*/  LDCU.64 UR8, c[0x0][0x3a0] ;  /* 0x00007400ff0877ac */ /* 0x000f620008000a00 */
[----:B----4-:R-:W-:Y:S02]  /*7140*/  SHF.R.U32.HI R6, RZ, UR5, R0 ;  /* 0x00000005ff067c19 */ /* 0x010fe40008011600 */
[----:B-123--:R-:W-:Y:S02]  /*7150*/  LOP3.LUT R13, R0, 0x80000000, RZ, 0x3c, !PT ;  /* 0x80000000000d7812 */ /* 0x00efe400078e3cff */
[----:B------:R-:W-:-:S05]  /*7160*/  LOP3.LUT R6, R6, UR4, RZ, 0x30, !PT ;  /* 0x0000000406067c12 */ /* 0x000fca000f8e30ff */
[----:B------:R-:W-:-:S05]  /*7170*/  IMAD R6, R6, 0x8, R7 ;  /* 0x0000000806067824 */ /* 0x000fca00078e0207 */
[----:B------:R-:W1:Y:S02]  /*7180*/  LDS.64 R10, [R6+0x6600] ;  /* 0x00660000060a7984 */ /* 0x000e640000000a00 */
[----:B-1----:R-:W-:-:S05]  /*7190*/  IADD3 R12, P4, PT, R10, R3, RZ ;  /* 0x000000030a0c7210 */ /* 0x002fca0007f9e0ff */
[----:B------:R-:W-:Y:S01]  /*71a0*/  IMAD.X R11, RZ, RZ, R11, P4 ;  /* 0x000000ffff0b7224 */ /* 0x000fe200020e060b */
[----:B-----5:R-:W-:-:S04]  /*71b0*/  LEA R10, P4, R12, UR8, 0x2 ;  /* 0x000000080c0a7c11 */ /* 0x020fc8000f8810ff */
[----:B------:R-:W-:-:S05]  /*71c0*/  LEA.HI.X R11, R12, UR9, R11, 0x2, P4 ;  /* 0x000000090c0b7c11 */ /* 0x000fca000a0f140b */
[----:B------:R4:W-:Y:S04]  /*71d0*/  STG.E desc[UR6][R10.64+0x1200], R13 ;  /* 0x0012000d0a007986 */ /* 0x0009e8000c101906 */
.L_x_85:
[----:B------:R-:W-:Y:S05]  /*71e0*/  BSYNC.RECONVERGENT B0 ;  /* 0x0000000000007941 */ /* 0x000fea0003800200 */
.L_x_84:
[----:B------:R-:W-:Y:S01]  /*71f0*/  NOP ;  /* 0x0000000000007918 */ /* 0x000fe20000000000 */
[----:B------:R-:W-:Y:S01]  /*7200*/  BSSY.RECONVERGENT B0, `(.L_x_86) ;  /* 0x0000011000007945 */ /* 0x000fe20003800200 */
[----:B------:R-:W-:Y:S01]  /*7210*/  ISETP.GE.AND P4, PT, R8, R9, PT ;  /* 0x000000090800720c */ /* 0x000fe20003f86270 */
[----:B------:R-:W-:Y:S02]  /*7220*/  VIADD R8, R3, 0xf00 ;  /* 0x00000f0003087836 */ /* 0x000fe40000000000 */
[----:B------:R-:W-:Y:S10]  /*7230*/  @P5 BRA `(.L_x_87) ;  /* 0x0000000000345947 */ /* 0x000ff40003800000 */
[----:B------:R-:W5:Y:S01]  /*7240*/  LDS R0, [R22+0x1800] ;  /* 0x0018000016007984 */ /* 0x000f620000000800 */
[----:B------:R-:W5:Y:S01]  /*7250*/  LDCU UR5, c[0x0][0x3c4] ;  /* 0x00007880ff0577ac */ /* 0x000f620008000800 */
[----:B------:R-:W0:Y:S01]  /*7260*/  LDCU.64 UR8, c[0x0][0x3a0] ;  /* 0x00007400ff0877ac */ /* 0x000e220008000a00 */
[----:B-----5:R-:W-:Y:S02]  /*7270*/  SHF.R.U32.HI R6, RZ, UR5, R0 ;  /* 0x00000005ff067c19 */ /* 0x020fe40008011600 */
[----:B-1234-:R-:W-:Y:S02]  /*7280*/  LOP3.LUT R13, R0, 0x80000000, RZ, 0x3c, !PT ;  /* 0x80000000000d7812 */ /* 0x01efe400078e3cff */
[----:B------:R-:W-:-:S05]  /*7290*/  LOP3.LUT R6, R6, UR4, RZ, 0x30, !PT ;  /* 0x0000000406067c12 */ /* 0x000fca000f8e30ff */
[----:B------:R-:W-:-:S05]  /*72a0*/  IMAD R6, R6, 0x8, R7 ;  /* 0x0000000806067824 */ /* 0x000fca00078e0207 */
[----:B------:R-:W1:Y:S02]  /*72b0*/  LDS.64 R10, [R6+0x6600] ;  /* 0x00660000060a7984 */ /* 0x000e640000000a00 */
[----:B-1----:R-:W-:-:S05]  /*72c0*/  IADD3 R12, P5, PT, R10, R3, RZ ;  /* 0x000000030a0c7210 */ /* 0x002fca0007fbe0ff */
[----:B------:R-:W-:Y:S01]  /*72d0*/  IMAD.X R11, RZ, RZ, R11, P5 ;  /* 0x000000ffff0b7224 */ /* 0x000fe200028e060b */
[----:B0-----:R-:W-:-:S04]  /*72e0*/  LEA R10, P5, R12, UR8, 0x2 ;  /* 0x000000080c0a7c11 */ /* 0x001fc8000f8a10ff */
[----:B------:R-:W-:-:S05]  /*72f0*/  LEA.HI.X R11, R12, UR9, R11, 0x2, P5 ;  /* 0x000000090c0b7c11 */ /* 0x000fca000a8f140b */
[----:B------:R0:W-:Y:S04]  /*7300*/  STG.E desc[UR6][R10.64+0x1800], R13 ;  /* 0x0018000d0a007986 */ /* 0x0001e8000c101906 */
.L_x_87:
[----:B------:R-:W-:Y:S05]  /*7310*/  BSYNC.RECONVERGENT B0 ;  /* 0x0000000000007941 */ /* 0x000fea0003800200 */
.L_x_86:
        /* <DEDUP_REMOVED lines=9> */
[----:B01234-:R-:W-:Y:S02]  /*73b0*/  LOP3.LUT R13, R0, 0x80000000, RZ, 0x3c, !PT ;  /* 0x80000000000d7812 */ /* 0x01ffe400078e3cff */
[----:B------:R-:W-:-:S05]  /*73c0*/  LOP3.LUT R6, R6, UR4, RZ, 0x30, !PT ;  /* 0x0000000406067c12 */ /* 0x000fca000f8e30ff */
[----:B------:R-:W-:-:S05]  /*73d0*/  IMAD R6, R6, 0x8, R7 ;  /* 0x0000000806067824 */ /* 0x000fca00078e0207 */
[----:B------:R-:W0:Y:S02]  /*73e0*/  LDS.64 R10, [R6+0x6600] ;  /* 0x00660000060a7984 */ /* 0x000e240000000a00 */
[----:B0-----:R-:W-:-:S05]  /*73f0*/  IADD3 R12, P6, PT, R10, R3, RZ ;  /* 0x000000030a0c7210 */ /* 0x001fca0007fde0ff */
[----:B------:R-:W-:Y:S01]  /*7400*/  IMAD.X R11, RZ, RZ, R11, P6 ;  /* 0x000000ffff0b7224 */ /* 0x000fe200030e060b */
[----:B------:R-:W-:-:S04]  /*7410*/  LEA R10, P6, R12, UR8, 0x2 ;  /* 0x000000080c0a7c11 */ /* 0x000fc8000f8c10ff */
[----:B------:R-:W-:-:S05]  /*7420*/  LEA.HI.X R11, R12, UR9, R11, 0x2, P6 ;  /* 0x000000090c0b7c11 */ /* 0x000fca000b0f140b */
[----:B------:R0:W-:Y:S04]  /*7430*/  STG.E desc[UR6][R10.64+0x1e00], R13 ;  /* 0x001e000d0a007986 */ /* 0x0001e8000c101906 */
.L_x_89:
[----:B------:R-:W-:Y:S05]  /*7440*/  BSYNC.RECONVERGENT B0 ;  /* 0x0000000000007941 */ /* 0x000fea0003800200 */
.L_x_88:
        /* <DEDUP_REMOVED lines=18> */
.L_x_91:
[----:B------:R-:W-:Y:S05]  /*7570*/  BSYNC.RECONVERGENT B0 ;  /* 0x0000000000007941 */ /* 0x000fea0003800200 */
.L_x_90:
        /* <DEDUP_REMOVED lines=18> */
.L_x_93:
[----:B------:R-:W-:Y:S05]  /*76a0*/  BSYNC.RECONVERGENT B0 ;  /* 0x0000000000007941 */ /* 0x000fea0003800200 */
.L_x_92:
        /* <DEDUP_REMOVED lines=18> */
.L_x_95:
[----:B------:R-:W-:Y:S05]  /*77d0*/  BSYNC.RECONVERGENT B0 ;  /* 0x0000000000007941 */ /* 0x000fea0003800200 */
.L_x_94:
        /* <DEDUP_REMOVED lines=18> */
.L_x_97:
[----:B------:R-:W-:Y:S05]  /*7900*/  BSYNC.RECONVERGENT B0 ;  /* 0x0000000000007941 */ /* 0x000fea0003800200 */
.L_x_96:
[----:B------:R-:W-:Y:S01]  /*7910*/  NOP ;  /* 0x0000000000007918 */ /* 0x000fe20000000000 */
[----:B------:R-:W-:Y:S01]  /*7920*/  BSSY.RECONVERGENT B0, `(.L_x_98) ;  /* 0x0000011000007945 */ /* 0x000fe20003800200 */
[----:B------:R-:W-:Y:S02]  /*7930*/  ISETP.GE.AND P4, PT, R8, R9, PT ;  /* 0x000000090800720c */ /* 0x000fe40003f86270 */
[----:B------:R-:W-:Y:S01]  /*7940*/  LOP3.LUT R8, R3, 0x1800, RZ, 0xfc, !PT ;  /* 0x0000180003087812 */ /* 0x000fe200078efcff */
        /* <DEDUP_REMOVED lines=14> */
.L_x_99:
[----:B------:R-:W-:Y:S05]  /*7a30*/  BSYNC.RECONVERGENT B0 ;  /* 0x0000000000007941 */ /* 0x000fea0003800200 */
.L_x_98:
[----:B------:R-:W-:Y:S01]  /*7a40*/  NOP ;  /* 0x0000000000007918 */ /* 0x000fe20000000000 */
[----:B------:R-:W-:Y:S01]  /*7a50*/  BSSY.RECONVERGENT B0, `(.L_x_100) ;  /* 0x0000010000007945 */ /* 0x000fe20003800200 */
[----:B------:R-:W-:-:S03]  /*7a60*/  ISETP.GE.AND P5, PT, R8, R9, PT ;  /* 0x000000090800720c */ /* 0x000fc60003fa6270 */
        /* <DEDUP_REMOVED lines=14> */
.L_x_101:
[----:B------:R-:W-:Y:S05]  /*7b50*/  BSYNC.RECONVERGENT B0 ;  /* 0x0000000000007941 */ /* 0x000fea0003800200 */
.L_x_100:
[----:B------:R-:W-:Y:S01]  /*7b60*/  NOP ;  /* 0x0000000000007918 */ /* 0x000fe20000000000 */
[----:B------:R-:W-:Y:S04]  /*7b70*/  BSSY.RECONVERGENT B0, `(.L_x_102) ;  /* 0x000000f000007945 */ /* 0x000fe80003800200 */
[----:B------:R-:W-:Y:S05]  /*7b80*/  @P1 BRA `(.L_x_103) ;  /* 0x0000000000341947 */ /* 0x000fea0003800000 */
        /* <DEDUP_REMOVED lines=13> */
.L_x_103:
[----:B------:R-:W-:Y:S05]  /*7c60*/  BSYNC.RECONVERGENT B0 ;  /* 0x0000000000007941 */ /* 0x000fea0003800200 */
.L_x_102:
        /* <DEDUP_REMOVED lines=16> */
.L_x_105:
[----:B------:R-:W-:Y:S05]  /*7d70*/  BSYNC.RECONVERGENT B0 ;  /* 0x0000000000007941 */ /* 0x000fea0003800200 */
.L_x_104:
        /* <DEDUP_REMOVED lines=16> */
.L_x_107:
[----:B------:R-:W-:Y:S05]  /*7e80*/  BSYNC.RECONVERGENT B0 ;  /* 0x0000000000007941 */ /* 0x000fea0003800200 */
.L_x_106:
        /* <DEDUP_REMOVED lines=16> */
.L_x_109:
[----:B------:R-:W-:Y:S05]  /*7f90*/  BSYNC.RECONVERGENT B0 ;  /* 0x0000000000007941 */ /* 0x000fea0003800200 */
.L_x_108:
[----:B------:R-:W-:Y:S01]  /*7fa0*/  NOP ;  /* 0x0000000000007918 */ /* 0x000fe20000000000 */
[----:B------:R-:W-:Y:S04]  /*7fb0*/  BSSY.RECONVERGENT B0, `(.L_x_110) ;  /* 0x000000f000007945 */ /* 0x000fe80003800200 */
[----:B------:R-:W-:Y:S05]  /*7fc0*/  @P5 BRA `(.L_x_111) ;  /* 0x0000000000345947 */ /* 0x000fea0003800000 */
[----:B------:R-:W5:Y:S01]  /*7fd0*/  LDS R0, [R22+0x6000] ;  /* 0x0060000016007984 */ /* 0x000f620000000800 */
[----:B------:R-:W5:Y:S01]  /*7fe0*/  LDCU UR5, c[0x0][0x3c4] ;  /* 0x00007880ff0577ac */ /* 0x000f620008000800 */
[----:B------:R-:W1:Y:S01]  /*7ff0*/  LDCU.64 UR8, c[0x0][0x3a0] ;  /* 0x00007400ff0877ac */ /* 0x000e620008000a00 */
[----:B-----5:R-:W-:-:S04]  /*8000*/  SHF.R.U32.HI R6, RZ, UR5, R0 ;  /* 0x00000005ff067c19 */ /* 0x020fc80008011600 */
[----:B------:R-:W-:-:S05]  /*8010*/  LOP3.LUT R6, R6, UR4, RZ, 0x30, !PT ;  /* 0x0000000406067c12 */ /* 0x000fca000f8e30ff */
[----:B0-----:R-:W-:-:S05]  /*8020*/  IMAD R8, R6, 0x8, R7 ;  /* 0x0000000806087824 */ /* 0x001fca00078e0207 */
[----:B------:R-:W0:Y:S02]  /*8030*/  LDS.64 R6, [R8+0x6600] ;  /* 0x0066000008067984 */ /* 0x000e240000000a00 */
[----:B0-----:R-:W-:-:S05]  /*8040*/  IADD3 R9, P1, PT, R6, R3, RZ ;  /* 0x0000000306097210 */ /* 0x001fca0007f3e0ff */
[----:B-1234-:R-:W-:Y:S01]  /*8050*/  IMAD.X R10, RZ, RZ, R7, P1 ;  /* 0x000000ffff0a7224 */ /* 0x01efe200008e0607 */
[----:B------:R-:W-:-:S04]  /*8060*/  LEA R6, P1, R9, UR8, 0x2 ;  /* 0x0000000809067c11 */ /* 0x000fc8000f8210ff */
[----:B------:R-:W-:Y:S02]  /*8070*/  LEA.HI.X R7, R9, UR9, R10, 0x2, P1 ;  /* 0x0000000909077c11 */ /* 0x000fe400088f140a */
[----:B------:R-:W-:-:S05]  /*8080*/  LOP3.LUT R9, R0, 0x80000000, RZ, 0x3c, !PT ;  /* 0x8000000000097812 */ /* 0x000fca00078e3cff */
[----:B------:R0:W-:Y:S02]  /*8090*/  STG.E desc[UR6][R6.64+0x6000], R9 ;  /* 0x0060000906007986 */ /* 0x0001e4000c101906 */
.L_x_111:
[----:B------:R-:W-:Y:S05]  /*80a0*/  BSYNC.RECONVERGENT B0 ;  /* 0x0000000000007941 */ /* 0x000fea0003800200 */
.L_x_110:
[----:B------:R-:W-:Y:S01]  /*80b0*/  NOP ;  /* 0x0000000000007918 */ /* 0x000fe20000000000 */
.L_x_77:
[----:B------:R-:W5:Y:S01]  /*80c0*/  LDS R0, [R22] ;  /* 0x0000000016007984 */ /* 0x000f620000000800 */
[----:B------:R-:W5:Y:S03]  /*80d0*/  LDCU UR5, c[0x0][0x3c4] ;  /* 0x00007880ff0577ac */ /* 0x000f660008000800 */
[----:B01----:R-:W0:Y:S04]  /*80e0*/  LDS R6, [R22+0x600] ;  /* 0x0006000016067984 */ /* 0x003e280000000800 */
[----:B------:R-:W1:Y:S04]  /*80f0*/  LDS R7, [R22+0xc00] ;  /* 0x000c000016077984 */ /* 0x000e680000000800 */
[----:B------:R-:W1:Y:S04]  /*8100*/  LDS R8, [R22+0x1200] ;  /* 0x0012000016087984 */ /* 0x000e680000000800 */
[----:B------:R-:W1:Y:S04]  /*8110*/  LDS R9, [R22+0x1800] ;  /* 0x0018000016097984 */ /* 0x000e680000000800 */
[----:B--234-:R-:W2:Y:S04]  /*8120*/  LDS R10, [R22+0x1e00] ;  /* 0x001e0000160a7984 */ /* 0x01cea80000000800 */
[----:B------:R-:W3:Y:S04]  /*8130*/  LDS R11, [R22+0x2400] ;  /* 0x00240000160b7984 */ /* 0x000ee80000000800 */
[----:B------:R-:W4:Y:S04]  /*8140*/  LDS R12, [R22+0x2a00] ;  /* 0x002a0000160c7984 */ /* 0x000f280000000800 */
[----:B------:R-:W4:Y:S04]  /*8150*/  LDS R13, [R22+0x3000] ;  /* 0x00300000160d7984 */ /* 0x000f280000000800 */
[----:B------:R-:W4:Y:S04]  /*8160*/  LDS R14, [R22+0x3600] ;  /* 0x00360000160e7984 */ /* 0x000f280000000800 */
[----:B------:R-:W4:Y:S01]  /*8170*/  LDS R15, [R22+0x3c00] ;  /* 0x003c0000160f7984 */ /* 0x000f220000000800 */
[----:B-----5:R-:W-:-:S03]  /*8180*/  SHF.R.U32.HI R0, RZ, UR5, R0 ;  /* 0x00000005ff007c19 */ /* 0x020fc60008011600 */
[----:B------:R-:W5:Y:S01]  /*8190*/  LDS R16, [R22+0x4200] ;  /* 0x0042000016107984 */ /* 0x000f620000000800 */
[----:B0-----:R-:W-:-:S03]  /*81a0*/  SHF.R.U32.HI R6, RZ, UR5, R6 ;  /* 0x00000005ff067c19 */ /* 0x001fc60008011606 */
[----:B------:R-:W0:Y:S01]  /*81b0*/  LDS R17, [R22+0x4800] ;  /* 0x0048000016117984 */ /* 0x000e220000000800 */
[----:B-1----:R-:W-:-:S03]  /*81c0*/  SHF.R.U32.HI R7, RZ, UR5, R7 ;  /* 0x00000005ff077c19 */ /* 0x002fc60008011607 */
[----:B------:R-:W1:Y:S01]  /*81d0*/  LDS R18, [R22+0x4e00] ;  /* 0x004e000016127984 */ /* 0x000e620000000800 */
[----:B------:R-:W-:-:S03]  /*81e0*/  SHF.R.U32.HI R8, RZ, UR5, R8 ;  /* 0x00000005ff087c19 */ /* 0x000fc60008011608 */
[----:B------:R-:W1:Y:S01]  /*81f0*/  LDS R19, [R22+0x5400] ;  /* 0x0054000016137984 */ /* 0x000e620000000800 */
[----:B------:R-:W-:-:S03]  /*8200*/  SHF.R.U32.HI R9, RZ, UR5, R9 ;  /* 0x00000005ff097c19 */ /* 0x000fc60008011609 */
[----:B------:R-:W1:Y:S01]  /*8210*/  LDS R20, [R22+0x5a00] ;  /* 0x005a000016147984 */ /* 0x000e620000000800 */
[----:B--2---:R-:W-:-:S03]  /*8220*/  SHF.R.U32.HI R10, RZ, UR5, R10 ;  /* 0x00000005ff0a7c19 */ /* 0x004fc6000801160a */
[----:B------:R-:W2:Y:S01]  /*8230*/  LDS R21, [R22+0x6000] ;  /* 0x0060000016157984 */ /* 0x000ea20000000800 */
[----:B---3--:R-:W-:Y:S02]  /*8240*/  SHF.R.U32.HI R11, RZ, UR5, R11 ;  /* 0x00000005ff0b7c19 */ /* 0x008fe4000801160b */
[----:B----4-:R-:W-:Y:S02]  /*8250*/  SHF.R.U32.HI R12, RZ, UR5, R12 ;  /* 0x00000005ff0c7c19 */ /* 0x010fe4000801160c */
[----:B------:R-:W-:Y:S02]  /*8260*/  SHF.R.U32.HI R13, RZ, UR5, R13 ;  /* 0x00000005ff0d7c19 */ /* 0x000fe4000801160d */
[----:B------:R-:W-:Y:S02]  /*8270*/  SHF.R.U32.HI R43, RZ, UR5, R14 ;  /* 0x00000005ff2b7c19 */ /* 0x000fe4000801160e */
[----:B------:R-:W-:Y:S02]  /*8280*/  LOP3.LUT R14, R12, UR4, RZ, 0x30, !PT ;  /* 0x000000040c0e7c12 */ /* 0x000fe4000f8e30ff */
[----:B------:R-:W-:-:S02]  /*8290*/  SHF.R.U32.HI R44, RZ, UR5, R15 ;  /* 0x00000005ff2c7c19 */ /* 0x000fc4000801160f */
[----:B------:R-:W-:Y:S02]  /*82a0*/  LOP3.LUT R15, R11, UR4, RZ, 0x30, !PT ;  /* 0x000000040b0f7c12 */ /* 0x000fe4000f8e30ff */
[----:B-----5:R-:W-:Y:S02]  /*82b0*/  SHF.R.U32.HI R45, RZ, UR5, R16 ;  /* 0x00000005ff2d7c19 */ /* 0x020fe40008011610 */
[----:B------:R-:W-:Y:S02]  /*82c0*/  LOP3.LUT R16, R10, UR4, RZ, 0x30, !PT ;  /* 0x000000040a107c12 */ /* 0x000fe4000f8e30ff */
[----:B0-----:R-:W-:Y:S02]  /*82d0*/  SHF.R.U32.HI R46, RZ, UR5, R17 ;  /* 0x00000005ff2e7c19 */ /* 0x001fe40008011611 */
[----:B------:R-:W-:Y:S02]  /*82e0*/  LOP3.LUT R17, R9, UR4, RZ, 0x30, !PT ;  /* 0x0000000409117c12 */ /* 0x000fe4000f8e30ff */
[----:B-1----:R-:W-:-:S02]  /*82f0*/  SHF.R.U32.HI R47, RZ, UR5, R18 ;  /* 0x00000005ff2f7c19 */ /* 0x002fc40008011612 */
[----:B------:R-:W-:Y:S02]  /*8300*/  LOP3.LUT R18, R8, UR4, RZ, 0x30, !PT ;  /* 0x0000000408127c12 */ /* 0x000fe4000f8e30ff */
[----:B------:R-:W-:Y:S02]  /*8310*/  SHF.R.U32.HI R48, RZ, UR5, R19 ;  /* 0x00000005ff307c19 */ /* 0x000fe40008011613 */
[----:B------:R-:W-:Y:S02]  /*8320*/  LOP3.LUT R19, R7, UR4, RZ, 0x30, !PT ;  /* 0x0000000407137c12 */ /* 0x000fe4000f8e30ff */
[----:B------:R-:W-:Y:S02]  /*8330*/  SHF.R.U32.HI R49, RZ, UR5, R20 ;  /* 0x00000005ff317c19 */ /* 0x000fe40008011614 */
[----:B------:R-:W-:Y:S02]  /*8340*/  LOP3.LUT R20, R6, UR4, RZ, 0x30, !PT ;  /* 0x0000000406147c12 */ /* 0x000fe4000f8e30ff */
[----:B--2---:R-:W-:-:S02]  /*8350*/  SHF.R.U32.HI R50, RZ, UR5, R21 ;  /* 0x00000005ff327c19 */ /* 0x004fc40008011615 */
[----:B------:R-:W-:Y:S02]  /*8360*/  LOP3.LUT R21, R0, UR4, RZ, 0x30, !PT ;  /* 0x0000000400157c12 */ /* 0x000fe4000f8e30ff */
[----:B------:R-:W-:Y:S02]  /*8370*/  LOP3.LUT R13, R13, UR4, RZ, 0x30, !PT ;  /* 0x000000040d0d7c12 */ /* 0x000fe4000f8e30ff */
[----:B------:R-:W-:Y:S02]  /*8380*/  LOP3.LUT R12, R43, UR4, RZ, 0x30, !PT ;  /* 0x000000042b0c7c12 */ /* 0x000fe4000f8e30ff */
[----:B------:R-:W-:Y:S02]  /*8390*/  LOP3.LUT R11, R44, UR4, RZ, 0x30, !PT ;  /* 0x000000042c0b7c12 */ /* 0x000fe4000f8e30ff */
[----:B------:R-:W-:Y:S02]  /*83a0*/  LOP3.LUT R10, R45, UR4, RZ, 0x30, !PT ;  /* 0x000000042d0a7c12 */ /* 0x000fe4000f8e30ff */
[----:B------:R-:W-:-:S02]  /*83b0*/  LOP3.LUT R9, R46, UR4, RZ, 0x30, !PT ;  /* 0x000000042e097c12 */ /* 0x000fc4000f8e30ff */
[----:B------:R-:W-:Y:S02]  /*83c0*/  LOP3.LUT R8, R47, UR4, RZ, 0x30, !PT ;  /* 0x000000042f087c12 */ /* 0x000fe4000f8e30ff */
[----:B------:R-:W-:Y:S02]  /*83d0*/  LOP3.LUT R7, R48, UR4, RZ, 0x30, !PT ;  /* 0x0000000430077c12 */ /* 0x000fe4000f8e30ff */
[----:B------:R-:W-:Y:S02]  /*83e0*/  LOP3.LUT R6, R49, UR4, RZ, 0x30, !PT ;  /* 0x0000000431067c12 */ /* 0x000fe4000f8e30ff */
[----:B------:R-:W-:Y:S01]  /*83f0*/  LOP3.LUT R0, R50, UR4, RZ, 0x30, !PT ;  /* 0x0000000432007c12 */ /* 0x000fe2000f8e30ff */
[----:B------:R-:W-:Y:S06]  /*8400*/  @P0 BRA `(.L_x_112) ;  /* 0x0000000000640947 */ /* 0x000fec0003800000 */
[----:B------:R-:W0:Y:S01]  /*8410*/  LDCU.64 UR4, c[0x0][0x3b8] ;  /* 0x00007700ff0477ac */ /* 0x000e220008000a00 */
[----:B------:R-:W-:Y:S01]  /*8420*/  IMAD R5, R42, 0x1980, RZ ;  /* 0x000019802a057824 */ /* 0x000fe200078e02ff */
[----:B------:R-:W-:-:S04]  /*8430*/  LOP3.LUT R2, R41, 0x1f, R3, 0xf8, !PT ;  /* 0x0000001f29027812 */ /* 0x000fc800078ef803 */
[----:B------:R-:W-:-:S04]  /*8440*/  IADD3 R3, P1, PT, R5, R2, RZ ;  /* 0x0000000205037210 */ /* 0x000fc80007f3e0ff */
[----:B------:R-:W-:Y:S02]  /*8450*/  LEA.HI.X.SX32 R4, R5, RZ, 0x1, P1 ;  /* 0x000000ff05047211 */ /* 0x000fe400008f0eff */
[----:B0-----:R-:W-:-:S04]  /*8460*/  LEA R2, P1, R3, UR4, 0x2 ;  /* 0x0000000403027c11 */ /* 0x001fc8000f8210ff */
        /* <DEDUP_REMOVED lines=19> */
.L_x_112:
[----:B------:R-:W-:Y:S01]  /*85a0*/  IMAD.IADD R60, R23, 0x1, -R54 ;  /* 0x00000001173c7824 */ /* 0x000fe200078e0a36 */
[----:B------:R-:W0:Y:S01]  /*85b0*/  LDCU.64 UR4, c[0x0][0x3b8] ;  /* 0x00007700ff0477ac */ /* 0x000e220008000a00 */
[----:B------:R-:W-:-:S03]  /*85c0*/  VIADD R3, R57, 0x20 ;  /* 0x0000002039037836 */ /* 0x000fc60000000000 */
[-C--:B------:R-:W-:Y:S02]  /*85d0*/  ISETP.GE.AND P2, PT, R57, R60.reuse, PT ;  /* 0x0000003c3900720c */ /* 0x080fe40003f46270 */
[----:B------:R-:W-:Y:S01]  /*85e0*/  ISETP.GE.AND P1, PT, R3, R60, PT ;  /* 0x0000003c0300720c */ /* 0x000fe20003f26270 */
[----:B------:R-:W-:-:S05]  /*85f0*/  VIADD R3, R57, 0x40 ;  /* 0x0000004039037836 */ /* 0x000fca0000000000 */
[----:B------:R-:W-:Y:S01]  /*8600*/  ISETP.GE.AND P5, PT, R3, R60, PT ;  /* 0x0000003c0300720c */ /* 0x000fe20003fa6270 */
[----:B------:R-:W-:-:S05]  /*8610*/  VIADD R3, R57, 0x60 ;  /* 0x0000006039037836 */ /* 0x000fca0000000000 */
[----:B------:R-:W-:Y:S01]  /*8620*/  ISETP.GE.AND P4, PT, R3, R60, PT ;  /* 0x0000003c0300720c */ /* 0x000fe20003f86270 */
[----:B------:R-:W-:Y:S01]  /*8630*/  VIADD R3, R57, 0x80 ;  /* 0x0000008039037836 */ /* 0x000fe20000000000 */
[----:B0-----:R-:W-:Y:S01]  /*8640*/  IADD3 R2, P6, PT, R5, UR4, RZ ;  /* 0x0000000405027c10 */ /* 0x001fe2000ffde0ff */
[----:B------:R-:W-:-:S03]  /*8650*/  VIADD R5, R57, 0xa0 ;  /* 0x000000a039057836 */ /* 0x000fc60000000000 */
[-C--:B------:R-:W-:Y:S02]  /*8660*/  ISETP.GE.AND P3, PT, R3, R60.reuse, PT ;  /* 0x0000003c0300720c */ /* 0x080fe40003f66270 */
[----:B------:R-:W-:Y:S02]  /*8670*/  IADD3.X R3, PT, PT, R4, UR5, RZ, P6, !PT ;  /* 0x0000000504037c10 */ /* 0x000fe4000b7fe4ff */
[-C--:B------:R-:W-:Y:S01]  /*8680*/  ISETP.GE.AND P6, PT, R5, R60.reuse, PT ;  /* 0x0000003c0500720c */ /* 0x080fe20003fc6270 */
[----:B------:R-:W-:Y:S02]  /*8690*/  VIADD R5, R57, 0xc0 ;  /* 0x000000c039057836 */ /* 0x000fe40000000000 */
[----:B------:R-:W5:Y:S03]  /*86a0*/  @!P2 LDG.E R41, desc[UR6][R2.64] ;  /* 0x000000060229a981 */ /* 0x000f66000c1e1900 */
[-C--:B------:R-:W-:Y:S01]  /*86b0*/  ISETP.GE.AND P2, PT, R5, R60.reuse, PT ;  /* 0x0000003c0500720c */ /* 0x080fe20003f46270 */
[----:B------:R-:W-:Y:S01]  /*86c0*/  VIADD R5, R57, 0xe0 ;  /* 0x000000e039057836 */ /* 0x000fe20000000000 */
[----:B------:R-:W5:Y:S04]  /*86d0*/  @!P1 LDG.E R44, desc[UR6][R2.64+0x80] ;  /* 0x00008006022c9981 */ /* 0x000f68000c1e1900 */
[----:B------:R-:W-:Y:S01]  /*86e0*/  ISETP.GE.AND P1, PT, R5, R60, PT ;  /* 0x0000003c0500720c */ /* 0x000fe20003f26270 */
[----:B------:R-:W-:Y:S01]  /*86f0*/  VIADD R59, R57, 0x100 ;  /* 0x00000100393b7836 */ /* 0x000fe20000000000 */
[----:B------:R-:W5:Y:S04]  /*8700*/  @!P5 LDG.E R43, desc[UR6][R2.64+0x100] ;  /* 0x00010006022bd981 */ /* 0x000f68000c1e1900 */
[----:B------:R-:W5:Y:S04]  /*8710*/  @!P4 LDG.E R46, desc[UR6][R2.64+0x180] ;  /* 0x00018006022ec981 */ /* 0x000f68000c1e1900 */
[----:B------:R-:W5:Y:S03]  /*8720*/  @!P2 LDG.E R47, desc[UR6][R2.64+0x300] ;  /* 0x00030006022fa981 */ /* 0x000f66000c1e1900 */
[C---:B------:R-:W-:Y:S01]  /*8730*/  @!P1 IADD3 R5, P2, PT, R54.reuse, R57, RZ ;  /* 0x0000003936059210 */ /* 0x040fe20007f5e0ff */
[----:B------:R-:W5:Y:S03]  /*8740*/  @!P3 LDG.E R45, desc[UR6][R2.64+0x200] ;  /* 0x00020006022db981 */ /* 0x000f66000c1e1900 */
[----:B------:R-:W-:Y:S01]  /*8750*/  @!P1 LEA.HI.X.SX32 R62, R54, RZ, 0x1, P2 ;  /* 0x000000ff363e9211 */ /* 0x000fe200010f0eff */
[----:B------:R0:W5:Y:S01]  /*8760*/  @!P6 LDG.E R48, desc[UR6][R2.64+0x280] ;  /* 0x000280060230e981 */ /* 0x000162000c1e1900 */
[----:B------:R-:W-:-:S04]  /*8770*/  @!P1 LEA R4, P2, R5, UR4, 0x2 ;  /* 0x0000000405049c11 */ /* 0x000fc8000f8410ff */
[----:B------:R-:W-:-:S05]  /*8780*/  @!P1 LEA.HI.X R5, R5, UR5, R62, 0x2, P2 ;  /* 0x0000000505059c11 */ /* 0x000fca00090f143e */
[----:B------:R1:W5:Y:S01]  /*8790*/  @!P1 LDG.E R50, desc[UR6][R4.64+0x380] ;  /* 0x0003800604329981 */ /* 0x000362000c1e1900 */
[----:B------:R-:W-:-:S13]  /*87a0*/  ISETP.GE.AND P1, PT, R59, R60, PT ;  /* 0x0000003c3b00720c */ /* 0x000fda0003f26270 */
[----:B------:R-:W-:-:S04]  /*87b0*/  @!P1 IADD3 R59, P2, PT, R54, R57, RZ ;  /* 0x00000039363b9210 */ /* 0x000fc80007f5e0ff */
[----:B------:R-:W-:Y:S02]  /*87c0*/  @!P1 LEA.HI.X.SX32 R62, R54, RZ, 0x1, P2 ;  /* 0x000000ff363e9211 */ /* 0x000fe400010f0eff */
[----:B0-----:R-:W-:-:S04]  /*87d0*/  @!P1 LEA R2, P2, R59, UR4, 0x2 ;  /* 0x000000043b029c11 */ /* 0x001fc8000f8410ff */
[----:B------:R-:W-:Y:S01]  /*87e0*/  @!P1 LEA.HI.X R3, R59, UR5, R62, 0x2, P2 ;  /* 0x000000053b039c11 */ /* 0x000fe200090f143e */
[----:B------:R-:W-:-:S04]  /*87f0*/  VIADD R59, R57, 0x120 ;  /* 0x00000120393b7836 */ /* 0x000fc80000000000 */
[----:B------:R0:W5:Y:S01]  /*8800*/  @!P1 LDG.E R49, desc[UR6][R2.64+0x400] ;  /* 0x0004000602319981 */ /* 0x000162000c1e1900 */
[----:B------:R-:W-:-:S13]  /*8810*/  ISETP.GE.AND P1, PT, R59, R60, PT ;  /* 0x0000003c3b00720c */ /* 0x000fda0003f26270 */
[----:B------:R-:W-:-:S04]  /*8820*/  @!P1 IADD3 R59, P2, PT, R54, R57, RZ ;  /* 0x00000039363b9210 */ /* 0x000fc80007f5e0ff */
[----:B------:R-:W-:Y:S02]  /*8830*/  @!P1 LEA.HI.X.SX32 R62, R54, RZ, 0x1, P2 ;  /* 0x000000ff363e9211 */ /* 0x000fe400010f0eff */
[----:B-1----:R-:W-:-:S04]  /*8840*/  @!P1 LEA R4, P2, R59, UR4, 0x2 ;  /* 0x000000043b049c11 */ /* 0x002fc8000f8410ff */
[----:B------:R-:W-:Y:S01]  /*8850*/  @!P1 LEA.HI.X R5, R59, UR5, R62, 0x2, P2 ;  /* 0x000000053b059c11 */ /* 0x000fe200090f143e */
[----:B------:R-:W-:-:S04]  /*8860*/  VIADD R59, R57, 0x140 ;  /* 0x00000140393b7836 */ /* 0x000fc80000000000 */
        /* <DEDUP_REMOVED lines=9> */
[----:B------:R-:W-:-:S05]  /*8900*/  @!P1 IMAD R62, R42, 0x1980, RZ ;  /* 0x000019802a3e9824 */ /* 0x000fca00078e02ff */
[----:B-1----:R-:W-:-:S04]  /*8910*/  @!P1 IADD3 R5, P2, PT, R62, R57, RZ ;  /* 0x000000393e059210 */ /* 0x002fc80007f5e0ff */
[----:B------:R-:W-:Y:S02]  /*8920*/  @!P1 LEA.HI.X.SX32 R62, R62, RZ, 0x1, P2 ;  /* 0x000000ff3e3e9211 */ /* 0x000fe400010f0eff */
[----:B------:R-:W-:Y:S01]  /*8930*/  @!P1 LEA R4, P2, R5, UR4, 0x2 ;  /* 0x0000000405049c11 */ /* 0x000fe2000f8410ff */
[----:B------:R-:W-:-:S03]  /*8940*/  VIADD R59, R57, 0x180 ;  /* 0x00000180393b7836 */ /* 0x000fc60000000000 */
[----:B------:R-:W-:-:S05]  /*8950*/  @!P1 LEA.HI.X R5, R5, UR5, R62, 0x2, P2 ;  /* 0x0000000505059c11 */ /* 0x000fca00090f143e */
[----:B------:R1:W5:Y:S01]  /*8960*/  @!P1 LDG.E R56, desc[UR6][R4.64+0x580] ;  /* 0x0005800604389981 */ /* 0x000362000c1e1900 */
[----:B------:R-:W-:-:S13]  /*8970*/  ISETP.GE.AND P1, PT, R59, R60, PT ;  /* 0x0000003c3b00720c */ /* 0x000fda0003f26270 */
[----:B0-----:R-:W-:-:S05]  /*8980*/  @!P1 IMAD R2, R42, 0x1980, RZ ;  /* 0x000019802a029824 */ /* 0x001fca00078e02ff */
[----:B------:R-:W-:-:S04]  /*8990*/  @!P1 IADD3 R3, P2, PT, R2, R57, RZ ;  /* 0x0000003902039210 */ /* 0x000fc80007f5e0ff */
[----:B------:R-:W-:Y:S02]  /*89a0*/  @!P1 LEA.HI.X.SX32 R62, R2, RZ, 0x1, P2 ;  /* 0x000000ff023e9211 */ /* 0x000fe400010f0eff */
[----:B------:R-:W-:Y:S01]  /*89b0*/  @!P1 LEA R2, P2, R3, UR4, 0x2 ;  /* 0x0000000403029c11 */ /* 0x000fe2000f8410ff */
[----:B------:R-:W-:-:S03]  /*89c0*/  VIADD R59, R57, 0x1a0 ;  /* 0x000001a0393b7836 */ /* 0x000fc60000000000 */
[----:B------:R-:W-:-:S05]  /*89d0*/  @!P1 LEA.HI.X R3, R3, UR5, R62, 0x2, P2 ;  /* 0x0000000503039c11 */ /* 0x000fca00090f143e */
[----:B------:R0:W5:Y:S01]  /*89e0*/  @!P1 LDG.E R53, desc[UR6][R2.64+0x600] ;  /* 0x0006000602359981 */ /* 0x000162000c1e1900 */
[----:B------:R-:W-:-:S13]  /*89f0*/  ISETP.GE.AND P1, PT, R59, R60, PT ;  /* 0x0000003c3b00720c */ /* 0x000fda0003f26270 */
[----:B-1----:R-:W-:-:S05]  /*8a00*/  @!P1 IMAD R4, R42, 0x1980, RZ ;  /* 0x000019802a049824 */ /* 0x002fca00078e02ff */
[----:B------:R-:W-:-:S04]  /*8a10*/  @!P1 IADD3 R5, P2, PT, R4, R57, RZ ;  /* 0x0000003904059210 */ /* 0x000fc80007f5e0ff */
[----:B------:R-:W-:Y:S02]  /*8a20*/  @!P1 LEA.HI.X.SX32 R62, R4, RZ, 0x1, P2 ;  /* 0x000000ff043e9211 */ /* 0x000fe400010f0eff */
[----:B------:R-:W-:Y:S01]  /*8a30*/  @!P1 LEA R4, P2, R5, UR4, 0x2 ;  /* 0x0000000405049c11 */ /* 0x000fe2000f8410ff */
[----:B------:R-:W-:-:S03]  /*8a40*/  VIADD R59, R57, 0x1c0 ;  /* 0x000001c0393b7836 */ /* 0x000fc60000000000 */
[----:B------:R-:W-:-:S05]  /*8a50*/  @!P1 LEA.HI.X R5, R5, UR5, R62, 0x2, P2 ;  /* 0x0000000505059c11 */ /* 0x000fca00090f143e */
[----:B------:R1:W5:Y:S01]  /*8a60*/  @!P1 LDG.E R54, desc[UR6][R4.64+0x680] ;  /* 0x0006800604369981 */ /* 0x000362000c1e1900 */
[----:B------:R-:W-:Y:S01]  /*8a70*/  ISETP.GE.AND P1, PT, R59, R60, PT ;  /* 0x0000003c3b00720c */ /* 0x000fe20003f26270 */
[----:B------:R-:W-:-:S05]  /*8a80*/  VIADD R59, R57, 0x200 ;  /* 0x00000200393b7836 */ /* 0x000fca0000000000 */
[----:B------:R-:W-:-:S07]  /*8a90*/  ISETP.GE.AND P3, PT, R59, R60, PT ;  /* 0x0000003c3b00720c */ /* 0x000fce0003f66270 */
[----:B0-----:R-:W-:-:S05]  /*8aa0*/  @!P1 IMAD R2, R42, 0x1980, RZ ;  /* 0x000019802a029824 */ /* 0x001fca00078e02ff */
[C---:B------:R-:W-:Y:S01]  /*8ab0*/  @!P1 IADD3 R3, P2, PT, R2.reuse, R57, RZ ;  /* 0x0000003902039210 */ /* 0x040fe20007f5e0ff */
[----:B------:R-:W0:Y:S03]  /*8ac0*/  @!P3 S2R R59, SR_TID.X ;  /* 0x00000000003bb919 */ /* 0x000e260000002100 */
[----:B------:R-:W-:Y:S02]  /*8ad0*/  @!P1 LEA.HI.X.SX32 R62, R2, RZ, 0x1, P2 ;  /* 0x000000ff023e9211 */ /* 0x000fe400010f0eff */
[----:B------:R-:W-:Y:S01]  /*8ae0*/  @!P1 LEA R2, P2, R3, UR4, 0x2 ;  /* 0x0000000403029c11 */ /* 0x000fe2000f8410ff */
[----:B-1----:R-:W-:-:S03]  /*8af0*/  VIADD R5, R57, 0x1e0 ;  /* 0x000001e039057836 */ /* 0x002fc60000000000 */
[----:B------:R-:W-:-:S05]  /*8b00*/  @!P1 LEA.HI.X R3, R3, UR5, R62, 0x2, P2 ;  /* 0x0000000503039c11 */ /* 0x000fca00090f143e */
[----:B------:R0:W5:Y:S01]  /*8b10*/  @!P1 LDG.E R51, desc[UR6][R2.64+0x700] ;  /* 0x0007000602339981 */ /* 0x000162000c1e1900 */
[----:B------:R-:W-:-:S13]  /*8b20*/  ISETP.GE.AND P1, PT, R5, R60, PT ;  /* 0x0000003c0500720c */ /* 0x000fda0003f26270 */
[----:B------:R-:W-:-:S05]  /*8b30*/  @!P1 IMAD R4, R42, 0x1980, RZ ;  /* 0x000019802a049824 */ /* 0x000fca00078e02ff */
[C---:B------:R-:W-:Y:S02]  /*8b40*/  @!P1 IADD3 R5, P2, PT, R4.reuse, R57, RZ ;  /* 0x0000003904059210 */ /* 0x040fe40007f5e0ff */
[----:B0-----:R-:W-:Y:S02]  /*8b50*/  @!P3 LOP3.LUT R2, R59, 0x3e0, RZ, 0xc0, !PT ;  /* 0x000003e03b02b812 */ /* 0x001fe400078ec0ff */
[----:B------:R-:W-:Y:S02]  /*8b60*/  @!P1 LEA.HI.X.SX32 R60, R4, RZ, 0x1, P2 ;  /* 0x000000ff043c9211 */ /* 0x000fe400010f0eff */
[----:B------:R-:W-:Y:S02]  /*8b70*/  @!P1 LEA R4, P2, R5, UR4, 0x2 ;  /* 0x0000000405049c11 */ /* 0x000fe4000f8410ff */
[----:B------:R-:W-:Y:S01]  /*8b80*/  @!P3 LOP3.LUT R59, R59, 0x1f, RZ, 0xc0, !PT ;  /* 0x0000001f3b3bb812 */ /* 0x000fe200078ec0ff */
[----:B------:R-:W-:Y:S01]  /*8b90*/  @!P3 IMAD R3, R42, 0x1980, RZ ;  /* 0x000019802a03b824 */ /* 0x000fe200078e02ff */
[----:B------:R-:W-:-:S03]  /*8ba0*/  @!P1 LEA.HI.X R5, R5, UR5, R60, 0x2, P2 ;  /* 0x0000000505059c11 */ /* 0x000fc600090f143c */
[----:B------:R-:W-:Y:S02]  /*8bb0*/  @!P3 IMAD R2, R2, 0x11, R59 ;  /* 0x000000110202b824 */ /* 0x000fe400078e023b */
[----:B------:R1:W5:Y:S03]  /*8bc0*/  @!P1 LDG.E R58, desc[UR6][R4.64+0x780] ;  /* 0x00078006043a9981 */ /* 0x000366000c1e1900 */
[----:B------:R-:W-:-:S04]  /*8bd0*/  @!P3 IADD3 R59, P1, PT, R3, R2, RZ ;  /* 0x00000002033bb210 */ /* 0x000fc80007f3e0ff */
[----:B------:R-:W-:Y:S02]  /*8be0*/  @!P3 LEA.HI.X.SX32 R60, R3, RZ, 0x1, P1 ;  /* 0x000000ff033cb211 */ /* 0x000fe400008f0eff */
[----:B------:R-:W-:-:S04]  /*8bf0*/  @!P3 LEA R2, P1, R59, UR4, 0x2 ;  /* 0x000000043b02bc11 */ /* 0x000fc8000f8210ff */
[----:B------:R-:W-:-:S05]  /*8c00*/  @!P3 LEA.HI.X R3, R59, UR5, R60, 0x2, P1 ;  /* 0x000000053b03bc11 */ /* 0x000fca00088f143c */
[----:B------:R1:W5:Y:S04]  /*8c10*/  @!P3 LDG.E R57, desc[UR6][R2.64+0x800] ;  /* 0x000800060239b981 */ /* 0x000368000c1e1900 */
.L_x_113:
[----:B------:R-:W-:Y:S08]  /*8c20*/  BAR.SYNC.DEFER_BLOCKING 0x0 ;  /* 0x0000000000007b1d */ /* 0x000ff00000010000 */
[----:B------:R-:W2:Y:S01]  /*8c30*/  S2UR UR5, SR_CgaCtaId ;  /* 0x00000000000579c3 */ /* 0x000ea20000008800 */
[----:B------:R-:W-:Y:S01]  /*8c40*/  UMOV UR4, 0x400 ;  /* 0x0000040000047882 */ /* 0x000fe20000000000 */
[----:B01----:R-:W0:Y:S01]  /*8c50*/  S2R R2, SR_TID.X ;  /* 0x0000000000027919 */ /* 0x003e220000002100 */
[----:B-----5:R1:W-:Y:S04]  /*8c60*/  STS [R40+-0x4], R41 ;  /* 0xfffffc2928007388 */ /* 0x0203e80000000800 */
[----:B------:R1:W-:Y:S01]  /*8c70*/  STS [R39+-0x4], R44 ;  /* 0xfffffc2c27007388 */ /* 0x0003e20000000800 */
[----:B--2---:R-:W-:-:S03]  /*8c80*/  ULEA UR4, UR5, UR4, 0x18 ;  /* 0x0000000405047291 */ /* 0x004fc6000f8ec0ff */
[----:B------:R1:W-:Y:S04]  /*8c90*/  STS [R38+-0x4], R43 ;  /* 0xfffffc2b26007388 */ /* 0x0003e80000000800 */
        /* <DEDUP_REMOVED lines=13> */
[----:B------:R1:W-:Y:S01]  /*8d70*/  STS [R24+-0x4], R57 ;  /* 0xfffffc3918007388 */ /* 0x0003e20000000800 */
[----:B------:R-:W-:Y:S06]  /*8d80*/  BAR.SYNC.DEFER_BLOCKING 0x0 ;  /* 0x0000000000007b1d */ /* 0x000fec0000010000 */
[----:B0-----:R-:W-:Y:S05]  /*8d90*/  @P0 BRA `(.L_x_114) ;  /* 0x00000008006c0947 */ /* 0x001fea0003800000 */
[----:B------:R-:W-:Y:S01]  /*8da0*/  LEA R21, R21, UR4, 0x3 ;  /* 0x0000000415157c11 */ /* 0x000fe2000f8e18ff */
[----:B------:R-:W-:Y:S01]  /*8db0*/  LDS R3, [R22] ;  /* 0x0000000016037984 */ /* 0x000fe20000000800 */
[----:B------:R-:W0:Y:S01]  /*8dc0*/  LDCU.64 UR8, c[0x0][0x3b0] ;  /* 0x00007600ff0877ac */ /* 0x000e220008000a00 */
[----:B-1----:R-:W-:Y:S02]  /*8dd0*/  LEA R26, R20, UR4, 0x3 ;  /* 0x00000004141a7c11 */ /* 0x002fe4000f8e18ff */
[----:B------:R-:W1:Y:S01]  /*8de0*/  LDS.64 R4, [R21+0x6600] ;  /* 0x0066000015047984 */ /* 0x000e620000000a00 */
[----:B------:R-:W-:Y:S02]  /*8df0*/  LEA R19, R19, UR4, 0x3 ;  /* 0x0000000413137c11 */ /* 0x000fe4000f8e18ff */
[----:B------:R-:W-:Y:S02]  /*8e00*/  LEA R17, R17, UR4, 0x3 ;  /* 0x0000000411117c11 */ /* 0x000fe4000f8e18ff */
[----:B------:R-:W-:-:S02]  /*8e10*/  LEA R15, R15, UR4, 0x3 ;  /* 0x000000040f0f7c11 */ /* 0x000fc4000f8e18ff */
[----:B------:R-:W-:Y:S02]  /*8e20*/  LEA R13, R13, UR4, 0x3 ;  /* 0x000000040d0d7c11 */ /* 0x000fe4000f8e18ff */
[----:B------:R-:W-:Y:S02]  /*8e30*/  LEA R11, R11, UR4, 0x3 ;  /* 0x000000040b0b7c11 */ /* 0x000fe4000f8e18ff */
[----:B------:R-:W-:Y:S02]  /*8e40*/  LEA R9, R9, UR4, 0x3 ;  /* 0x0000000409097c11 */ /* 0x000fe4000f8e18ff */
[----:B------:R-:W-:Y:S02]  /*8e50*/  LEA R7, R7, UR4, 0x3 ;  /* 0x0000000407077c11 */ /* 0x000fe4000f8e18ff */
[----:B-1----:R-:W-:-:S05]  /*8e60*/  IADD3 R4, P0, PT, R4, R2, RZ ;  /* 0x0000000204047210 */ /* 0x002fca0007f1e0ff */
[----:B------:R-:W-:Y:S01]  /*8e70*/  IMAD.X R5, RZ, RZ, R5, P0 ;  /* 0x000000ffff057224 */ /* 0x000fe200000e0605 */
[----:B0-----:R-:W-:-:S04]  /*8e80*/  LEA R24, P0, R4, UR8, 0x2 ;  /* 0x0000000804187c11 */ /* 0x001fc8000f8010ff */
[----:B------:R-:W-:-:S05]  /*8e90*/  LEA.HI.X R25, R4, UR9, R5, 0x2, P0 ;  /* 0x0000000904197c11 */ /* 0x000fca00080f1405 */
[----:B------:R-:W-:Y:S01]  /*8ea0*/  STG.E desc[UR6][R24.64], R3 ;  /* 0x0000000318007986 */ /* 0x000fe2000c101906 */
[----:B------:R-:W-:-:S03]  /*8eb0*/  NOP ;  /* 0x0000000000007918 */ /* 0x000fc60000000000 */
[----:B------:R0:W1:Y:S04]  /*8ec0*/  LDS.64 R4, [R26+0x6600] ;  /* 0x006600001a047984 */ /* 0x0000680000000a00 */
[----:B------:R-:W2:Y:S01]  /*8ed0*/  LDS R23, [R22+0x600] ;  /* 0x0006000016177984 */ /* 0x000ea20000000800 */
[----:B0-----:R-:W-:Y:S02]  /*8ee0*/  LEA R26, R18, UR4, 0x3 ;  /* 0x00000004121a7c11 */ /* 0x001fe4000f8e18ff */
[----:B-1----:R-:W-:-:S05]  /*8ef0*/  IADD3 R4, P0, PT, R4, R2, RZ ;  /* 0x0000000204047210 */ /* 0x002fca0007f1e0ff */
[----:B------:R-:W-:Y:S01]  /*8f00*/  IMAD.X R5, RZ, RZ, R5, P0 ;  /* 0x000000ffff057224 */ /* 0x000fe200000e0605 */
[----:B------:R-:W-:-:S04]  /*8f10*/  LEA R20, P0, R4, UR8, 0x2 ;  /* 0x0000000804147c11 */ /* 0x000fc8000f8010ff */
[----:B------:R-:W-:-:S05]  /*8f20*/  LEA.HI.X R21, R4, UR9, R5, 0x2, P0 ;  /* 0x0000000904157c11 */ /* 0x000fca00080f1405 */
[----:B--2---:R-:W-:Y:S01]  /*8f30*/  STG.E desc[UR6][R20.64+0x600], R23 ;  /* 0x0006001714007986 */ /* 0x004fe2000c101906 */
[----:B------:R-:W-:-:S03]  /*8f40*/  NOP ;  /* 0x0000000000007918 */ /* 0x000fc60000000000 */
[----:B------:R-:W0:Y:S04]  /*8f50*/  LDS.64 R4, [R19+0x6600] ;  /* 0x0066000013047984 */ /* 0x000e280000000a00 */
[----:B------:R-:W1:Y:S01]  /*8f60*/  LDS R3, [R22+0xc00] ;  /* 0x000c000016037984 */ /* 0x000e620000000800 */
[----:B0-----:R-:W-:-:S05]  /*8f70*/  IADD3 R4, P0, PT, R4, R2, RZ ;  /* 0x0000000204047210 */ /* 0x001fca0007f1e0ff */
[----:B------:R-:W-:Y:S01]  /*8f80*/  IMAD.X R5, RZ, RZ, R5, P0 ;  /* 0x000000ffff057224 */ /* 0x000fe200000e0605 */
[----:B------:R-:W-:-:S04]  /*8f90*/  LEA R24, P0, R4, UR8, 0x2 ;  /* 0x0000000804187c11 */ /* 0x000fc8000f8010ff */
[----:B------:R-:W-:-:S05]  /*8fa0*/  LEA.HI.X R25, R4, UR9, R5, 0x2, P0 ;  /* 0x0000000904197c11 */ /* 0x000fca00080f1405 */
[----:B-1----:R0:W-:Y:S01]  /*8fb0*/  STG.E desc[UR6][R24.64+0xc00], R3 ;  /* 0x000c000318007986 */ /* 0x0021e2000c101906 */
[----:B------:R-:W-:-:S03]  /*8fc0*/  NOP ;  /* 0x0000000000007918 */ /* 0x000fc60000000000 */
[----:B------:R-:W1:Y:S04]  /*8fd0*/  LDS.64 R4, [R26+0x6600] ;  /* 0x006600001a047984 */ /* 0x000e680000000a00 */
        /* <DEDUP_REMOVED lines=99> */
[----:B-1----:R-:W-:Y:S01]  /*9610*/  STG.E desc[UR6][R10.64+0x5400], R3 ;  /* 0x005400030a007986 */ /* 0x002fe2000c101906 */
[----:B------:R-:W-:-:S03]  /*9620*/  NOP ;  /* 0x0000000000007918 */ /* 0x000fc60000000000 */
[----:B------:R-:W0:Y:S04]  /*9630*/  LDS.64 R4, [R12+0x6600] ;  /* 0x006600000c047984 */ /* 0x000e280000000a00 */
[----:B------:R-:W1:Y:S01]  /*9640*/  LDS R9, [R22+0x5a00] ;  /* 0x005a000016097984 */ /* 0x000e620000000800 */
[----:B0-----:R-:W-:-:S05]  /*9650*/  IADD3 R4, P0, PT, R4, R2, RZ ;  /* 0x0000000204047210 */ /* 0x001fca0007f1e0ff */
[----:B------:R-:W-:Y:S01]  /*9660*/  IMAD.X R5, RZ, RZ, R5, P0 ;  /* 0x000000ffff057224 */ /* 0x000fe200000e0605 */
[----:B------:R-:W-:-:S04]  /*9670*/  LEA R6, P0, R4, UR8, 0x2 ;  /* 0x0000000804067c11 */ /* 0x000fc8000f8010ff */
[----:B------:R-:W-:Y:S02]  /*9680*/  LEA.HI.X R7, R4, UR9, R5, 0x2, P0 ;  /* 0x0000000904077c11 */ /* 0x000fe400080f1405 */
[----:B------:R-:W-:-:S03]  /*9690*/  LEA R4, R0, UR4, 0x3 ;  /* 0x0000000400047c11 */ /* 0x000fc6000f8e18ff */
[----:B-1----:R-:W-:Y:S01]  /*96a0*/  STG.E desc[UR6][R6.64+0x5a00], R9 ;  /* 0x005a000906007986 */ /* 0x002fe2000c101906 */
        /* <DEDUP_REMOVED lines=8> */
[----:B------:R-:W-:Y:S01]  /*9730*/  NOP ;  /* 0x0000000000007918 */ /* 0x000fe20000000000 */
[----:B------:R-:W-:Y:S05]  /*9740*/  EXIT ;  /* 0x000000000000794d */ /* 0x000fea0003800000 */
.L_x_114:
[----:B------:R-:W-:Y:S01]  /*9750*/  LEA R21, R21, UR4, 0x3 ;  /* 0x0000000415157c11 */ /* 0x000fe2000f8e18ff */
[----:B------:R-:W-:Y:S01]  /*9760*/  IMAD R23, R42, -0x1980, R23 ;  /* 0xffffe6802a177824 */ /* 0x000fe200078e0217 */
[----:B-1----:R-:W-:Y:S01]  /*9770*/  LEA R26, R20, UR4, 0x3 ;  /* 0x00000004141a7c11 */ /* 0x002fe2000f8e18ff */
[C---:B------:R-:W-:Y:S01]  /*9780*/  VIADD R20, R2.reuse, 0x180 ;  /* 0x0000018002147836 */ /* 0x040fe20000000000 */
[----:B------:R-:W-:Y:S01]  /*9790*/  LEA R19, R19, UR4, 0x3 ;  /* 0x0000000413137c11 */ /* 0x000fe2000f8e18ff */
[----:B------:R-:W0:Y:S01]  /*97a0*/  LDS.64 R4, [R21+0x6600] ;  /* 0x0066000015047984 */ /* 0x000e220000000a00 */
[----:B------:R-:W-:Y:S02]  /*97b0*/  ISETP.GE.AND P1, PT, R2, R23, PT ;  /* 0x000000170200720c */ /* 0x000fe40003f26270 */
[----:B------:R-:W-:Y:S02]  /*97c0*/  LEA R17, R17, UR4, 0x3 ;  /* 0x0000000411117c11 */ /* 0x000fe4000f8e18ff */
[----:B------:R-:W-:-:S02]  /*97d0*/  LEA R15, R15, UR4, 0x3 ;  /* 0x000000040f0f7c11 */ /* 0x000fc4000f8e18ff */
[----:B------:R-:W-:Y:S02]  /*97e0*/  LEA R13, R13, UR4, 0x3 ;  /* 0x000000040d0d7c11 */ /* 0x000fe4000f8e18ff */
[----:B------:R-:W-:Y:S02]  /*97f0*/  LEA R11, R11, UR4, 0x3 ;  /* 0x000000040b0b7c11 */ /* 0x000fe4000f8e18ff */
[----:B------:R-:W-:Y:S02]  /*9800*/  LEA R9, R9, UR4, 0x3 ;  /* 0x0000000409097c11 */ /* 0x000fe4000f8e18ff */
[----:B------:R-:W-:Y:S01]  /*9810*/  LEA R7, R7, UR4, 0x3 ;  /* 0x0000000407077c11 */ /* 0x000fe2000f8e18ff */
[----:B------:R-:W1:Y:S01]  /*9820*/  @!P1 LDS R3, [R22] ;  /* 0x0000000016039984 */ /* 0x000e620000000800 */
[----:B------:R-:W2:Y:S01]  /*9830*/  @!P1 LDC.64 R24, c[0x0][0x3b0] ;  /* 0x0000ec00ff189b82 */ /* 0x000ea20000000a00 */
[----:B0-----:R-:W-:-:S05]  /*9840*/  @!P1 IADD3 R4, P0, PT, R4, R2, RZ ;  /* 0x0000000204049210 */ /* 0x001fca0007f1e0ff */
[----:B------:R-:W-:Y:S01]  /*9850*/  @!P1 IMAD.X R5, RZ, RZ, R5, P0 ;  /* 0x000000ffff059224 */ /* 0x000fe200000e0605 */
[----:B--2---:R-:W-:-:S04]  /*9860*/  @!P1 LEA R24, P0, R4, R24, 0x2 ;  /* 0x0000001804189211 */ /* 0x004fc800078010ff */
[----:B------:R-:W-:-:S05]  /*9870*/  @!P1 LEA.HI.X R25, R4, R25, R5, 0x2, P0 ;  /* 0x0000001904199211 */ /* 0x000fca00000f1405 */
[----:B-1----:R0:W-:Y:S01]  /*9880*/  @!P1 STG.E desc[UR6][R24.64], R3 ;  /* 0x0000000318009986 */ /* 0x0021e2000c101906 */
[----:B------:R-:W-:-:S03]  /*9890*/  NOP ;  /* 0x0000000000007918 */ /* 0x000fc60000000000 */
[----:B------:R1:W2:Y:S01]  /*98a0*/  LDS.64 R4, [R26+0x6600] ;  /* 0x006600001a047984 */ /* 0x0002a20000000a00 */
[----:B------:R-:W-:Y:S01]  /*98b0*/  ISETP.GE.AND P1, PT, R20, R23, PT ;  /* 0x000000171400720c */ /* 0x000fe20003f26270 */
[----:B0-----:R-:W-:Y:S01]  /*98c0*/  VIADD R24, R2, 0x300 ;  /* 0x0000030002187836 */ /* 0x001fe20000000000 */
[----:B-1----:R-:W-:Y:S01]  /*98d0*/  LEA R26, R18, UR4, 0x3 ;  /* 0x00000004121a7c11 */ /* 0x002fe2000f8e18ff */
[----:B------:R-:W-:-:S10]  /*98e0*/  VIADD R18, R2, 0x480 ;  /* 0x0000048002127836 */ /* 0x000fd40000000000 */
[----:B------:R-:W0:Y:S01]  /*98f0*/  @!P1 LDS R27, [R22+0x600] ;  /* 0x00060000161b9984 */ /* 0x000e220000000800 */
[----:B------:R-:W1:Y:S01]  /*9900*/  @!P1 LDC.64 R20, c[0x0][0x3b0] ;  /* 0x0000ec00ff149b82 */ /* 0x000e620000000a00 */
[----:B--2---:R-:W-:-:S05]  /*9910*/  @!P1 IADD3 R4, P0, PT, R4, R2, RZ ;  /* 0x0000000204049210 */ /* 0x004fca0007f1e0ff */
[----:B------:R-:W-:Y:S01]  /*9920*/  @!P1 IMAD.X R5, RZ, RZ, R5, P0 ;  /* 0x000000ffff059224 */ /* 0x000fe200000e0605 */
[----:B-1----:R-:W-:-:S04]  /*9930*/  @!P1 LEA R20, P0, R4, R20, 0x2 ;  /* 0x0000001404149211 */ /* 0x002fc800078010ff */
[----:B------:R-:W-:-:S05]  /*9940*/  @!P1 LEA.HI.X R21, R4, R21, R5, 0x2, P0 ;  /* 0x0000001504159211 */ /* 0x000fca00000f1405 */
[----:B0-----:R0:W-:Y:S01]  /*9950*/  @!P1 STG.E desc[UR6][R20.64+0x600], R27 ;  /* 0x0006001b14009986 */ /* 0x0011e2000c101906 */
[----:B------:R-:W-:-:S03]  /*9960*/  NOP ;  /* 0x0000000000007918 */ /* 0x000fc60000000000 */
[----:B------:R-:W1:Y:S01]  /*9970*/  LDS.64 R4, [R19+0x6600] ;  /* 0x0066000013047984 */ /* 0x000e620000000a00 */
[----:B------:R-:W-:Y:S01]  /*9980*/  ISETP.GE.AND P1, PT, R24, R23, PT ;  /* 0x000000171800720c */ /* 0x000fe20003f26270 */
[----:B0-----:R-:W-:-:S12]  /*9990*/  VIADD R20, R2, 0x600 ;  /* 0x0000060002147836 */ /* 0x001fd80000000000 */
[----:B------:R-:W0:Y:S01]  /*99a0*/  @!P1 LDS R3, [R22+0xc00] ;  /* 0x000c000016039984 */ /* 0x000e220000000800 */
[----:B------:R-:W2:Y:S01]  /*99b0*/  @!P1 LDC.64 R24, c[0x0][0x3b0] ;  /* 0x0000ec00ff189b82 */ /* 0x000ea20000000a00 */
[----:B-1----:R-:W-:-:S05]  /*99c0*/  @!P1 IADD3 R4, P0, PT, R4, R2, RZ ;  /* 0x0000000204049210 */ /* 0x002fca0007f1e0ff */
[----:B------:R-:W-:Y:S01]  /*99d0*/  @!P1 IMAD.X R5, RZ, RZ, R5, P0 ;  /* 0x000000ffff059224 */ /* 0x000fe200000e0605 */
[----:B--2---:R-:W-:-:S04]  /*99e0*/  @!P1 LEA R24, P0, R4, R24, 0x2 ;  /* 0x0000001804189211 */ /* 0x004fc800078010ff */
[----:B------:R-:W-:-:S05]  /*99f0*/  @!P1 LEA.HI.X R25, R4, R25, R5, 0x2, P0 ;  /* 0x0000001904199211 */ /* 0x000fca00000f1405 */
[----:B0-----:R0:W-:Y:S01]  /*9a00*/  @!P1 STG.E desc[UR6][R24.64+0xc00], R3 ;  /* 0x000c000318009986 */ /* 0x0011e2000c101906 */
[----:B------:R-:W-:-:S03]  /*9a10*/  NOP ;  /* 0x0000000000007918 */ /* 0x000fc60000000000 */
[----:B------:R-:W1:Y:S01]  /*9a20*/  LDS.64 R4, [R26+0x6600] ;  /* 0x006600001a047984 */ /* 0x000e620000000a00 */
[----:B------:R-:W-:Y:S02]  /*9a30*/  ISETP.GE.AND P1, PT, R18, R23, PT ;  /* 0x000000171200720c */ /* 0x000fe40003f26270 */
[----:B0-----:R-:W-:Y:S01]  /*9a40*/  LEA R24, R16, UR4, 0x3 ;  /* 0x0000000410187c11 */ /* 0x001fe2000f8e18ff */
[----:B------:R-:W-:-:S10]  /*9a50*/  VIADD R16, R2, 0x780 ;  /* 0x0000078002107836 */ /* 0x000fd40000000000 */
        /* <DEDUP_REMOVED lines=33> */
[----:B0-----:R-:W-:-:S11]  /*9c70*/  LOP3.LUT R16, R2, 0xc00, RZ, 0xfc, !PT ;  /* 0x00000c0002107812 */ /* 0x001fd600078efcff */
        /* <DEDUP_REMOVED lines=87> */
[----:B0-----:R-:W-:Y:S01]  /*a1f0*/  @!P1 STG.E desc[UR6][R8.64+0x4e00], R15 ;  /* 0x004e000f08009986 */ /* 0x001fe2000c101906 */
[----:B------:R-:W-:-:S03]  /*a200*/  NOP ;  /* 0x0000000000007918 */ /* 0x000fc60000000000 */
[----:B------:R-:W0:Y:S01]  /*a210*/  LDS.64 R4, [R7+0x6600] ;  /* 0x0066000007047984 */ /* 0x000e220000000a00 */
[----:B------:R-:W-:-:S13]  /*a220*/  ISETP.GE.AND P1, PT, R10, R23, PT ;  /* 0x000000170a00720c */ /* 0x000fda0003f26270 */
[----:B------:R-:W1:Y:S01]  /*a230*/  @!P1 LDS R3, [R22+0x5400] ;  /* 0x0054000016039984 */ /* 0x000e620000000800 */
[----:B------:R-:W2:Y:S01]  /*a240*/  @!P1 LDC.64 R10, c[0x0][0x3b0] ;  /* 0x0000ec00ff0a9b82 */ /* 0x000ea20000000a00 */
[----:B0-----:R-:W-:-:S05]  /*a250*/  @!P1 IADD3 R4, P0, PT, R4, R2, RZ ;  /* 0x0000000204049210 */ /* 0x001fca0007f1e0ff */
[----:B------:R-:W-:Y:S01]  /*a260*/  @!P1 IMAD.X R5, RZ, RZ, R5, P0 ;  /* 0x000000ffff059224 */ /* 0x000fe200000e0605 */
[----:B--2---:R-:W-:-:S04]  /*a270*/  @!P1 LEA R10, P0, R4, R10, 0x2 ;  /* 0x0000000a040a9211 */ /* 0x004fc800078010ff */
[----:B------:R-:W-:-:S05]  /*a280*/  @!P1 LEA.HI.X R11, R4, R11, R5, 0x2, P0 ;  /* 0x0000000b040b9211 */ /* 0x000fca00000f1405 */
[----:B-1----:R-:W-:Y:S01]  /*a290*/  @!P1 STG.E desc[UR6][R10.64+0x5400], R3 ;  /* 0x005400030a009986 */ /* 0x002fe2000c101906 */
        /* <DEDUP_REMOVED lines=8> */
[----:B------:R-:W-:Y:S02]  /*a320*/  @!P1 LEA.HI.X R7, R4, R7, R5, 0x2, P0 ;  /* 0x0000000704079211 */ /* 0x000fe400000f1405 */
[----:B------:R-:W-:Y:S02]  /*a330*/  LEA R5, R0, UR4, 0x3 ;  /* 0x0000000400057c11 */ /* 0x000fe4000f8e18ff */
[----:B------:R-:W-:Y:S01]  /*a340*/  LOP3.LUT R0, R2, 0x1800, RZ, 0xfc, !PT ;  /* 0x0000180002007812 */ /* 0x000fe200078efcff */
[----:B-1----:R-:W-:Y:S01]  /*a350*/  @!P1 STG.E desc[UR6][R6.64+0x5a00], R9 ;  /* 0x005a000906009986 */ /* 0x002fe2000c101906 */
[----:B------:R-:W-:-:S03]  /*a360*/  NOP ;  /* 0x0000000000007918 */ /* 0x000fc60000000000 */
[----:B------:R-:W0:Y:S01]  /*a370*/  LDS.64 R4, [R5+0x6600] ;  /* 0x0066000005047984 */ /* 0x000e220000000a00 */
[----:B------:R-:W-:-:S13]  /*a380*/  ISETP.GE.AND P1, PT, R0, R23, PT ;  /* 0x000000170000720c */ /* 0x000fda0003f26270 */
[----:B------:R-:W1:Y:S01]  /*a390*/  @!P1 LDS R11, [R22+0x6000] ;  /* 0x00600000160b9984 */ /* 0x000e620000000800 */
[----:B------:R-:W2:Y:S01]  /*a3a0*/  @!P1 LDC.64 R12, c[0x0][0x3b0] ;  /* 0x0000ec00ff0c9b82 */ /* 0x000ea20000000a00 */
[----:B0-----:R-:W-:-:S05]  /*a3b0*/  IADD3 R0, P0, PT, R4, R2, RZ ;  /* 0x0000000204007210 */ /* 0x001fca0007f1e0ff */
[----:B------:R-:W-:Y:S01]  /*a3c0*/  IMAD.X R4, RZ, RZ, R5, P0 ;  /* 0x000000ffff047224 */ /* 0x000fe200000e0605 */
[----:B--2---:R-:W-:-:S04]  /*a3d0*/  @!P1 LEA R2, P0, R0, R12, 0x2 ;  /* 0x0000000c00029211 */ /* 0x004fc800078010ff */
[----:B------:R-:W-:-:S05]  /*a3e0*/  @!P1 LEA.HI.X R3, R0, R13, R4, 0x2, P0 ;  /* 0x0000000d00039211 */ /* 0x000fca00000f1404 */
[----:B-1----:R-:W-:Y:S01]  /*a3f0*/  @!P1 STG.E desc[UR6][R2.64+0x6000], R11 ;  /* 0x0060000b02009986 */ /* 0x002fe2000c101906 */
[----:B------:R-:W-:Y:S01]  /*a400*/  NOP ;  /* 0x0000000000007918 */ /* 0x000fe20000000000 */
[----:B------:R-:W-:Y:S05]  /*a410*/  EXIT ;  /* 0x000000000000794d */ /* 0x000fea0003800000 */
.L_x_30:
[----:B------:R-:W-:Y:S02]  /*a420*/  IMAD.MOV.U32 R58, RZ, RZ, R39 ;  /* 0x000000ffff3a7224 */ /* 0x000fe400078e0027 */
[----:B------:R-:W-:Y:S02]  /*a430*/  IMAD.MOV.U32 R49, RZ, RZ, 0x1 ;  /* 0x00000001ff317424 */ /* 0x000fe400078e00ff */
[----:B------:R-:W-:Y:S02]  /*a440*/  IMAD.MOV.U32 R60, RZ, RZ, RZ ;  /* 0x000000ffff3c7224 */ /* 0x000fe400078e00ff */
[----:B------:R-:W-:-:S07]  /*a450*/  IMAD.MOV.U32 R47, RZ, RZ, -0x1 ;  /* 0xffffffffff2f7424 */ /* 0x000fce00078e00ff */
[----:B------:R-:W-:Y:S05]  /*a460*/  WARPSYNC.COLLECTIVE R47, `(.L_x_115) ;  /* 0x000000002f087348 */ /* 0x000fea0003c00000 */
[----:B------:R0:W1:Y:S02]  /*a470*/  SHFL.UP P0, R46, R58, R49, R60 ;  /* 0x040000313a2e7389 */ /* 0x000064000000003c */
[----:B01----:R-:W-:Y:S05]  /*a480*/  ENDCOLLECTIVE ;  /* 0x000000000000791b */ /* 0x003fea0003800000 */
.L_x_115:
[----:B------:R-:W-:Y:S02]  /*a490*/  IMAD.MOV.U32 R49, RZ, RZ, 0x2 ;  /* 0x00000002ff317424 */ /* 0x000fe400078e00ff */
[----:B------:R-:W-:-:S04]  /*a4a0*/  IMAD.MOV.U32 R40, RZ, RZ, R46 ;  /* 0x000000ffff287224 */ /* 0x000fc800078e002e */
[----:B------:R-:W-:-:S04]  /*a4b0*/  @P0 IMAD.IADD R40, R39, 0x1, R40 ;  /* 0x0000000127280824 */ /* 0x000fc800078e0228 */
[----:B------:R-:W-:-:S07]  /*a4c0*/  IMAD.MOV.U32 R58, RZ, RZ, R40 ;  /* 0x000000ffff3a7224 */ /* 0x000fce00078e0028 */
[----:B------:R-:W-:Y:S05]  /*a4d0*/  WARPSYNC.COLLECTIVE R47, `(.L_x_116) ;  /* 0x000000002f087348 */ /* 0x000fea0003c00000 */
[----:B------:R0:W1:Y:S02]  /*a4e0*/  SHFL.UP P0, R46, R58, R49, R60 ;  /* 0x040000313a2e7389 */ /* 0x000064000000003c */
[----:B01----:R-:W-:Y:S05]  /*a4f0*/  ENDCOLLECTIVE ;  /* 0x000000000000791b */ /* 0x003fea0003800000 */
.L_x_116:
[----:B------:R-:W-:Y:S02]  /*a500*/  IMAD.MOV.U32 R49, RZ, RZ, 0x4 ;  /* 0x00000004ff317424 */ /* 0x000fe400078e00ff */
[----:B------:R-:W-:-:S04]  /*a510*/  IMAD.MOV.U32 R43, RZ, RZ, R46 ;  /* 0x000000ffff2b7224 */ /* 0x000fc800078e002e */
[----:B------:R-:W-:-:S04]  /*a520*/  @P0 IMAD.IADD R43, R40, 0x1, R43 ;  /* 0x00000001282b0824 */ /* 0x000fc800078e022b */
[----:B------:R-:W-:-:S07]  /*a530*/  IMAD.MOV.U32 R58, RZ, RZ, R43 ;  /* 0x000000ffff3a7224 */ /* 0x000fce00078e002b */
[----:B------:R-:W-:Y:S05]  /*a540*/  WARPSYNC.COLLECTIVE R47, `(.L_x_117) ;  /* 0x000000002f087348 */ /* 0x000fea0003c00000 */
[----:B------:R0:W1:Y:S02]  /*a550*/  SHFL.UP P0, R46, R58, R49, R60 ;  /* 0x040000313a2e7389 */ /* 0x000064000000003c */
[----:B01----:R-:W-:Y:S05]  /*a560*/  ENDCOLLECTIVE ;  /* 0x000000000000791b */ /* 0x003fea0003800000 */
.L_x_117:
[----:B------:R-:W-:Y:S02]  /*a570*/  IMAD.MOV.U32 R49, RZ, RZ, 0x8 ;  /* 0x00000008ff317424 */ /* 0x000fe400078e00ff */
[----:B------:R-:W-:-:S04]  /*a580*/  IMAD.MOV.U32 R44, RZ, RZ, R46 ;  /* 0x000000ffff2c7224 */ /* 0x000fc800078e002e */
[----:B------:R-:W-:-:S04]  /*a590*/  @P0 IMAD.IADD R44, R43, 0x1, R44 ;  /* 0x000000012b2c0824 */ /* 0x000fc800078e022c */
[----:B------:R-:W-:-:S07]  /*a5a0*/  IMAD.MOV.U32 R58, RZ, RZ, R44 ;  /* 0x000000ffff3a7224 */ /* 0x000fce00078e002c */
[----:B------:R-:W-:Y:S05]  /*a5b0*/  WARPSYNC.COLLECTIVE R47, `(.L_x_118) ;  /* 0x000000002f087348 */ /* 0x000fea0003c00000 */
[----:B------:R0:W1:Y:S02]  /*a5c0*/  SHFL.UP P0, R46, R58, R49, R60 ;  /* 0x040000313a2e7389 */ /* 0x000064000000003c */
[----:B01----:R-:W-:Y:S05]  /*a5d0*/  ENDCOLLECTIVE ;  /* 0x000000000000791b */ /* 0x003fea0003800000 */
.L_x_118:
[----:B------:R-:W-:Y:S02]  /*a5e0*/  IMAD.MOV.U32 R49, RZ, RZ, 0x10 ;  /* 0x00000010ff317424 */ /* 0x000fe400078e00ff */
[----:B------:R-:W-:-:S04]  /*a5f0*/  IMAD.MOV.U32 R45, RZ, RZ, R46 ;  /* 0x000000ffff2d7224 */ /* 0x000fc800078e002e */
[----:B------:R-:W-:-:S04]  /*a600*/  @P0 IMAD.IADD R45, R44, 0x1, R45 ;  /* 0x000000012c2d0824 */ /* 0x000fc800078e022d */
[----:B------:R-:W-:-:S07]  /*a610*/  IMAD.MOV.U32 R58, RZ, RZ, R45 ;  /* 0x000000ffff3a7224 */ /* 0x000fce00078e002d */
[----:B------:R-:W-:Y:S05]  /*a620*/  WARPSYNC.COLLECTIVE R47, `(.L_x_119) ;  /* 0x000000002f087348 */ /* 0x000fea0003c00000 */
[----:B------:R0:W1:Y:S02]  /*a630*/  SHFL.UP P0, R46, R58, R49, R60 ;  /* 0x040000313a2e7389 */ /* 0x000064000000003c */
[----:B01----:R-:W-:Y:S05]  /*a640*/  ENDCOLLECTIVE ;  /* 0x000000000000791b */ /* 0x003fea0003800000 */
.L_x_119:
[----:B------:R-:W-:Y:S05]  /*a650*/  BRA `(.L_x_120) ;  /* 0xffffff8400407947 */ /* 0x000fea000383ffff */
.L_x_121:
[----:B------:R-:W-:-:S00]  /*a660*/  BRA `(.L_x_121) ;  /* 0xfffffffc00fc7947 */ /* 0x000fc0000383ffff */
[----:B------:R-:W-:-:S00]  /*a670*/  NOP ;  /* 0x0000000000007918 */ /* 0x000fc00000000000 */
        /* <DEDUP_REMOVED lines=8> */
.L_x_1278:


//--------------------- .text._ZN3cub18CUB_300001_SM_10006detail10radix_sort33DeviceRadixSortExclusiveSumKernelINS1_5radix10policy_hubIiiyE10Policy1000EyEEvPT0_ --------------------------
	.section	.text._ZN3cub18CUB_300001_SM_10006detail10radix_sort33DeviceRadixSortExclusiveSumKernelINS1_5radix10policy_hubIiiyE10Policy1000EyEEvPT0_,"ax",@progbits
	.align	128
        .global         _ZN3cub18CUB_300001_SM_10006detail10radix_sort33DeviceRadixSortExclusiveSumKernelINS1_5radix10policy_hubIiiyE10Policy1000EyEEvPT0_
        .type           _ZN3cub18CUB_300001_SM_10006detail10radix_sort33DeviceRadixSortExclusiveSumKernelINS1_5radix10policy_hubIiiyE10Policy1000EyEEvPT0_,@function
        .size           _ZN3cub18CUB_300001_SM_10006detail10radix_sort33DeviceRadixSortExclusiveSumKernelINS1_5radix10policy_hubIiiyE10Policy1000EyEEvPT0_,(.L_x_1279 - _ZN3cub18CUB_300001_SM_10006detail10radix_sort33DeviceRadixSortExclusiveSumKernelINS1_5radix10policy_hubIiiyE10Policy1000EyEEvPT0_)
        .other          _ZN3cub18CUB_300001_SM_10006detail10radix_sort33DeviceRadixSortExclusiveSumKernelINS1_5radix10policy_hubIiiyE10Policy1000EyEEvPT0_,@"STO_CUDA_ENTRY STV_DEFAULT"
_ZN3cub18CUB_300001_SM_10006detail10radix_sort33DeviceRadixSortExclusiveSumKernelINS1_5radix10policy_hubIiiyE10Policy1000EyEEvPT0_:
.text._ZN3cub18CUB_300001_SM_10006detail10radix_sort33DeviceRadixSortExclusiveSumKernelINS1_5radix10policy_hubIiiyE10Policy1000EyEEvPT0_:
[----:B------:R-:W-:Y:S01]  /*0000*/  LDC R1, c[0x0][0x37c] ;  /* 0x0000df00ff017b82 */ /* 0x000fe20000000800 */
[----:B------:R-:W0:Y:S07]  /*0010*/  S2R R18, SR_TID.X ;  /* 0x0000000000127919 */ /* 0x000e2e0000002100 */
[----:B------:R-:W1:Y:S01]  /*0020*/  LDC.64 R16, c[0x0][0x380] ;  /* 0x0000e000ff107b82 */ /* 0x000e620000000a00 */
[----:B------:R-:W2:Y:S01]  /*0030*/  LDCU.64 UR4, c[0x0][0x358] ;  /* 0x00006b00ff0477ac */ /* 0x000ea20008000a00 */
[----:B------:R-:W3:Y:S01]  /*0040*/  S2R R5, SR_CTAID.X ;  /* 0x0000000000057919 */ /* 0x000ee20000002500 */
[----:B0-----:R-:W-:Y:S01]  /*0050*/  ISETP.GT.U32.AND P1, PT, R18, 0xff, PT ;  /* 0x000000ff1200780c */ /* 0x001fe20003f24070 */
[----:B---3--:R-:W-:-:S04]  /*0060*/  IMAD R5, R5, 0x100, R18 ;  /* 0x0000010005057824 */ /* 0x008fc800078e0212 */
[----:B-1----:R-:W-:-:S08]  /*0070*/  IMAD.WIDE R16, R5, 0x8, R16 ;  /* 0x0000000805107825 */ /* 0x002fd000078e0210 */
[----:B--2---:R-:W2:Y:S01]  /*0080*/  @!P1 LDG.E.64 R2, desc[UR4][R16.64] ;  /* 0x0000000410029981 */ /* 0x004ea2000c1e1b00 */
[----:B------:R-:W-:Y:S02]  /*0090*/  MOV R0, 0x400 ;  /* 0x0000040000007802 */ /* 0x000fe40000000f00 */
[C---:B------:R-:W-:Y:S01]  /*00a0*/  ISETP.GT.U32.AND P0, PT, R18.reuse, 0x1f, PT ;  /* 0x0000001f1200780c */ /* 0x040fe20003f04070 */
[----:B------:R-:W0:Y:S02]  /*00b0*/  S2R R5, SR_CgaCtaId ;  /* 0x0000000000057919 */ /* 0x000e240000008800 */
[----:B0-----:R-:W-:Y:S02]  /*00c0*/  LEA R5, R5, R0, 0x18 ;  /* 0x0000000005057211 */ /* 0x001fe400078ec0ff */
[----:B------:R-:W-:-:S05]  /*00d0*/  LEA.HI R0, R18, R18, RZ, 0x1d ;  /* 0x0000001212007211 */ /* 0x000fca00078fe8ff */
[----:B------:R-:W-:-:S05]  /*00e0*/  IMAD R0, R0, 0x8, R5 ;  /* 0x0000000800007824 */ /* 0x000fca00078e0205 */
[----:B--2---:R0:W-:Y:S01]  /*00f0*/  STS.64 [R0+0x10], R2 ;  /* 0x0000100200007388 */ /* 0x0041e20000000a00 */
[----:B------:R-:W-:Y:S06]  /*0100*/  BAR.SYNC.DEFER_BLOCKING 0x0 ;  /* 0x0000000000007b1d */ /* 0x000fec0000010000 */
[----:B------:R-:W-:Y:S05]  /*0110*/  @P0 BRA `(.L_x_122) ;  /* 0x0000000400240947 */ /* 0x000fea0003800000 */
[----:B------:R-:W-:Y:S01]  /*0120*/  IMAD R18, R18, 0x48, R5 ;  /* 0x0000004812127824 */ /* 0x000fe200078e0205 */
[----:B------:R-:W-:-:S04]  /*0130*/  UMOV UR6, 0xffffffff ;  /* 0xffffffff00067882 */ /* 0x000fc80000000000 */
[----:B------:R-:W-:Y:S04]  /*0140*/  LDS.64 R14, [R18+0x10] ;  /* 0x00001000120e7984 */ /* 0x000fe80000000a00 */
[----:B------:R-:W-:Y:S04]  /*0150*/  LDS.64 R12, [R18+0x18] ;  /* 0x00001800120c7984 */ /* 0x000fe80000000a00 */
[----:B------:R-:W1:Y:S04]  /*0160*/  LDS.64 R10, [R18+0x20] ;  /* 0x00002000120a7984 */ /* 0x000e680000000a00 */
[----:B------:R-:W-:Y:S04]  /*0170*/  LDS.64 R8, [R18+0x28] ;  /* 0x0000280012087984 */ /* 0x000fe80000000a00 */
[----:B------:R-:W2:Y:S04]  /*0180*/  LDS.64 R6, [R18+0x30] ;  /* 0x0000300012067984 */ /* 0x000ea80000000a00 */
[----:B------:R-:W-:Y:S04]  /*0190*/  LDS.64 R4, [R18+0x38] ;  /* 0x0000380012047984 */ /* 0x000fe80000000a00 */
[----:B0-----:R-:W0:Y:S04]  /*01a0*/  LDS.64 R2, [R18+0x40] ;  /* 0x0000400012027984 */ /* 0x001e280000000a00 */
[----:B------:R-:W3:Y:S01]  /*01b0*/  LDS.64 R20, [R18+0x48] ;  /* 0x0000480012147984 */ /* 0x000ee20000000a00 */
[----:B-1----:R-:W-:-:S04]  /*01c0*/  IADD3 R19, P3, P4, R10, R12, R14 ;  /* 0x0000000c0a137210 */ /* 0x002fc80007c7e00e */
[----:B------:R-:W-:Y:S02]  /*01d0*/  IADD3.X R23, PT, PT, R11, R13, R15, P3, P4 ;  /* 0x0000000d0b177210 */ /* 0x000fe40001fe840f */
[----:B--2---:R-:W-:-:S04]  /*01e0*/  IADD3 R19, P0, P2, R6, R19, R8 ;  /* 0x0000001306137210 */ /* 0x004fc80007a1e008 */
[----:B------:R-:W-:Y:S02]  /*01f0*/  IADD3.X R23, PT, PT, R7, R23, R9, P0, P2 ;  /* 0x0000001707177210 */ /* 0x000fe400007e4409 */
[----:B0-----:R-:W-:-:S04]  /*0200*/  IADD3 R19, P3, P4, R2, R19, R4 ;  /* 0x0000001302137210 */ /* 0x001fc80007c7e004 */
[----:B---3--:R-:W-:Y:S02]  /*0210*/  IADD3 R20, P0, PT, R20, R19, RZ ;  /* 0x0000001314147210 */ /* 0x008fe40007f1e0ff */
[----:B------:R-:W-:-:S05]  /*0220*/  IADD3.X R19, PT, PT, R3, R23, R5, P3, P4 ;  /* 0x0000001703137210 */ /* 0x000fca0001fe8405 */
[----:B------:R-:W-:Y:S01]  /*0230*/  IMAD.X R19, R21, 0x1, R19, P0 ;  /* 0x0000000115137824 */ /* 0x000fe200000e0613 */
[----:B------:R-:W-:Y:S06]  /*0240*/  BRA.DIV UR6, `(.L_x_123) ;  /* 0x0000000206f07947 */ /* 0x000fec000b800000 */
[----:B------:R-:W0:Y:S04]  /*0250*/  SHFL.UP PT, R27, R20, 0x1, RZ ;  /* 0x04200000141b7989 */ /* 0x000e2800000e00ff */
[----:B------:R-:W1:Y:S01]  /*0260*/  SHFL.UP P0, R25, R19, 0x1, RZ ;  /* 0x0420000013197989 */ /* 0x000e6200000000ff */
[----:B0-----:R-:W-:-:S04]  /*0270*/  IADD3 R22, P2, PT, R27, R20, RZ ;  /* 0x000000141b167210 */ /* 0x001fc80007f5e0ff */
[----:B-1----:R-:W-:Y:S01]  /*0280*/  SEL R27, R22, R27, P0 ;  /* 0x0000001b161b7207 */ /* 0x002fe20000000000 */
[----:B------:R-:W-:-:S04]  /*0290*/  IMAD.X R26, R25, 0x1, R19, P2 ;  /* 0x00000001191a7824 */ /* 0x000fc800010e0613 */
[----:B------:R-:W0:Y:S01]  /*02a0*/  SHFL.UP PT, R28, R27, 0x2, RZ ;  /* 0x044000001b1c7989 */ /* 0x000e2200000e00ff */
[----:B------:R-:W-:-:S05]  /*02b0*/  SEL R26, R26, R25, P0 ;  /* 0x000000191a1a7207 */ /* 0x000fca0000000000 */
[----:B------:R-:W1:Y:S01]  /*02c0*/  SHFL.UP P0, R25, R26, 0x2, RZ ;  /* 0x044000001a197989 */ /* 0x000e6200000000ff */
[----:B0-----:R-:W-:-:S05]  /*02d0*/  IADD3 R21, P2, PT, R28, R27, RZ ;  /* 0x0000001b1c157210 */ /* 0x001fca0007f5e0ff */
[----:B-1----:R-:W-:Y:S01]  /*02e0*/  IMAD.X R22, R25, 0x1, R26, P2 ;  /* 0x0000000119167824 */ /* 0x002fe200010e061a */
[----:B------:R-:W-:-:S04]  /*02f0*/  SEL R28, R21, R28, P0 ;  /* 0x0000001c151c7207 */ /* 0x000fc80000000000 */
[----:B------:R-:W-:Y:S01]  /*0300*/  SEL R29, R22, R25, P0 ;  /* 0x00000019161d7207 */ /* 0x000fe20000000000 */
        /* <DEDUP_REMOVED lines=12> */
[----:B------:R0:W1:Y:S04]  /*03d0*/  SHFL.UP PT, R28, R27, 0x10, RZ ;  /* 0x060000001b1c7989 */ /* 0x00006800000e00ff */
[----:B------:R0:W2:Y:S02]  /*03e0*/  SHFL.UP P0, R25, R26, 0x10, RZ ;  /* 0x060000001a197989 */ /* 0x0000a400000000ff */
.L_x_134:
[----:B-1----:R-:W-:-:S04]  /*03f0*/  IADD3 R21, P2, PT, R28, R27, RZ ;  /* 0x0000001b1c157210 */ /* 0x002fc80007f5e0ff */
[----:B--2---:R-:W-:Y:S01]  /*0400*/  SEL R21, R21, R28, P0 ;  /* 0x0000001c15157207 */ /* 0x004fe20000000000 */
[----:B------:R-:W-:-:S05]  /*0410*/  IMAD.X R22, R25, 0x1, R26, P2 ;  /* 0x0000000119167824 */ /* 0x000fca00010e061a */
[----:B------:R-:W-:Y:S02]  /*0420*/  SEL R22, R22, R25, P0 ;  /* 0x0000001916167207 */ /* 0x000fe40000000000 */
[----:B------:R-:W-:-:S05]  /*0430*/  IADD3 R20, P0, PT, R21, -R20, RZ ;  /* 0x8000001415147210 */ /* 0x000fca0007f1e0ff */
[----:B------:R-:W-:Y:S01]  /*0440*/  IMAD.X R21, R22, 0x1, ~R19, P0 ;  /* 0x0000000116157824 */ /* 0x000fe200000e0e13 */
[----:B------:R-:W-:-:S04]  /*0450*/  IADD3 R14, P0, PT, R14, R20, RZ ;  /* 0x000000140e0e7210 */ /* 0x000fc80007f1e0ff */
[----:B------:R1:W-:Y:S01]  /*0460*/  STS.64 [R18+0x10], R20 ;  /* 0x0000101412007388 */ /* 0x0003e20000000a00 */
[----:B------:R-:W-:Y:S01]  /*0470*/  IMAD.X R15, R15, 0x1, R21, P0 ;  /* 0x000000010f0f7824 */ /* 0x000fe200000e0615 */
        /* <DEDUP_REMOVED lines=17> */
[----:B------:R-:W-:-:S05]  /*0590*/  IMAD.X R3, R3, 0x1, R5, P0 ;  /* 0x0000000103037824 */ /* 0x000fca00000e0605 */
[----:B------:R1:W-:Y:S03]  /*05a0*/  STS.64 [R18+0x48], R2 ;  /* 0x0000480212007388 */ /* 0x0003e60000000a00 */
.L_x_122:
[----:B------:R-:W-:Y:S05]  /*05b0*/  WARPSYNC.ALL ;  /* 0x0000000000007948 */ /* 0x000fea0003800000 */
[----:B------:R-:W-:Y:S06]  /*05c0*/  BAR.SYNC.DEFER_BLOCKING 0x0 ;  /* 0x0000000000007b1d */ /* 0x000fec0000010000 */
[----:B------:R-:W-:Y:S05]  /*05d0*/  @P1 EXIT ;  /* 0x000000000000194d */ /* 0x000fea0003800000 */
[----:B01----:R-:W0:Y:S04]  /*05e0*/  LDS.64 R2, [R0+0x10] ;  /* 0x0000100000027984 */ /* 0x003e280000000a00 */
[----:B0-----:R-:W-:Y:S01]  /*05f0*/  STG.E.64 desc[UR4][R16.64], R2 ;  /* 0x0000000210007986 */ /* 0x001fe2000c101b04 */
[----:B------:R-:W-:Y:S05]  /*0600*/  EXIT ;  /* 0x000000000000794d */ /* 0x000fea0003800000 */
.L_x_123:
[----:B------:R-:W-:Y:S02]  /*0610*/  IMAD.MOV.U32 R24, RZ, RZ, R20 ;  /* 0x000000ffff187224 */ /* 0x000fe400078e0014 */
[----:B------:R-:W-:Y:S02]  /*0620*/  IMAD.MOV.U32 R23, RZ, RZ, 0x1 ;  /* 0x00000001ff177424 */ /* 0x000fe400078e00ff */
[----:B------:R-:W-:Y:S02]  /*0630*/  IMAD.MOV.U32 R22, RZ, RZ, RZ ;  /* 0x000000ffff167224 */ /* 0x000fe400078e00ff */
[----:B------:R-:W-:-:S07]  /*0640*/  IMAD.MOV.U32 R21, RZ, RZ, -0x1 ;  /* 0xffffffffff157424 */ /* 0x000fce00078e00ff */
[----:B------:R-:W-:Y:S05]  /*0650*/  WARPSYNC.COLLECTIVE R21, `(.L_x_124) ;  /* 0x0000000015087348 */ /* 0x000fea0003c00000 */
[----:B------:R0:W1:Y:S02]  /*0660*/  SHFL.UP P0, R25, R24, R23, R22 ;  /* 0x0400001718197389 */ /* 0x0000640000000016 */
[----:B01----:R-:W-:Y:S05]  /*0670*/  ENDCOLLECTIVE ;  /* 0x000000000000791b */ /* 0x003fea0003800000 */
.L_x_124:
[----:B------:R-:W-:Y:S02]  /*0680*/  IMAD.MOV.U32 R24, RZ, RZ, R19 ;  /* 0x000000ffff187224 */ /* 0x000fe400078e0013 */
[----:B------:R-:W-:-:S07]  /*0690*/  IMAD.MOV.U32 R27, RZ, RZ, R25 ;  /* 0x000000ffff1b7224 */ /* 0x000fce00078e0019 */
[----:B------:R-:W-:Y:S05]  /*06a0*/  WARPSYNC.COLLECTIVE R21, `(.L_x_125) ;  /* 0x0000000015087348 */ /* 0x000fea0003c00000 */
[----:B------:R0:W1:Y:S02]  /*06b0*/  SHFL.UP P0, R25, R24, R23, R22 ;  /* 0x0400001718197389 */ /* 0x0000640000000016 */
[----:B01----:R-:W-:Y:S05]  /*06c0*/  ENDCOLLECTIVE ;  /* 0x000000000000791b */ /* 0x003fea0003800000 */
.L_x_125:
[----:B------:R-:W-:Y:S01]  /*06d0*/  IADD3 R26, P2, PT, R27, R20, RZ ;  /* 0x000000141b1a7210 */ /* 0x000fe20007f5e0ff */
[----:B------:R-:W-:-:S03]  /*06e0*/  IMAD.MOV.U32 R23, RZ, RZ, 0x2 ;  /* 0x00000002ff177424 */ /* 0x000fc600078e00ff */
[----:B------:R-:W-:Y:S01]  /*06f0*/  SEL R27, R26, R27, P0 ;  /* 0x0000001b1a1b7207 */ /* 0x000fe20000000000 */
[----:B------:R-:W-:-:S04]  /*0700*/  IMAD.X R26, R25, 0x1, R19, P2 ;  /* 0x00000001191a7824 */ /* 0x000fc800010e0613 */
[----:B------:R-:W-:Y:S01]  /*0710*/  IMAD.MOV.U32 R24, RZ, RZ, R27 ;  /* 0x000000ffff187224 */ /* 0x000fe200078e001b */
[----:B------:R-:W-:-:S07]  /*0720*/  SEL R26, R26, R25, P0 ;  /* 0x000000191a1a7207 */ /* 0x000fce0000000000 */
[----:B------:R-:W-:Y:S05]  /*0730*/  WARPSYNC.COLLECTIVE R21, `(.L_x_126) ;  /* 0x0000000015087348 */ /* 0x000fea0003c00000 */
[----:B------:R0:W1:Y:S02]  /*0740*/  SHFL.UP P0, R25, R24, R23, R22 ;  /* 0x0400001718197389 */ /* 0x0000640000000016 */
[----:B01----:R-:W-:Y:S05]  /*0750*/  ENDCOLLECTIVE ;  /* 0x000000000000791b */ /* 0x003fea0003800000 */
.L_x_126:
[----:B------:R-:W-:Y:S02]  /*0760*/  IMAD.MOV.U32 R24, RZ, RZ, R26 ;  /* 0x000000ffff187224 */ /* 0x000fe400078e001a */
[----:B------:R-:W-:-:S07]  /*0770*/  IMAD.MOV.U32 R28, RZ, RZ, R25 ;  /* 0x000000ffff1c7224 */ /* 0x000fce00078e0019 */
[----:B------:R-:W-:Y:S05]  /*0780*/  WARPSYNC.COLLECTIVE R21, `(.L_x_127) ;  /* 0x0000000015087348 */ /* 0x000fea0003c00000 */
[----:B------:R0:W1:Y:S02]  /*0790*/  SHFL.UP P0, R25, R24, R23, R22 ;  /* 0x0400001718197389 */ /* 0x0000640000000016 */
[----:B01----:R-:W-:Y:S05]  /*07a0*/  ENDCOLLECTIVE ;  /* 0x000000000000791b */ /* 0x003fea0003800000 */
.L_x_127:
        /* <DEDUP_REMOVED lines=9> */
.L_x_128:
[----:B------:R-:W-:Y:S02]  /*0840*/  IMAD.MOV.U32 R24, RZ, RZ, R29 ;  /* 0x000000ffff187224 */ /* 0x000fe400078e001d */
[----:B------:R-:W-:-:S07]  /*0850*/  IMAD.MOV.U32 R27, RZ, RZ, R25 ;  /* 0x000000ffff1b7224 */ /* 0x000fce00078e0019 */
[----:B------:R-:W-:Y:S05]  /*0860*/  WARPSYNC.COLLECTIVE R21, `(.L_x_129) ;  /* 0x0000000015087348 */ /* 0x000fea0003c00000 */
[----:B------:R0:W1:Y:S02]  /*0870*/  SHFL.UP P0, R25, R24, R23, R22 ;  /* 0x0400001718197389 */ /* 0x0000640000000016 */
[----:B01----:R-:W-:Y:S05]  /*0880*/  ENDCOLLECTIVE ;  /* 0x000000000000791b */ /* 0x003fea0003800000 */
.L_x_129:
        /* <DEDUP_REMOVED lines=9> */
.L_x_130:
[----:B------:R-:W-:Y:S02]  /*0920*/  IMAD.MOV.U32 R24, RZ, RZ, R29 ;  /* 0x000000ffff187224 */ /* 0x000fe400078e001d */
[----:B------:R-:W-:-:S07]  /*0930*/  IMAD.MOV.U32 R27, RZ, RZ, R25 ;  /* 0x000000ffff1b7224 */ /* 0x000fce00078e0019 */
[----:B------:R-:W-:Y:S05]  /*0940*/  WARPSYNC.COLLECTIVE R21, `(.L_x_131) ;  /* 0x0000000015087348 */ /* 0x000fea0003c00000 */
[----:B------:R0:W1:Y:S02]  /*0950*/  SHFL.UP P0, R25, R24, R23, R22 ;  /* 0x0400001718197389 */ /* 0x0000640000000016 */
[----:B01----:R-:W-:Y:S05]  /*0960*/  ENDCOLLECTIVE ;  /* 0x000000000000791b */ /* 0x003fea0003800000 */
.L_x_131:
        /* <DEDUP_REMOVED lines=9> */
.L_x_132:
[----:B------:R-:W-:Y:S02]  /*0a00*/  IMAD.MOV.U32 R24, RZ, RZ, R26 ;  /* 0x000000ffff187224 */ /* 0x000fe400078e001a */
[----:B------:R-:W-:-:S07]  /*0a10*/  IMAD.MOV.U32 R28, RZ, RZ, R25 ;  /* 0x000000ffff1c7224 */ /* 0x000fce00078e0019 */
[----:B------:R-:W-:Y:S05]  /*0a20*/  WARPSYNC.COLLECTIVE R21, `(.L_x_133) ;  /* 0x0000000015087348 */ /* 0x000fea0003c00000 */
[----:B------:R0:W1:Y:S02]  /*0a30*/  SHFL.UP P0, R25, R24, R23, R22 ;  /* 0x0400001718197389 */ /* 0x0000640000000016 */
[----:B01----:R-:W-:Y:S05]  /*0a40*/  ENDCOLLECTIVE ;  /* 0x000000000000791b */ /* 0x003fea0003800000 */
.L_x_133:
[----:B------:R-:W-:Y:S05]  /*0a50*/  BRA `(.L_x_134) ;  /* 0xfffffff800647947 */ /* 0x000fea000383ffff */
.L_x_135:
        /* <DEDUP_REMOVED lines=10> */
.L_x_1279:


//--------------------- .text._ZN3cub18CUB_300001_SM_10006detail10radix_sort30DeviceRadixSortHistogramKernelINS1_5radix10policy_hubIiiyE10Policy1000ELNS0_9SortOrderE0EiyNS1_21identity_decomposer_tEEEvPT2_PKT1_SA_iiT3_ --------------------------
	.section	.text._ZN3cub18CUB_300001_SM_10006detail10radix_sort30DeviceRadixSortHistogramKernelINS1_5radix10policy_hubIiiyE10Policy1000ELNS0_9SortOrderE0EiyNS1_21identity_decomposer_tEEEvPT2_PKT1_SA_iiT3_,"ax",@progbits
	.align	128
        .global         _ZN3cub18CUB_300001_SM_10006detail10radix_sort30DeviceRadixSortHistogramKernelINS1_5radix10policy_hubIiiyE10Policy1000ELNS0_9SortOrderE0EiyNS1_21identity_decomposer_tEEEvPT2_PKT1_SA_iiT3_
        .type           _ZN3cub18CUB_300001_SM_10006detail10radix_sort30DeviceRadixSortHistogramKernelINS1_5radix10policy_hubIiiyE10Policy1000ELNS0_9SortOrderE0EiyNS1_21identity_decomposer_tEEEvPT2_PKT1_SA_iiT3_,@function
        .size           _ZN3cub18CUB_300001_SM_10006detail10radix_sort30DeviceRadixSortHistogramKernelINS1_5radix10policy_hubIiiyE10Policy1000ELNS0_9SortOrderE0EiyNS1_21identity_decomposer_tEEEvPT2_PKT1_SA_iiT3_,(.L_x_1280 - _ZN3cub18CUB_300001_SM_10006detail10radix_sort30DeviceRadixSortHistogramKernelINS1_5radix10policy_hubIiiyE10Policy1000ELNS0_9SortOrderE0EiyNS1_21identity_decomposer_tEEEvPT2_PKT1_SA_iiT3_)
        .other          _ZN3cub18CUB_300001_SM_10006detail10radix_sort30DeviceRadixSortHistogramKernelINS1_5radix10policy_hubIiiyE10Policy1000ELNS0_9SortOrderE0EiyNS1_21identity_decomposer_tEEEvPT2_PKT1_SA_iiT3_,@"STO_CUDA_ENTRY STV_DEFAULT"
_ZN3cub18CUB_300001_SM_10006detail10radix_sort30DeviceRadixSortHistogramKernelINS1_5radix10policy_hubIiiyE10Policy1000ELNS0_9SortOrderE0EiyNS1_21identity_decomposer_tEEEvPT2_PKT1_SA_iiT3_:
.text._ZN3cub18CUB_300001_SM_10006detail10radix_sort30DeviceRadixSortHistogramKernelINS1_5radix10policy_hubIiiyE10Policy1000ELNS0_9SortOrderE0EiyNS1_21identity_decomposer_tEEEvPT2_PKT1_SA_iiT3_:
[----:B------:R-:W-:Y:S01]  /*0000*/  LDC R1, c[0x0][0x37c] ;  /* 0x0000df00ff017b82 */ /* 0x000fe20000000800 */
[----:B------:R-:W0:Y:S02]  /*0010*/  LDCU.64 UR14, c[0x0][0x390] ;  /* 0x00007200ff0e77ac */ /* 0x000e240008000a00 */
[----:B0-----:R-:W-:-:S04]  /*0020*/  ISETP.NE.U32.AND P0, PT, RZ, UR14, PT ;  /* 0x0000000eff007c0c */ /* 0x001fc8000bf05070 */
[----:B------:R-:W-:-:S13]  /*0030*/  ISETP.NE.AND.EX P0, PT, RZ, UR15, PT, P0 ;  /* 0x0000000fff007c0c */ /* 0x000fda000bf05300 */
[----:B------:R-:W-:Y:S05]  /*0040*/  @!P0 EXIT ;  /* 0x000000000000894d */ /* 0x000fea0003800000 */
[----:B------:R-:W-:Y:S01]  /*0050*/  UIADD3 UR11, UP0, UPT, UR14, -0x1, URZ ;  /* 0xffffffff0e0b7890 */ /* 0x000fe2000ff1e0ff */
[----:B------:R-:W0:Y:S01]  /*0060*/  S2R R4, SR_TID.X ;  /* 0x0000000000047919 */ /* 0x000e220000002100 */
[----:B------:R-:W1:Y:S01]  /*0070*/  LDCU.64 UR4, c[0x0][0x398] ;  /* 0x00007300ff0477ac */ /* 0x000e620008000a00 */
[----:B------:R-:W2:Y:S01]  /*0080*/  S2UR UR7, SR_CgaCtaId ;  /* 0x00000000000779c3 */ /* 0x000ea20000008800 */
[----:B------:R-:W-:Y:S01]  /*0090*/  UIADD3.X UR12, UPT, UPT, UR15, -0x1, URZ, UP0, !UPT ;  /* 0xffffffff0f0c7890 */ /* 0x000fe200087fe4ff */
[----:B------:R-:W-:Y:S01]  /*00a0*/  UMOV UR6, 0x400 ;  /* 0x0000040000067882 */ /* 0x000fe20000000000 */
[----:B------:R-:W3:Y:S05]  /*00b0*/  LDCU.64 UR20, c[0x0][0x358] ;  /* 0x00006b00ff1477ac */ /* 0x000eea0008000a00 */
[----:B------:R-:W4:Y:S01]  /*00c0*/  S2UR UR8, SR_CTAID.X ;  /* 0x00000000000879c3 */ /* 0x000f220000002500 */
[----:B------:R-:W-:Y:S01]  /*00d0*/  USHF.R.U64 UR11, UR11, 0x1e, UR12 ;  /* 0x0000001e0b0b7899 */ /* 0x000fe2000800120c */
[----:B------:R-:W0:Y:S03]  /*00e0*/  LDCU UR28, c[0x0][0x370] ;  /* 0x00006e00ff1c77ac */ /* 0x000e260008000800 */
[----:B------:R-:W-:-:S02]  /*00f0*/  UIADD3 UR11, UP0, UPT, UR11, 0x1, URZ ;  /* 0x000000010b0b7890 */ /* 0x000fc4000ff1e0ff */
[----:B-1----:R-:W-:Y:S02]  /*0100*/  UIADD3 UR4, UPT, UPT, UR5, 0x7, -UR4 ;  /* 0x0000000705047890 */ /* 0x002fe4000fffe804 */
[----:B------:R-:W-:Y:S02]  /*0110*/  ULEA.HI.X UR12, UR12, URZ, URZ, 0x2, UP0 ;  /* 0x000000ff0c0c7291 */ /* 0x000fe400080f14ff */
[----:B------:R-:W-:Y:S02]  /*0120*/  UISETP.LT.U32.AND UP0, UPT, UR11, UR14, UPT ;  /* 0x0000000e0b00728c */ /* 0x000fe4000bf01070 */
[----:B------:R-:W-:Y:S02]  /*0130*/  USHF.R.S32.HI UR5, URZ, 0x1f, UR4 ;  /* 0x0000001fff057899 */ /* 0x000fe40008011404 */
[----:B------:R-:W-:Y:S02]  /*0140*/  UISETP.LT.U32.AND.EX UP0, UPT, UR12, UR15, UPT, UP0 ;  /* 0x0000000f0c00728c */ /* 0x000fe4000bf01100 */
[----:B------:R-:W-:-:S02]  /*0150*/  ULEA.HI UR5, UR5, UR4, URZ, 0x3 ;  /* 0x0000000405057291 */ /* 0x000fc4000f8f18ff */
[----:B------:R-:W-:Y:S01]  /*0160*/  USEL UR11, UR11, UR14, UP0 ;  /* 0x0000000e0b0b7287 */ /* 0x000fe20008000000 */
[C---:B0-----:R-:W-:Y:S01]  /*0170*/  VIADD R21, R4.reuse, 0x780 ;  /* 0x0000078004157836 */ /* 0x041fe20000000000 */
[----:B------:R-:W-:Y:S02]  /*0180*/  USEL UR12, UR12, UR15, UP0 ;  /* 0x0000000f0c0c7287 */ /* 0x000fe40008000000 */
[----:B------:R-:W-:Y:S02]  /*0190*/  UISETP.GE.AND UP0, UPT, UR4, 0x8, UPT ;  /* 0x000000080400788c */ /* 0x000fe4000bf06270 */
[----:B--2---:R-:W-:Y:S02]  /*01a0*/  ULEA UR6, UR7, UR6, 0x18 ;  /* 0x0000000607067291 */ /* 0x004fe4000f8ec0ff */
[----:B------:R-:W-:Y:S02]  /*01b0*/  USHF.R.S32.HI UR5, URZ, 0x3, UR5 ;  /* 0x00000003ff057899 */ /* 0x000fe40008011405 */
[----:B------:R-:W-:Y:S01]  /*01c0*/  PLOP3.LUT P0, PT, PT, PT, UP0, 0x80, 0x8 ;  /* 0x000000000008781c */ /* 0x000fe20003f0f008 */
[----:B----4-:R-:W-:Y:S01]  /*01d0*/  USHF.L.U32 UR8, UR8, 0xb, URZ ;  /* 0x0000000b08087899 */ /* 0x010fe200080006ff */
[C---:B------:R-:W-:Y:S01]  /*01e0*/  LEA R0, R4.reuse, UR6, 0x2 ;  /* 0x0000000604007c11 */ /* 0x040fe2000f8e10ff */
[----:B------:R-:W-:Y:S01]  /*01f0*/  UIADD3 UR22, UPT, UPT, UR5, -0x1, URZ ;  /* 0xffffffff05167890 */ /* 0x000fe2000fffe0ff */
[----:B------:R-:W-:Y:S01]  /*0200*/  ISETP.GT.U32.OR P0, PT, R4, 0xff, !P0 ;  /* 0x000000ff0400780c */ /* 0x000fe20004704470 */
[----:B------:R-:W-:-:S02]  /*0210*/  ULOP3.LUT UR23, UR5, 0xf, URZ, 0xc0, !UPT ;  /* 0x0000000f05177892 */ /* 0x000fc4000f8ec0ff */
[----:B------:R-:W-:Y:S01]  /*0220*/  ULOP3.LUT UR24, UR5, 0x7, URZ, 0xc0, !UPT ;  /* 0x0000000705187892 */ /* 0x000fe2000f8ec0ff */
[----:B------:R-:W-:Y:S01]  /*0230*/  P2R R20, PR, RZ, 0x1 ;  /* 0x00000001ff147803 */ /* 0x000fe20000000000 */
[----:B------:R-:W-:Y:S02]  /*0240*/  ULOP3.LUT UR25, UR5, 0x3, URZ, 0xc0, !UPT ;  /* 0x0000000305197892 */ /* 0x000fe4000f8ec0ff */
[----:B------:R-:W-:Y:S02]  /*0250*/  ULOP3.LUT UR26, UR5, 0xffffff0, URZ, 0xc0, !UPT ;  /* 0x0ffffff0051a7892 */ /* 0x000fe4000f8ec0ff */
[----:B------:R-:W-:Y:S02]  /*0260*/  ULOP3.LUT UR27, UR5, 0xffffff8, URZ, 0xc0, !UPT ;  /* 0x0ffffff8051b7892 */ /* 0x000fe4000f8ec0ff */
[----:B------:R-:W-:Y:S01]  /*0270*/  ULOP3.LUT UR9, UR5, 0x1, URZ, 0xc0, !UPT ;  /* 0x0000000105097892 */ /* 0x000fe2000f8ec0ff */
[----:B------:R-:W-:Y:S01]  /*0280*/  UMOV UR6, URZ ;  /* 0x000000ff00067c82 */ /* 0x000fe20008000000 */
[----:B---3--:R-:W-:-:S10]  /*0290*/  UMOV UR7, URZ ;  /* 0x000000ff00077c82 */ /* 0x008fd40008000000 */
.L_x_219:
[----:B------:R-:W-:Y:S01]  /*02a0*/  ISETP.NE.AND P0, PT, R20, RZ, PT ;  /* 0x000000ff1400720c */ /* 0x000fe20003f05270 */
[----:B------:R-:W-:-:S12]  /*02b0*/  BSSY.RECONVERGENT B0, `(.L_x_136) ;  /* 0x000007c000007945 */ /* 0x000fd80003800200 */
[----:B012345:R-:W-:Y:S05]  /*02c0*/  @P0 BRA `(.L_x_137) ;  /* 0x0000000400e80947 */ /* 0x03ffea0003800000 */
[----:B------:R-:W-:Y:S02]  /*02d0*/  IMAD.U32 R2, RZ, RZ, UR22 ;  /* 0x00000016ff027e24 */ /* 0x000fe4000f8e00ff */
[----:B------:R-:W-:-:S03]  /*02e0*/  IMAD.MOV.U32 R3, RZ, RZ, RZ ;  /* 0x000000ffff037224 */ /* 0x000fc600078e00ff */
[----:B------:R-:W-:-:S13]  /*02f0*/  ISETP.GE.U32.AND P1, PT, R2, 0xf, PT ;  /* 0x0000000f0200780c */ /* 0x000fda0003f26070 */
[----:B------:R-:W-:Y:S05]  /*0300*/  @!P1 BRA `(.L_x_138) ;  /* 0x00000000005c9947 */ /* 0x000fea0003800000 */
[----:B------:R-:W-:Y:S01]  /*0310*/  VIADD R2, R0, 0x2000 ;  /* 0x0000200000027836 */ /* 0x000fe20000000000 */
[----:B------:R-:W-:-:S12]  /*0320*/  UIADD3 UR4, UPT, UPT, -UR26, URZ, URZ ;  /* 0x000000ff1a047290 */ /* 0x000fd8000fffe1ff */
.L_x_139:
[----:B------:R-:W-:Y:S01]  /*0330*/  UIADD3 UR4, UPT, UPT, UR4, 0x10, URZ ;  /* 0x0000001004047890 */ /* 0x000fe2000fffe0ff */
[----:B------:R-:W-:Y:S03]  /*0340*/  STS [R2+-0x2000], RZ ;  /* 0xffe000ff02007388 */ /* 0x000fe60000000800 */
[----:B------:R-:W-:Y:S01]  /*0350*/  UISETP.NE.AND UP0, UPT, UR4, URZ, UPT ;  /* 0x000000ff0400728c */ /* 0x000fe2000bf05270 */
        /* <DEDUP_REMOVED lines=16> */
[----:B------:R-:W-:Y:S06]  /*0460*/  BRA.U UP0, `(.L_x_139) ;  /* 0xfffffffd00b07547 */ /* 0x000fec000b83ffff */
[----:B------:R-:W-:-:S07]  /*0470*/  IMAD.U32 R3, RZ, RZ, UR26 ;  /* 0x0000001aff037e24 */ /* 0x000fce000f8e00ff */
.L_x_138:
[----:B------:R-:W-:Y:S01]  /*0480*/  ISETP.NE.AND P0, PT, RZ, UR23, PT ;  /* 0x00000017ff007c0c */ /* 0x000fe2000bf05270 */
[----:B------:R-:W-:Y:S01]  /*0490*/  IMAD.U32 R6, RZ, RZ, UR24 ;  /* 0x00000018ff067e24 */ /* 0x000fe2000f8e00ff */
[----:B------:R-:W-:-:S03]  /*04a0*/  MOV R2, UR23 ;  /* 0x0000001700027c02 */ /* 0x000fc60008000f00 */
[----:B------:R-:W-:Y:S02]  /*04b0*/  VIADD R6, R6, 0xffffffff ;  /* 0xffffffff06067836 */ /* 0x000fe40000000000 */
[----:B------:R-:W-:-:S06]  /*04c0*/  VIADD R2, R2, 0xffffffff ;  /* 0xffffffff02027836 */ /* 0x000fcc0000000000 */
[----:B------:R-:W-:Y:S05]  /*04d0*/  @!P0 BRA `(.L_x_140) ;  /* 0x00000000007c8947 */ /* 0x000fea0003800000 */
[----:B------:R-:W-:Y:S01]  /*04e0*/  ISETP.GE.U32.AND P2, PT, R2, 0x7, PT ;  /* 0x000000070200780c */ /* 0x000fe20003f46070 */
[----:B------:R-:W-:-:S12]  /*04f0*/  UISETP.NE.AND UP0, UPT, UR24, URZ, UPT ;  /* 0x000000ff1800728c */ /* 0x000fd8000bf05270 */
[----:B------:R-:W-:Y:S05]  /*0500*/  @!P2 BRA `(.L_x_141) ;  /* 0x000000000028a947 */ /* 0x000fea0003800000 */
        /* <DEDUP_REMOVED lines=10> */
.L_x_141:
[----:B------:R-:W-:Y:S05]  /*05b0*/  BRA.U !UP0, `(.L_x_140) ;  /* 0x0000000108447547 */ /* 0x000fea000b800000 */
[----:B------:R-:W-:Y:S01]  /*05c0*/  ISETP.GE.U32.AND P2, PT, R6, 0x3, PT ;  /* 0x000000030600780c */ /* 0x000fe20003f46070 */
[----:B------:R-:W-:-:S12]  /*05d0*/  UISETP.NE.AND UP0, UPT, UR25, URZ, UPT ;  /* 0x000000ff1900728c */ /* 0x000fd8000bf05270 */
[C---:B0-----:R-:W-:Y:S02]  /*05e0*/  @P2 IMAD R5, R3.reuse, 0x400, R0 ;  /* 0x0000040003052824 */ /* 0x041fe400078e0200 */
[----:B------:R-:W-:-:S03]  /*05f0*/  @P2 VIADD R3, R3, 0x4 ;  /* 0x0000000403032836 */ /* 0x000fc60000000000 */
[----:B------:R1:W-:Y:S04]  /*0600*/  @P2 STS [R5], RZ ;  /* 0x000000ff05002388 */ /* 0x0003e80000000800 */
[----:B------:R1:W-:Y:S04]  /*0610*/  @P2 STS [R5+0x400], RZ ;  /* 0x000400ff05002388 */ /* 0x0003e80000000800 */
[----:B------:R1:W-:Y:S04]  /*0620*/  @P2 STS [R5+0x800], RZ ;  /* 0x000800ff05002388 */ /* 0x0003e80000000800 */
[----:B------:R1:W-:Y:S01]  /*0630*/  @P2 STS [R5+0xc00], RZ ;  /* 0x000c00ff05002388 */ /* 0x0003e20000000800 */
[----:B------:R-:W-:Y:S05]  /*0640*/  BRA.U !UP0, `(.L_x_140) ;  /* 0x0000000108207547 */ /* 0x000fea000b800000 */
[----:B------:R-:W-:Y:S01]  /*0650*/  IMAD R3, R3, 0x400, R0 ;  /* 0x0000040003037824 */ /* 0x000fe200078e0200 */
[----:B------:R-:W-:-:S04]  /*0660*/  UISETP.NE.AND UP0, UPT, UR25, 0x1, UPT ;  /* 0x000000011900788c */ /* 0x000fc8000bf05270 */
[----:B------:R2:W-:Y:S05]  /*0670*/  STS [R3], RZ ;  /* 0x000000ff03007388 */ /* 0x0005ea0000000800 */
[----:B------:R-:W-:Y:S05]  /*0680*/  BRA.U !UP0, `(.L_x_140) ;  /* 0x0000000108107547 */ /* 0x000fea000b800000 */
[----:B------:R-:W-:Y:S01]  /*0690*/  UISETP.NE.AND UP0, UPT, UR25, 0x2, UPT ;  /* 0x000000021900788c */ /* 0x000fe2000bf05270 */
[----:B------:R3:W-:Y:S05]  /*06a0*/  STS [R3+0x400], RZ ;  /* 0x000400ff03007388 */ /* 0x0007ea0000000800 */
[----:B------:R-:W-:-:S13]  /*06b0*/  PLOP3.LUT P2, PT, PT, PT, UP0, 0x80, 0x8 ;  /* 0x000000000008781c */ /* 0x000fda0003f4f008 */
[----:B------:R3:W-:Y:S02]  /*06c0*/  @P2 STS [R3+0x800], RZ ;  /* 0x000800ff03002388 */ /* 0x0007e40000000800 */
.L_x_140:
[----:B------:R-:W-:-:S13]  /*06d0*/  ISETP.GT.U32.AND P2, PT, R4, 0x7f, PT ;  /* 0x0000007f0400780c */ /* 0x000fda0003f44070 */
[----:B------:R-:W-:Y:S05]  /*06e0*/  @P2 BRA `(.L_x_137) ;  /* 0x0000000000e02947 */ /* 0x000fea0003800000 */
[----:B--23--:R-:W-:Y:S01]  /*06f0*/  HFMA2 R3, -RZ, RZ, 0, 0 ;  /* 0x00000000ff037431 */ /* 0x00cfe200000001ff */
[----:B------:R-:W-:Y:S06]  /*0700*/  @!P1 BRA `(.L_x_142) ;  /* 0x0000000000589947 */ /* 0x000fec0003800000 */
[----:B------:R-:W-:-:S07]  /*0710*/  IMAD.MOV.U32 R3, RZ, RZ, RZ ;  /* 0x000000ffff037224 */ /* 0x000fce00078e00ff */
.L_x_143:
[C---:B012---:R-:W-:Y:S02]  /*0720*/  IMAD R5, R3.reuse, 0x400, R0 ;  /* 0x0000040003057824 */ /* 0x047fe400078e0200 */
[----:B------:R-:W-:-:S03]  /*0730*/  VIADD R3, R3, 0x10 ;  /* 0x0000001003037836 */ /* 0x000fc60000000000 */
[----:B------:R2:W-:Y:S02]  /*0740*/  STS [R5+0x200], RZ ;  /* 0x000200ff05007388 */ /* 0x0005e40000000800 */
[----:B------:R-:W-:Y:S02]  /*0750*/  ISETP.NE.AND P1, PT, R3, UR26, PT ;  /* 0x0000001a03007c0c */ /* 0x000fe4000bf25270 */
[----:B------:R2:W-:Y:S04]  /*0760*/  STS [R5+0x600], RZ ;  /* 0x000600ff05007388 */ /* 0x0005e80000000800 */
        /* <DEDUP_REMOVED lines=13> */
[----:B------:R2:W-:Y:S01]  /*0840*/  STS [R5+0x3e00], RZ ;  /* 0x003e00ff05007388 */ /* 0x0005e20000000800 */
[----:B------:R-:W-:Y:S05]  /*0850*/  @P1 BRA `(.L_x_143) ;  /* 0xfffffffc00b01947 */ /* 0x000fea000383ffff */
[----:B------:R-:W-:-:S07]  /*0860*/  IMAD.U32 R3, RZ, RZ, UR26 ;  /* 0x0000001aff037e24 */ /* 0x000fce000f8e00ff */
.L_x_142:
[----:B------:R-:W-:Y:S05]  /*0870*/  @!P0 BRA `(.L_x_137) ;  /* 0x00000000007c8947 */ /* 0x000fea0003800000 */
[----:B------:R-:W-:Y:S01]  /*0880*/  ISETP.GE.U32.AND P0, PT, R2, 0x7, PT ;  /* 0x000000070200780c */ /* 0x000fe20003f06070 */
[----:B------:R-:W-:-:S12]  /*0890*/  UISETP.NE.AND UP0, UPT, UR24, URZ, UPT ;  /* 0x000000ff1800728c */ /* 0x000fd8000bf05270 */
[----:B------:R-:W-:Y:S05]  /*08a0*/  @!P0 BRA `(.L_x_144) ;  /* 0x0000000000288947 */ /* 0x000fea0003800000 */
[C---:B------:R-:W-:Y:S02]  /*08b0*/  IMAD R2, R3.reuse, 0x400, R0 ;  /* 0x0000040003027824 */ /* 0x040fe400078e0200 */
[----:B------:R-:W-:-:S03]  /*08c0*/  VIADD R3, R3, 0x8 ;  /* 0x0000000803037836 */ /* 0x000fc60000000000 */
[----:B------:R3:W-:Y:S04]  /*08d0*/  STS [R2+0x200], RZ ;  /* 0x000200ff02007388 */ /* 0x0007e80000000800 */
[----:B------:R3:W-:Y:S04]  /*08e0*/  STS [R2+0x600], RZ ;  /* 0x000600ff02007388 */ /* 0x0007e80000000800 */
[----:B------:R3:W-:Y:S04]  /*08f0*/  STS [R2+0xa00], RZ ;  /* 0x000a00ff02007388 */ /* 0x0007e80000000800 */
[----:B------:R3:W-:Y:S04]  /*0900*/  STS [R2+0xe00], RZ ;  /* 0x000e00ff02007388 */ /* 0x0007e80000000800 */
[----:B------:R3:W-:Y:S04]  /*0910*/  STS [R2+0x1200], RZ ;  /* 0x001200ff02007388 */ /* 0x0007e80000000800 */
[----:B------:R3:W-:Y:S04]  /*0920*/  STS [R2+0x1600], RZ ;  /* 0x001600ff02007388 */ /* 0x0007e80000000800 */
[----:B------:R3:W-:Y:S04]  /*0930*/  STS [R2+0x1a00], RZ ;  /* 0x001a00ff02007388 */ /* 0x0007e80000000800 */
[----:B------:R3:W-:Y:S02]  /*0940*/  STS [R2+0x1e00], RZ ;  /* 0x001e00ff02007388 */ /* 0x0007e40000000800 */
.L_x_144:
[----:B------:R-:W-:Y:S05]  /*0950*/  BRA.U !UP0, `(.L_x_137) ;  /* 0x0000000108447547 */ /* 0x000fea000b800000 */
[----:B------:R-:W-:Y:S01]  /*0960*/  ISETP.GE.U32.AND P0, PT, R6, 0x3, PT ;  /* 0x000000030600780c */ /* 0x000fe20003f06070 */
[----:B------:R-:W-:-:S12]  /*0970*/  UISETP.NE.AND UP0, UPT, UR25, URZ, UPT ;  /* 0x000000ff1900728c */ /* 0x000fd8000bf05270 */
[C---:B---3--:R-:W-:Y:S01]  /*0980*/  @P0 IMAD R2, R3.reuse, 0x400, R0 ;  /* 0x0000040003020824 */ /* 0x048fe200078e0200 */
[----:B------:R-:W-:-:S04]  /*0990*/  @P0 IADD3 R3, PT, PT, R3, 0x4, RZ ;  /* 0x0000000403030810 */ /* 0x000fc80007ffe0ff */
[----:B------:R4:W-:Y:S04]  /*09a0*/  @P0 STS [R2+0x200], RZ ;  /* 0x000200ff02000388 */ /* 0x0009e80000000800 */
[----:B------:R4:W-:Y:S04]  /*09b0*/  @P0 STS [R2+0x600], RZ ;  /* 0x000600ff02000388 */ /* 0x0009e80000000800 */
[----:B------:R4:W-:Y:S04]  /*09c0*/  @P0 STS [R2+0xa00], RZ ;  /* 0x000a00ff02000388 */ /* 0x0009e80000000800 */
[----:B------:R4:W-:Y:S01]  /*09d0*/  @P0 STS [R2+0xe00], RZ ;  /* 0x000e00ff02000388 */ /* 0x0009e20000000800 */
[----:B------:R-:W-:Y:S05]  /*09e0*/  BRA.U !UP0, `(.L_x_137) ;  /* 0x0000000108207547 */ /* 0x000fea000b800000 */
[----:B------:R-:W-:Y:S01]  /*09f0*/  IMAD R3, R3, 0x400, R0 ;  /* 0x0000040003037824 */ /* 0x000fe200078e0200 */
[----:B------:R-:W-:-:S04]  /*0a00*/  UISETP.NE.AND UP0, UPT, UR25, 0x1, UPT ;  /* 0x000000011900788c */ /* 0x000fc8000bf05270 */
[----:B------:R3:W-:Y:S05]  /*0a10*/  STS [R3+0x200], RZ ;  /* 0x000200ff03007388 */ /* 0x0007ea0000000800 */
[----:B------:R-:W-:Y:S05]  /*0a20*/  BRA.U !UP0, `(.L_x_137) ;  /* 0x0000000108107547 */ /* 0x000fea000b800000 */
[----:B------:R-:W-:Y:S01]  /*0a30*/  UISETP.NE.AND UP0, UPT, UR25, 0x2, UPT ;  /* 0x000000021900788c */ /* 0x000fe2000bf05270 */
[----:B------:R0:W-:Y:S05]  /*0a40*/  STS [R3+0x600], RZ ;  /* 0x000600ff03007388 */ /* 0x0001ea0000000800 */
[----:B------:R-:W-:-:S13]  /*0a50*/  PLOP3.LUT P0, PT, PT, PT, UP0, 0x80, 0x8 ;  /* 0x000000000008781c */ /* 0x000fda0003f0f008 */
[----:B------:R0:W-:Y:S02]  /*0a60*/  @P0 STS [R3+0xa00], RZ ;  /* 0x000a00ff03000388 */ /* 0x0001e40000000800 */
.L_x_137:
[----:B------:R-:W-:Y:S05]  /*0a70*/  BSYNC.RECONVERGENT B0 ;  /* 0x0000000000007941 */ /* 0x000fea0003800200 */
.L_x_136:
[----:B------:R-:W5:Y:S01]  /*0a80*/  LDCU.64 UR14, c[0x0][0x390] ;  /* 0x00007200ff0e77ac */ /* 0x000f620008000a00 */
[----:B------:R-:W-:Y:S02]  /*0a90*/  USHF.L.U32 UR4, UR6, 0x1e, URZ ;  /* 0x0000001e06047899 */ /* 0x000fe400080006ff */
[----:B------:R-:W-:Y:S02]  /*0aa0*/  USHF.L.U64.HI UR5, UR6, 0x1e, UR7 ;  /* 0x0000001e06057899 */ /* 0x000fe40008010207 */
[----:B-----5:R-:W-:-:S04]  /*0ab0*/  UIADD3 UR4, UP0, UPT, -UR4, UR14, URZ ;  /* 0x0000000e04047290 */ /* 0x020fc8000ff1e1ff */
[----:B------:R-:W-:Y:S02]  /*0ac0*/  UIADD3.X UR5, UPT, UPT, ~UR5, UR15, URZ, UP0, !UPT ;  /* 0x0000000f05057290 */ /* 0x000fe400087fe5ff */
[----:B------:R-:W-:-:S04]  /*0ad0*/  UISETP.LT.U32.AND UP0, UPT, UR4, 0x40000000, UPT ;  /* 0x400000000400788c */ /* 0x000fc8000bf01070 */
[----:B------:R-:W-:-:S04]  /*0ae0*/  UISETP.LT.U32.AND.EX UP0, UPT, UR5, URZ, UPT, UP0 ;  /* 0x000000ff0500728c */ /* 0x000fc8000bf01100 */
[----:B------:R-:W-:Y:S02]  /*0af0*/  USEL UR13, UR4, 0x40000000, UP0 ;  /* 0x40000000040d7887 */ /* 0x000fe40008000000 */
[----:B------:R-:W-:Y:S02]  /*0b00*/  USEL UR14, UR5, URZ, UP0 ;  /* 0x000000ff050e7287 */ /* 0x000fe40008000000 */
[----:B------:R-:W-:-:S04]  /*0b10*/  UISETP.GT.U32.AND UP0, UPT, UR13, UR8, UPT ;  /* 0x000000080d00728c */ /* 0x000fc8000bf04070 */
[----:B------:R-:W-:Y:S01]  /*0b20*/  UISETP.GT.U32.AND.EX UP0, UPT, UR14, URZ, UPT, UP0 ;  /* 0x000000ff0e00728c */ /* 0x000fe2000bf04100 */
[----:B------:R-:W-:Y:S08]  /*0b30*/  BAR.SYNC.DEFER_BLOCKING 0x0 ;  /* 0x0000000000007b1d */ /* 0x000ff00000010000 */
[----:B------:R-:W-:Y:S06]  /*0b40*/  BAR.SYNC.DEFER_BLOCKING 0x0 ;  /* 0x0000000000007b1d */ /* 0x000fec0000010000 */
[----:B------:R-:W-:Y:S05]  /*0b50*/  BRA.U !UP0, `(.L_x_145) ;  /* 0x0000000d082c7547 */ /* 0x000fea000b800000 */
[----:B------:R-:W-:Y:S01]  /*0b60*/  UMOV UR10, UR8 ;  /* 0x00000008000a7c82 */ /* 0x000fe20008000000 */
[----:B------:R-:W-:-:S05]  /*0b70*/  UMOV UR5, URZ ;  /* 0x000000ff00057c82 */ /* 0x000fca0008000000 */
.L_x_150:
[----:B-----5:R-:W5:Y:S01]  /*0b80*/  LDCU.64 UR18, c[0x0][0x390] ;  /* 0x00007200ff1277ac */ /* 0x020f620008000a00 */
[----:B------:R-:W-:Y:S02]  /*0b90*/  USHF.L.U32 UR15, UR6, 0x1e, URZ ;  /* 0x0000001e060f7899 */ /* 0x000fe400080006ff */
[----:B------:R-:W-:Y:S02]  /*0ba0*/  USHF.L.U64.HI UR16, UR6, 0x1e, UR7 ;  /* 0x0000001e06107899 */ /* 0x000fe40008010207 */
[----:B------:R-:W-:-:S04]  /*0bb0*/  UIADD3 UR15, UP0, UPT, UR10, UR15, URZ ;  /* 0x0000000f0a0f7290 */ /* 0x000fc8000ff1e0ff */
[----:B------:R-:W-:Y:S02]  /*0bc0*/  UIADD3.X UR16, UPT, UPT, UR5, UR16, URZ, UP0, !UPT ;  /* 0x0000001005107290 */ /* 0x000fe400087fe4ff */
[----:B------:R-:W-:Y:S02]  /*0bd0*/  ULEA UR10, UP0, UR28, UR10, 0xb ;  /* 0x0000000a1c0a7291 */ /* 0x000fe4000f8058ff */
[----:B-----5:R-:W-:Y:S02]  /*0be0*/  UIADD3 UR17, UP1, UPT, -UR15, UR18, URZ ;  /* 0x000000120f117290 */ /* 0x020fe4000ff3e1ff */
[----:B------:R-:W-:Y:S02]  /*0bf0*/  UIADD3.X UR5, UPT, UPT, URZ, UR5, URZ, UP0, !UPT ;  /* 0x00000005ff057290 */ /* 0x000fe400087fe4ff */
[----:B------:R-:W-:Y:S02]  /*0c00*/  UIADD3.X UR4, UPT, UPT, ~UR16, UR19, URZ, UP1, !UPT ;  /* 0x0000001310047290 */ /* 0x000fe40008ffe5ff */
[----:B------:R-:W-:-:S02]  /*0c10*/  UISETP.GE.U32.AND UP1, UPT, UR17, 0x800, UPT ;  /* 0x000008001100788c */ /* 0x000fc4000bf26070 */
[----:B------:R-:W-:Y:S02]  /*0c20*/  UISETP.GE.U32.AND UP0, UPT, UR10, UR13, UPT ;  /* 0x0000000d0a00728c */ /* 0x000fe4000bf06070 */
[----:B------:R-:W-:Y:S02]  /*0c30*/  UISETP.GE.U32.AND.EX UP1, UPT, UR4, URZ, UPT, UP1 ;  /* 0x000000ff0400728c */ /* 0x000fe4000bf26110 */
[----:B------:R-:W-:-:S07]  /*0c40*/  UISETP.GE.U32.AND.EX UP0, UPT, UR5, UR14, UPT, UP0 ;  /* 0x0000000e0500728c */ /* 0x000fce000bf06100 */
[----:B0-----:R-:W-:Y:S05]  /*0c50*/  BRA.U !UP1, `(.L_x_146) ;  /* 0x0000000109587547 */ /* 0x001fea000b800000 */
[----:B------:R-:W4:Y:S01]  /*0c60*/  LDCU.64 UR18, c[0x0][0x388] ;  /* 0x00007100ff1277ac */ /* 0x000f220008000a00 */
[----:B0-23--:R-:W-:-:S05]  /*0c70*/  IADD3 R3, P0, PT, R4, UR15, RZ ;  /* 0x0000000f04037c10 */ /* 0x00dfca000ff1e0ff */
[----:B------:R-:W-:Y:S01]  /*0c80*/  IMAD.X R6, RZ, RZ, UR16, P0 ;  /* 0x00000010ff067e24 */ /* 0x000fe200080e06ff */
[----:B----4-:R-:W-:-:S04]  /*0c90*/  LEA R2, P0, R3, UR18, 0x2 ;  /* 0x0000001203027c11 */ /* 0x010fc8000f8010ff */
        /* <DEDUP_REMOVED lines=18> */
.L_x_146:
[----:B------:R-:W4:Y:S01]  /*0dc0*/  LDCU.64 UR18, c[0x0][0x388] ;  /* 0x00007100ff1277ac */ /* 0x000f220008000a00 */
[C---:B012---:R-:W-:Y:S01]  /*0dd0*/  VIADD R5, R4.reuse, 0x100 ;  /* 0x0000010004057836 */ /* 0x047fe20000000000 */
[C---:B---3--:R-:W-:Y:S01]  /*0de0*/  IADD3 R3, P0, PT, R4.reuse, UR15, RZ ;  /* 0x0000000f04037c10 */ /* 0x048fe2000ff1e0ff */
[C---:B----4-:R-:W-:Y:S01]  /*0df0*/  VIADD R2, R4.reuse, 0x80 ;  /* 0x0000008004027836 */ /* 0x050fe20000000000 */
[C---:B------:R-:W-:Y:S01]  /*0e00*/  ISETP.GE.AND P1, PT, R4.reuse, UR17, PT ;  /* 0x0000001104007c0c */ /* 0x040fe2000bf26270 */
[----:B------:R-:W-:Y:S01]  /*0e10*/  VIADD R7, R4, 0x180 ;  /* 0x0000018004077836 */ /* 0x000fe20000000000 */
[----:B------:R-:W-:Y:S01]  /*0e20*/  ISETP.GE.AND P3, PT, R5, UR17, PT ;  /* 0x0000001105007c0c */ /* 0x000fe2000bf66270 */
[----:B------:R-:W-:Y:S01]  /*0e30*/  IMAD.X R6, RZ, RZ, UR16, P0 ;  /* 0x00000010ff067e24 */ /* 0x000fe200080e06ff */
[----:B------:R-:W-:Y:S01]  /*0e40*/  ISETP.GE.AND P2, PT, R2, UR17, PT ;  /* 0x0000001102007c0c */ /* 0x000fe2000bf46270 */
[----:B------:R-:W-:Y:S01]  /*0e50*/  VIADD R5, R4, 0x200 ;  /* 0x0000020004057836 */ /* 0x000fe20000000000 */
[----:B------:R-:W-:Y:S01]  /*0e60*/  ISETP.GE.AND P4, PT, R7, UR17, PT ;  /* 0x0000001107007c0c */ /* 0x000fe2000bf86270 */
[----:B------:R-:W-:-:S03]  /*0e70*/  IMAD.MOV.U32 R12, RZ, RZ, 0x7fffffff ;  /* 0x7fffffffff0c7424 */ /* 0x000fc600078e00ff */
[----:B------:R-:W-:Y:S01]  /*0e80*/  ISETP.GE.AND P5, PT, R5, UR17, PT ;  /* 0x0000001105007c0c */ /* 0x000fe2000bfa6270 */
[----:B------:R-:W-:Y:S01]  /*0e90*/  VIADD R5, R4, 0x300 ;  /* 0x0000030004057836 */ /* 0x000fe20000000000 */
[----:B------:R-:W-:-:S04]  /*0ea0*/  LEA R2, P0, R3, UR18, 0x2 ;  /* 0x0000001203027c11 */ /* 0x000fc8000f8010ff */
[----:B------:R-:W-:Y:S01]  /*0eb0*/  LEA.HI.X R3, R3, UR19, R6, 0x2, P0 ;  /* 0x0000001303037c11 */ /* 0x000fe200080f1406 */
[----:B------:R-:W-:Y:S01]  /*0ec0*/  IMAD.MOV.U32 R11, RZ, RZ, 0x7fffffff ;  /* 0x7fffffffff0b7424 */ /* 0x000fe200078e00ff */
[----:B------:R-:W-:-:S03]  /*0ed0*/  IADD3 R6, PT, PT, R4, 0x280, RZ ;  /* 0x0000028004067810 */ /* 0x000fc60007ffe0ff */
[----:B------:R1:W5:Y:S01]  /*0ee0*/  @!P1 LDG.E R12, desc[UR20][R2.64] ;  /* 0x00000014020c9981 */ /* 0x000362000c1e1900 */
[----:B------:R-:W-:Y:S01]  /*0ef0*/  ISETP.GE.AND P1, PT, R5, UR17, PT ;  /* 0x0000001105007c0c */ /* 0x000fe2000bf26270 */
[----:B------:R-:W-:Y:S01]  /*0f00*/  VIADD R5, R4, 0x380 ;  /* 0x0000038004057836 */ /* 0x000fe20000000000 */
[----:B------:R-:W-:Y:S01]  /*0f10*/  ISETP.GE.AND P0, PT, R6, UR17, PT ;  /* 0x0000001106007c0c */ /* 0x000fe2000bf06270 */
[----:B------:R-:W-:Y:S01]  /*0f20*/  IMAD.MOV.U32 R9, RZ, RZ, 0x7fffffff ;  /* 0x7fffffffff097424 */ /* 0x000fe200078e00ff */
[----:B------:R1:W5:Y:S02]  /*0f30*/  @!P2 LDG.E R11, desc[UR20][R2.64+0x200] ;  /* 0x00020014020ba981 */ /* 0x000364000c1e1900 */
[----:B------:R-:W-:Y:S01]  /*0f40*/  ISETP.GE.AND P2, PT, R5, UR17, PT ;  /* 0x0000001105007c0c */ /* 0x000fe2000bf46270 */
[----:B------:R-:W-:Y:S02]  /*0f50*/  VIADD R5, R4, 0x480 ;  /* 0x0000048004057836 */ /* 0x000fe40000000000 */
[----:B------:R-:W-:Y:S01]  /*0f60*/  IMAD.MOV.U32 R10, RZ, RZ, 0x7fffffff ;  /* 0x7fffffffff0a7424 */ /* 0x000fe200078e00ff */
[----:B------:R1:W5:Y:S01]  /*0f70*/  @!P4 LDG.E R9, desc[UR20][R2.64+0x600] ;  /* 0x000600140209c981 */ /* 0x000362000c1e1900 */
[----:B------:R-:W-:-:S02]  /*0f80*/  MOV R8, 0x7fffffff ;  /* 0x7fffffff00087802 */ /* 0x000fc40000000f00 */
[C---:B------:R-:W-:Y:S02]  /*0f90*/  LOP3.LUT R6, R4.reuse, 0x400, RZ, 0xfc, !PT ;  /* 0x0000040004067812 */ /* 0x040fe400078efcff */
[----:B------:R-:W-:Y:S01]  /*0fa0*/  ISETP.GE.AND P4, PT, R5, UR17, PT ;  /* 0x0000001105007c0c */ /* 0x000fe2000bf86270 */
[----:B------:R-:W-:Y:S01]  /*0fb0*/  VIADD R5, R4, 0x500 ;  /* 0x0000050004057836 */ /* 0x000fe20000000000 */
[----:B------:R1:W5:Y:S01]  /*0fc0*/  @!P3 LDG.E R10, desc[UR20][R2.64+0x400] ;  /* 0x00040014020ab981 */ /* 0x000362000c1e1900 */
[----:B------:R-:W-:Y:S01]  /*0fd0*/  ISETP.GE.AND P3, PT, R6, UR17, PT ;  /* 0x0000001106007c0c */ /* 0x000fe2000bf66270 */
[----:B------:R-:W-:Y:S02]  /*0fe0*/  IMAD.MOV.U32 R6, RZ, RZ, 0x7fffffff ;  /* 0x7fffffffff067424 */ /* 0x000fe400078e00ff */
[----:B------:R1:W5:Y:S01]  /*0ff0*/  @!P5 LDG.E R8, desc[UR20][R2.64+0x800] ;  /* 0x000800140208d981 */ /* 0x000362000c1e1900 */
[----:B------:R-:W-:Y:S01]  /*1000*/  ISETP.GE.AND P5, PT, R5, UR17, PT ;  /* 0x0000001105007c0c */ /* 0x000fe2000bfa6270 */
[----:B------:R-:W-:-:S02]  /*1010*/  VIADD R5, R4, 0x600 ;  /* 0x0000060004057836 */ /* 0x000fc40000000000 */
[----:B------:R-:W-:Y:S01]  /*1020*/  IMAD.MOV.U32 R7, RZ, RZ, 0x7fffffff ;  /* 0x7fffffffff077424 */ /* 0x000fe200078e00ff */
[----:B------:R1:W5:Y:S01]  /*1030*/  @!P1 LDG.E R6, desc[UR20][R2.64+0xc00] ;  /* 0x000c001402069981 */ /* 0x000362000c1e1900 */
[C---:B------:R-:W-:Y:S01]  /*1040*/  VIADD R13, R4.reuse, 0x580 ;  /* 0x00000580040d7836 */ /* 0x040fe20000000000 */
[----:B------:R-:W-:Y:S01]  /*1050*/  ISETP.GE.AND P1, PT, R5, UR17, PT ;  /* 0x0000001105007c0c */ /* 0x000fe2000bf26270 */
[----:B------:R-:W-:Y:S02]  /*1060*/  IMAD.MOV.U32 R5, RZ, RZ, 0x7fffffff ;  /* 0x7fffffffff057424 */ /* 0x000fe400078e00ff */
[----:B------:R-:W-:Y:S01]  /*1070*/  IMAD.MOV.U32 R19, RZ, RZ, 0x7fffffff ;  /* 0x7fffffffff137424 */ /* 0x000fe200078e00ff */
[----:B------:R1:W5:Y:S01]  /*1080*/  @!P0 LDG.E R7, desc[UR20][R2.64+0xa00] ;  /* 0x000a001402078981 */ /* 0x000362000c1e1900 */
[----:B------:R-:W-:Y:S01]  /*1090*/  IMAD.MOV.U32 R18, RZ, RZ, 0x7fffffff ;  /* 0x7fffffffff127424 */ /* 0x000fe200078e00ff */
[----:B------:R-:W-:Y:S01]  /*10a0*/  ISETP.GE.AND P0, PT, R13, UR17, PT ;  /* 0x000000110d007c0c */ /* 0x000fe2000bf06270 */
[C---:B------:R-:W-:Y:S01]  /*10b0*/  VIADD R14, R4.reuse, 0x700 ;  /* 0x00000700040e7836 */ /* 0x040fe20000000000 */
[----:B------:R-:W-:Y:S01]  /*10c0*/  IADD3 R13, PT, PT, R4, 0x680, RZ ;  /* 0x00000680040d7810 */ /* 0x000fe20007ffe0ff */
[----:B------:R1:W5:Y:S03]  /*10d0*/  @!P2 LDG.E R5, desc[UR20][R2.64+0xe00] ;  /* 0x000e00140205a981 */ /* 0x000366000c1e1900 */
[----:B------:R-:W-:Y:S01]  /*10e0*/  ISETP.GE.AND P2, PT, R13, UR17, PT ;  /* 0x000000110d007c0c */ /* 0x000fe2000bf46270 */
[----:B------:R1:W5:Y:S01]  /*10f0*/  @!P3 LDG.E R19, desc[UR20][R2.64+0x1000] ;  /* 0x001000140213b981 */ /* 0x000362000c1e1900 */
[----:B------:R-:W-:-:S03]  /*1100*/  ISETP.GE.AND P3, PT, R14, UR17, PT ;  /* 0x000000110e007c0c */ /* 0x000fc6000bf66270 */
[----:B------:R1:W5:Y:S01]  /*1110*/  @!P4 LDG.E R18, desc[UR20][R2.64+0x1200] ;  /* 0x001200140212c981 */ /* 0x000362000c1e1900 */
[----:B------:R-:W-:Y:S01]  /*1120*/  ISETP.GE.AND P4, PT, R21, UR17, PT ;  /* 0x0000001115007c0c */ /* 0x000fe2000bf86270 */
[----:B------:R-:W-:Y:S01]  /*1130*/  IMAD.MOV.U32 R17, RZ, RZ, 0x7fffffff ;  /* 0x7fffffffff117424 */ /* 0x000fe200078e00ff */
[----:B------:R-:W-:Y:S01]  /*1140*/  MOV R14, 0x7fffffff ;  /* 0x7fffffff000e7802 */ /* 0x000fe20000000f00 */
[----:B------:R-:W-:Y:S02]  /*1150*/  IMAD.MOV.U32 R16, RZ, RZ, 0x7fffffff ;  /* 0x7fffffffff107424 */ /* 0x000fe400078e00ff */
[----:B------:R-:W-:Y:S02]  /*1160*/  IMAD.MOV.U32 R22, RZ, RZ, 0x7fffffff ;  /* 0x7fffffffff167424 */ /* 0x000fe400078e00ff */
        /* <DEDUP_REMOVED lines=8> */
.L_x_147:
[----:B01----:R-:W0:Y:S02]  /*11f0*/  LDC.64 R2, c[0x0][0x398] ;  /* 0x0000e600ff027b82 */ /* 0x003e240000000a00 */
[----:B0-----:R-:W-:-:S13]  /*1200*/  ISETP.GT.AND P0, PT, R3, R2, PT ;  /* 0x000000020300720c */ /* 0x001fda0003f04270 */
[----:B------:R-:W-:Y:S05]  /*1210*/  @!P0 BRA `(.L_x_148) ;  /* 0x0000000400788947 */ /* 0x000fea0003800000 */
[----:B------:R-:W0:Y:S01]  /*1220*/  S2UR UR15, SR_CgaCtaId ;  /* 0x00000000000f79c3 */ /* 0x000e220000008800 */
[----:B-----5:R-:W-:Y:S01]  /*1230*/  LOP3.LUT R15, R15, 0x80000000, RZ, 0x3c, !PT ;  /* 0x800000000f0f7812 */ /* 0x020fe200078e3cff */
[----:B------:R-:W-:Y:S01]  /*1240*/  UMOV UR4, 0x400 ;  /* 0x0000040000047882 */ /* 0x000fe20000000000 */
[----:B------:R-:W-:Y:S01]  /*1250*/  LOP3.LUT R14, R14, 0x80000000, RZ, 0x3c, !PT ;  /* 0x800000000e0e7812 */ /* 0x000fe200078e3cff */
[----:B------:R-:W1:Y:S01]  /*1260*/  LDCU UR16, c[0x0][0x398] ;  /* 0x00007300ff1077ac */ /* 0x000e620008000800 */
[----:B------:R-:W-:Y:S02]  /*1270*/  LOP3.LUT R13, R13, 0x80000000, RZ, 0x3c, !PT ;  /* 0x800000000d0d7812 */ /* 0x000fe400078e3cff */
[----:B------:R-:W-:Y:S02]  /*1280*/  LOP3.LUT R2, R22, 0x80000000, RZ, 0x3c, !PT ;  /* 0x8000000016027812 */ /* 0x000fe400078e3cff */
[----:B------:R-:W-:Y:S02]  /*1290*/  LOP3.LUT R16, R16, 0x80000000, RZ, 0x3c, !PT ;  /* 0x8000000010107812 */ /* 0x000fe400078e3cff */
[----:B------:R-:W-:-:S02]  /*12a0*/  LOP3.LUT R17, R17, 0x80000000, RZ, 0x3c, !PT ;  /* 0x8000000011117812 */ /* 0x000fc400078e3cff */
[----:B------:R-:W-:Y:S02]  /*12b0*/  LOP3.LUT R18, R18, 0x80000000, RZ, 0x3c, !PT ;  /* 0x8000000012127812 */ /* 0x000fe400078e3cff */
[----:B------:R-:W-:Y:S02]  /*12c0*/  LOP3.LUT R19, R19, 0x80000000, RZ, 0x3c, !PT ;  /* 0x8000000013137812 */ /* 0x000fe400078e3cff */
[----:B------:R-:W-:Y:S02]  /*12d0*/  LOP3.LUT R5, R5, 0x80000000, RZ, 0x3c, !PT ;  /* 0x8000000005057812 */ /* 0x000fe400078e3cff */
[----:B------:R-:W-:Y:S02]  /*12e0*/  LOP3.LUT R6, R6, 0x80000000, RZ, 0x3c, !PT ;  /* 0x8000000006067812 */ /* 0x000fe400078e3cff */
[----:B------:R-:W-:Y:S02]  /*12f0*/  LOP3.LUT R7, R7, 0x80000000, RZ, 0x3c, !PT ;  /* 0x8000000007077812 */ /* 0x000fe400078e3cff */
[----:B------:R-:W-:Y:S01]  /*1300*/  LOP3.LUT R8, R8, 0x80000000, RZ, 0x3c, !PT ;  /* 0x8000000008087812 */ /* 0x000fe200078e3cff */
[----:B0-----:R-:W-:Y:S01]  /*1310*/  ULEA UR15, UR15, UR4, 0x18 ;  /* 0x000000040f0f7291 */ /* 0x001fe2000f8ec0ff */
[----:B------:R-:W-:-:S02]  /*1320*/  LOP3.LUT R9, R9, 0x80000000, RZ, 0x3c, !PT ;  /* 0x8000000009097812 */ /* 0x000fc400078e3cff */
[----:B------:R-:W-:Y:S01]  /*1330*/  LOP3.LUT R10, R10, 0x80000000, RZ, 0x3c, !PT ;  /* 0x800000000a0a7812 */ /* 0x000fe200078e3cff */
[----:B------:R-:W-:Y:S01]  /*1340*/  UMOV UR4, URZ ;  /* 0x000000ff00047c82 */ /* 0x000fe20008000000 */
[----:B------:R-:W-:Y:S02]  /*1350*/  LOP3.LUT R11, R11, 0x80000000, RZ, 0x3c, !PT ;  /* 0x800000000b0b7812 */ /* 0x000fe400078e3cff */
[----:B-1----:R-:W-:-:S07]  /*1360*/  LOP3.LUT R12, R12, 0x80000000, RZ, 0x3c, !PT ;  /* 0x800000000c0c7812 */ /* 0x002fce00078e3cff */
.L_x_149:
[----:B------:R-:W-:Y:S01]  /*1370*/  IMAD R22, RZ, RZ, -UR16 ;  /* 0x80000010ff167e24 */ /* 0x000fe2000f8e02ff */
[----:B0-----:R-:W-:Y:S01]  /*1380*/  SHF.R.U32.HI R23, RZ, UR16, R12 ;  /* 0x00000010ff177c19 */ /* 0x001fe2000801160c */
[----:B------:R-:W-:Y:S01]  /*1390*/  IMAD.MOV.U32 R25, RZ, RZ, -0x1 ;  /* 0xffffffffff197424 */ /* 0x000fe200078e00ff */
[----:B------:R-:W-:Y:S01]  /*13a0*/  ULEA UR17, UR4, UR15, 0xa ;  /* 0x0000000f04117291 */ /* 0x000fe2000f8e50ff */
[----:B------:R-:W-:Y:S01]  /*13b0*/  SHF.R.U32.HI R27, RZ, UR16, R10 ;  /* 0x00000010ff1b7c19 */ /* 0x000fe2000801160a */
[----:B------:R-:W-:Y:S01]  /*13c0*/  UIADD3 UR4, UPT, UPT, UR4, 0x1, URZ ;  /* 0x0000000104047890 */ /* 0x000fe2000fffe0ff */
[----:B------:R-:W-:Y:S02]  /*13d0*/  VIADDMNMX R22, R22, R3, 0x8, PT ;  /* 0x0000000816167446 */ /* 0x000fe40003800103 */
[----:B------:R-:W-:Y:S02]  /*13e0*/  SHF.R.U32.HI R29, RZ, UR16, R9 ;  /* 0x00000010ff1d7c19 */ /* 0x000fe40008011609 */
[----:B------:R-:W-:-:S02]  /*13f0*/  SHF.L.U32 R22, R25, R22, RZ ;  /* 0x0000001619167219 */ /* 0x000fc400000006ff */
[----:B------:R-:W-:Y:S02]  /*1400*/  SHF.R.U32.HI R25, RZ, UR16, R11 ;  /* 0x00000010ff197c19 */ /* 0x000fe4000801160b */
[-C--:B------:R-:W-:Y:S02]  /*1410*/  LOP3.LUT R23, R23, R22.reuse, RZ, 0x30, !PT ;  /* 0x0000001617177212 */ /* 0x080fe400078e30ff */
[-C--:B------:R-:W-:Y:S02]  /*1420*/  LOP3.LUT R25, R25, R22.reuse, RZ, 0x30, !PT ;  /* 0x0000001619197212 */ /* 0x080fe400078e30ff */
[----:B------:R-:W-:Y:S02]  /*1430*/  LOP3.LUT R27, R27, R22, RZ, 0x30, !PT ;  /* 0x000000161b1b7212 */ /* 0x000fe400078e30ff */
[----:B------:R-:W-:Y:S02]  /*1440*/  LEA R23, R23, UR17, 0x2 ;  /* 0x0000001117177c11 */ /* 0x000fe4000f8e10ff */
[----:B------:R-:W-:-:S02]  /*1450*/  LEA R25, R25, UR17, 0x2 ;  /* 0x0000001119197c11 */ /* 0x000fc4000f8e10ff */
[----:B------:R-:W-:Y:S01]  /*1460*/  LEA R27, R27, UR17, 0x2 ;  /* 0x000000111b1b7c11 */ /* 0x000fe2000f8e10ff */
[----:B------:R0:W-:Y:S01]  /*1470*/  ATOMS.POPC.INC.32 RZ, [R23+URZ] ;  /* 0x0000000017ff7f8c */ /* 0x0001e2000d8000ff */
[----:B------:R-:W-:Y:S02]  /*1480*/  SHF.R.U32.HI R24, RZ, UR16, R8 ;  /* 0x00000010ff187c19 */ /* 0x000fe40008011608 */
[----:B------:R-:W-:Y:S01]  /*1490*/  SHF.R.U32.HI R26, RZ, UR16, R7 ;  /* 0x00000010ff1a7c19 */ /* 0x000fe20008011607 */
[----:B------:R1:W-:Y:S01]  /*14a0*/  ATOMS.POPC.INC.32 RZ, [R25+URZ] ;  /* 0x0000000019ff7f8c */ /* 0x0003e2000d8000ff */
[-C--:B------:R-:W-:Y:S02]  /*14b0*/  LOP3.LUT R29, R29, R22.reuse, RZ, 0x30, !PT ;  /* 0x000000161d1d7212 */ /* 0x080fe400078e30ff */
[----:B------:R-:W-:Y:S01]  /*14c0*/  LOP3.LUT R24, R24, R22, RZ, 0x30, !PT ;  /* 0x0000001618187212 */ /* 0x000fe200078e30ff */
[----:B------:R2:W-:Y:S01]  /*14d0*/  ATOMS.POPC.INC.32 RZ, [R27+URZ] ;  /* 0x000000001bff7f8c */ /* 0x0005e2000d8000ff */
[----:B0-----:R-:W-:-:S02]  /*14e0*/  SHF.R.U32.HI R23, RZ, UR16, R6 ;  /* 0x00000010ff177c19 */ /* 0x001fc40008011606 */
[-C--:B------:R-:W-:Y:S02]  /*14f0*/  LOP3.LUT R26, R26, R22.reuse, RZ, 0x30, !PT ;  /* 0x000000161a1a7212 */ /* 0x080fe400078e30ff */
[----:B-1----:R-:W-:Y:S02]  /*1500*/  SHF.R.U32.HI R25, RZ, UR16, R5 ;  /* 0x00000010ff197c19 */ /* 0x002fe40008011605 */
[-C--:B------:R-:W-:Y:S02]  /*1510*/  LOP3.LUT R23, R23, R22.reuse, RZ, 0x30, !PT ;  /* 0x0000001617177212 */ /* 0x080fe400078e30ff */
[----:B--2---:R-:W-:Y:S02]  /*1520*/  SHF.R.U32.HI R27, RZ, UR16, R19 ;  /* 0x00000010ff1b7c19 */ /* 0x004fe40008011613 */
[----:B------:R-:W-:Y:S02]  /*1530*/  LEA R29, R29, UR17, 0x2 ;  /* 0x000000111d1d7c11 */ /* 0x000fe4000f8e10ff */
[----:B------:R-:W-:-:S02]  /*1540*/  LOP3.LUT R25, R25, R22, RZ, 0x30, !PT ;  /* 0x0000001619197212 */ /* 0x000fc400078e30ff */
[----:B------:R-:W-:Y:S01]  /*1550*/  LEA R24, R24, UR17, 0x2 ;  /* 0x0000001118187c11 */ /* 0x000fe2000f8e10ff */
[----:B------:R0:W-:Y:S01]  /*1560*/  ATOMS.POPC.INC.32 RZ, [R29+URZ] ;  /* 0x000000001dff7f8c */ /* 0x0001e2000d8000ff */
[----:B------:R-:W-:Y:S02]  /*1570*/  LOP3.LUT R27, R27, R22, RZ, 0x30, !PT ;  /* 0x000000161b1b7212 */ /* 0x000fe400078e30ff */
[----:B------:R-:W-:Y:S01]  /*1580*/  LEA R26, R26, UR17, 0x2 ;  /* 0x000000111a1a7c11 */ /* 0x000fe2000f8e10ff */
[----:B------:R1:W-:Y:S01]  /*1590*/  ATOMS.POPC.INC.32 RZ, [R24+URZ] ;  /* 0x0000000018ff7f8c */ /* 0x0003e2000d8000ff */
[----:B------:R-:W-:Y:S02]  /*15a0*/  LEA R23, R23, UR17, 0x2 ;  /* 0x0000001117177c11 */ /* 0x000fe4000f8e10ff */
[----:B------:R-:W-:Y:S01]  /*15b0*/  LEA R25, R25, UR17, 0x2 ;  /* 0x0000001119197c11 */ /* 0x000fe2000f8e10ff */
[----:B------:R2:W-:Y:S01]  /*15c0*/  ATOMS.POPC.INC.32 RZ, [R26+URZ] ;  /* 0x000000001aff7f8c */ /* 0x0005e2000d8000ff */
[----:B------:R-:W-:-:S02]  /*15d0*/  LEA R27, R27, UR17, 0x2 ;  /* 0x000000111b1b7c11 */ /* 0x000fc4000f8e10ff */
[----:B0-----:R-:W-:Y:S01]  /*15e0*/  SHF.R.U32.HI R29, RZ, UR16, R18 ;  /* 0x00000010ff1d7c19 */ /* 0x001fe20008011612 */
[----:B------:R0:W-:Y:S01]  /*15f0*/  ATOMS.POPC.INC.32 RZ, [R23+URZ] ;  /* 0x0000000017ff7f8c */ /* 0x0001e2000d8000ff */
[----:B-1----:R-:W-:Y:S02]  /*1600*/  SHF.R.U32.HI R24, RZ, UR16, R17 ;  /* 0x00000010ff187c19 */ /* 0x002fe40008011611 */
[----:B------:R-:W-:Y:S01]  /*1610*/  SHF.R.U32.HI R28, RZ, UR16, R15 ;  /* 0x00000010ff1c7c19 */ /* 0x000fe2000801160f */
[----:B------:R1:W-:Y:S01]  /*1620*/  ATOMS.POPC.INC.32 RZ, [R25+URZ] ;  /* 0x0000000019ff7f8c */ /* 0x0003e2000d8000ff */
[----:B--2---:R-:W-:Y:S02]  /*1630*/  SHF.R.U32.HI R26, RZ, UR16, R16 ;  /* 0x00000010ff1a7c19 */ /* 0x004fe40008011610 */
[----:B------:R-:W-:Y:S01]  /*1640*/  LOP3.LUT R29, R29, R22, RZ, 0x30, !PT ;  /* 0x000000161d1d7212 */ /* 0x000fe200078e30ff */
[----:B------:R2:W-:Y:S01]  /*1650*/  ATOMS.POPC.INC.32 RZ, [R27+URZ] ;  /* 0x000000001bff7f8c */ /* 0x0005e2000d8000ff */
[----:B0-----:R-:W-:-:S02]  /*1660*/  SHF.R.U32.HI R23, RZ, UR16, R2 ;  /* 0x00000010ff177c19 */ /* 0x001fc40008011602 */
[-C--:B------:R-:W-:Y:S02]  /*1670*/  LOP3.LUT R24, R24, R22.reuse, RZ, 0x30, !PT ;  /* 0x0000001618187212 */ /* 0x080fe400078e30ff */
[----:B-1----:R-:W-:Y:S02]  /*1680*/  SHF.R.U32.HI R25, RZ, UR16, R13 ;  /* 0x00000010ff197c19 */ /* 0x002fe4000801160d */
[-C--:B------:R-:W-:Y:S02]  /*1690*/  LOP3.LUT R26, R26, R22.reuse, RZ, 0x30, !PT ;  /* 0x000000161a1a7212 */ /* 0x080fe400078e30ff */
[----:B--2---:R-:W-:Y:S01]  /*16a0*/  SHF.R.U32.HI R27, RZ, UR16, R14 ;  /* 0x00000010ff1b7c19 */ /* 0x004fe2000801160e */
[----:B------:R-:W-:Y:S01]  /*16b0*/  UIADD3 UR16, UPT, UPT, UR16, 0x8, URZ ;  /* 0x0000000810107890 */ /* 0x000fe2000fffe0ff */
[----:B------:R-:W-:Y:S02]  /*16c0*/  LOP3.LUT R23, R23, R22, RZ, 0x30, !PT ;  /* 0x0000001617177212 */ /* 0x000fe400078e30ff */
[----:B------:R-:W-:-:S02]  /*16d0*/  LEA R29, R29, UR17, 0x2 ;  /* 0x000000111d1d7c11 */ /* 0x000fc4000f8e10ff */
[-C--:B------:R-:W-:Y:S02]  /*16e0*/  LOP3.LUT R25, R25, R22.reuse, RZ, 0x30, !PT ;  /* 0x0000001619197212 */ /* 0x080fe400078e30ff */
[----:B------:R-:W-:Y:S01]  /*16f0*/  ISETP.LE.AND P0, PT, R3, UR16, PT ;  /* 0x0000001003007c0c */ /* 0x000fe2000bf03270 */
[----:B------:R0:W-:Y:S01]  /*1700*/  ATOMS.POPC.INC.32 RZ, [R29+URZ] ;  /* 0x000000001dff7f8c */ /* 0x0001e2000d8000ff */
[----:B------:R-:W-:Y:S02]  /*1710*/  LEA R24, R24, UR17, 0x2 ;  /* 0x0000001118187c11 */ /* 0x000fe4000f8e10ff */
[-C--:B------:R-:W-:Y:S02]  /*1720*/  LOP3.LUT R27, R27, R22.reuse, RZ, 0x30, !PT ;  /* 0x000000161b1b7212 */ /* 0x080fe400078e30ff */
[----:B------:R-:W-:Y:S01]  /*1730*/  LEA R26, R26, UR17, 0x2 ;  /* 0x000000111a1a7c11 */ /* 0x000fe2000f8e10ff */
[----:B------:R0:W-:Y:S01]  /*1740*/  ATOMS.POPC.INC.32 RZ, [R24+URZ] ;  /* 0x0000000018ff7f8c */ /* 0x0001e2000d8000ff */
[----:B------:R-:W-:-:S02]  /*1750*/  LOP3.LUT R28, R28, R22, RZ, 0x30, !PT ;  /* 0x000000161c1c7212 */ /* 0x000fc400078e30ff */
[----:B------:R-:W-:Y:S01]  /*1760*/  LEA R23, R23, UR17, 0x2 ;  /* 0x0000001117177c11 */ /* 0x000fe2000f8e10ff */
[----:B------:R0:W-:Y:S01]  /*1770*/  ATOMS.POPC.INC.32 RZ, [R26+URZ] ;  /* 0x000000001aff7f8c */ /* 0x0001e2000d8000ff */
[----:B------:R-:W-:Y:S02]  /*1780*/  LEA R25, R25, UR17, 0x2 ;  /* 0x0000001119197c11 */ /* 0x000fe4000f8e10ff */
[----:B------:R-:W-:Y:S01]  /*1790*/  LEA R27, R27, UR17, 0x2 ;  /* 0x000000111b1b7c11 */ /* 0x000fe2000f8e10ff */
[----:B------:R0:W-:Y:S01]  /*17a0*/  ATOMS.POPC.INC.32 RZ, [R23+URZ] ;  /* 0x0000000017ff7f8c */ /* 0x0001e2000d8000ff */
[----:B------:R-:W-:-:S03]  /*17b0*/  LEA R28, R28, UR17, 0x2 ;  /* 0x000000111c1c7c11 */ /* 0x000fc6000f8e10ff */
[----:B------:R0:W-:Y:S04]  /*17c0*/  ATOMS.POPC.INC.32 RZ, [R25+URZ] ;  /* 0x0000000019ff7f8c */ /* 0x0001e8000d8000ff */
[----:B------:R0:W-:Y:S04]  /*17d0*/  ATOMS.POPC.INC.32 RZ, [R27+URZ] ;  /* 0x000000001bff7f8c */ /* 0x0001e8000d8000ff */
[----:B------:R0:W-:Y:S01]  /*17e0*/  ATOMS.POPC.INC.32 RZ, [R28+URZ] ;  /* 0x000000001cff7f8c */ /* 0x0001e2000d8000ff */
[----:B------:R-:W-:Y:S05]  /*17f0*/  @!P0 BRA `(.L_x_149) ;  /* 0xfffffff800dc8947 */ /* 0x000fea000383ffff */
.L_x_148:
[----:B------:R-:W-:Y:S05]  /*1800*/  BRA.U !UP0, `(.L_x_150) ;  /* 0xfffffff108dc7547 */ /* 0x000fea000b83ffff */
.L_x_145:
[----:B------:R-:W-:Y:S01]  /*1810*/  BAR.SYNC.DEFER_BLOCKING 0x0 ;  /* 0x0000000000007b1d */ /* 0x000fe20000010000 */
[----:B------:R-:W-:-:S05]  /*1820*/  ISETP.NE.AND P0, PT, R20, RZ, PT ;  /* 0x000000ff1400720c */ /* 0x000fca0003f05270 */
[----:B------:R-:W-:Y:S08]  /*1830*/  BSSY.RECONVERGENT B0, `(.L_x_151) ;  /* 0x0000164000007945 */ /* 0x000ff00003800200 */
[----:B------:R-:W-:Y:S05]  /*1840*/  @P0 BRA `(.L_x_152) ;  /* 0x0000001400880947 */ /* 0x000fea0003800000 */
[----:B------:R-:W-:Y:S01]  /*1850*/  UISETP.GE.U32.AND UP0, UPT, UR22, 0x7, UPT ;  /* 0x000000071600788c */ /* 0x000fe2000bf06070 */
[----:B0-23--:R-:W-:-:S08]  /*1860*/  IMAD.MOV.U32 R3, RZ, RZ, RZ ;  /* 0x000000ffff037224 */ /* 0x00dfd000078e00ff */
[----:B------:R-:W-:Y:S05]  /*1870*/  BRA.U !UP0, `(.L_x_153) ;  /* 0x00000005085c7547 */ /* 0x000fea000b800000 */
[----:B----4-:R-:W0:Y:S01]  /*1880*/  LDC.64 R2, c[0x0][0x380] ;  /* 0x0000e000ff027b82 */ /* 0x010e220000000a00 */
[----:B-1---5:R-:W-:-:S07]  /*1890*/  IMAD.MOV.U32 R5, RZ, RZ, RZ ;  /* 0x000000ffff057224 */ /* 0x022fce00078e00ff */
.L_x_170:
[----:B----4-:R-:W-:Y:S01]  /*18a0*/  IMAD R7, R5, 0x400, R0 ;  /* 0x0000040005077824 */ /* 0x010fe200078e0200 */
[----:B------:R-:W-:Y:S04]  /*18b0*/  BSSY.RECONVERGENT B1, `(.L_x_154) ;  /* 0x000000f000017945 */ /* 0x000fe80003800200 */
[----:B01----:R-:W1:Y:S04]  /*18c0*/  LDS R18, [R7] ;  /* 0x0000000007127984 */ /* 0x003e680000000800 */
[----:B--23--:R2:W3:Y:S04]  /*18d0*/  LDS R9, [R7+0x400] ;  /* 0x0004000007097984 */ /* 0x00c4e80000000800 */
[----:B------:R2:W4:Y:S04]  /*18e0*/  LDS R22, [R7+0x800] ;  /* 0x0008000007167984 */ /* 0x0005280000000800 */
[----:B------:R2:W0:Y:S04]  /*18f0*/  LDS R14, [R7+0xc00] ;  /* 0x000c0000070e7984 */ /* 0x0004280000000800 */
[----:B------:R2:W0:Y:S04]  /*1900*/  LDS R12, [R7+0x1000] ;  /* 0x00100000070c7984 */ /* 0x0004280000000800 */
[----:B------:R2:W0:Y:S04]  /*1910*/  LDS R6, [R7+0x1400] ;  /* 0x0014000007067984 */ /* 0x0004280000000800 */
[----:B------:R2:W0:Y:S04]  /*1920*/  LDS R8, [R7+0x1800] ;  /* 0x0018000007087984 */ /* 0x0004280000000800 */
[----:B------:R2:W0:Y:S01]  /*1930*/  LDS R10, [R7+0x1c00] ;  /* 0x001c0000070a7984 */ /* 0x0004220000000800 */
[----:B-1----:R-:W-:-:S13]  /*1940*/  ISETP.NE.AND P0, PT, R18, RZ, PT ;  /* 0x000000ff1200720c */ /* 0x002fda0003f05270 */
[----:B--234-:R-:W-:Y:S05]  /*1950*/  @!P0 BRA `(.L_x_155) ;  /* 0x0000000000108947 */ /* 0x01cfea0003800000 */
[----:B------:R-:W-:Y:S01]  /*1960*/  LEA R17, R5, R4, 0x8 ;  /* 0x0000000405117211 */ /* 0x000fe200078e40ff */
[----:B------:R-:W-:-:S04]  /*1970*/  IMAD.MOV.U32 R19, RZ, RZ, RZ ;  /* 0x000000ffff137224 */ /* 0x000fc800078e00ff */
[----:B0-----:R-:W-:-:S05]  /*1980*/  IMAD.WIDE.U32 R16, R17, 0x8, R2 ;  /* 0x0000000811107825 */ /* 0x001fca00078e0002 */
[----:B------:R1:W-:Y:S02]  /*1990*/  REDG.E.ADD.64.STRONG.GPU desc[UR20][R16.64], R18 ;  /* 0x000000121000798e */ /* 0x0003e4000c12e514 */
.L_x_155:
[----:B------:R-:W-:Y:S05]  /*19a0*/  BSYNC.RECONVERGENT B1 ;  /* 0x0000000000017941 */ /* 0x000fea0003800200 */
.L_x_154:
[----:B------:R-:W-:Y:S01]  /*19b0*/  ISETP.NE.AND P6, PT, R9, RZ, PT ;  /* 0x000000ff0900720c */ /* 0x000fe20003fc5270 */
[----:B------:R-:W-:Y:S01]  /*19c0*/  BSSY.RECONVERGENT B1, `(.L_x_156) ;  /* 0x000000e000017945 */ /* 0x000fe20003800200 */
[----:B------:R-:W-:Y:S02]  /*19d0*/  ISETP.NE.AND P0, PT, R22, RZ, PT ;  /* 0x000000ff1600720c */ /* 0x000fe40003f05270 */
[----:B0-----:R-:W-:Y:S02]  /*19e0*/  ISETP.NE.AND P1, PT, R14, RZ, PT ;  /* 0x000000ff0e00720c */ /* 0x001fe40003f25270 */
[----:B------:R-:W-:Y:S02]  /*19f0*/  ISETP.NE.AND P2, PT, R12, RZ, PT ;  /* 0x000000ff0c00720c */ /* 0x000fe40003f45270 */
[----:B------:R-:W-:Y:S02]  /*1a00*/  ISETP.NE.AND P3, PT, R6, RZ, PT ;  /* 0x000000ff0600720c */ /* 0x000fe40003f65270 */
[----:B------:R-:W-:-:S02]  /*1a10*/  ISETP.NE.AND P4, PT, R8, RZ, PT ;  /* 0x000000ff0800720c */ /* 0x000fc40003f85270 */
[----:B------:R-:W-:Y:S01]  /*1a20*/  ISETP.NE.AND P5, PT, R10, RZ, PT ;  /* 0x000000ff0a00720c */ /* 0x000fe20003fa5270 */
[----:B------:R-:W-:-:S12]  /*1a30*/  @!P6 BRA `(.L_x_157) ;  /* 0x000000000018e947 */ /* 0x000fd80003800000 */
[----:B-1----:R-:W-:Y:S02]  /*1a40*/  IMAD R17, R5, 0x100, R4 ;  /* 0x0000010005117824 */ /* 0x002fe400078e0204 */
[----:B------:R-:W-:Y:S02]  /*1a50*/  IMAD.MOV.U32 R18, RZ, RZ, R9 ;  /* 0x000000ffff127224 */ /* 0x000fe400078e0009 */
[----:B------:R-:W-:Y:S02]  /*1a60*/  VIADD R17, R17, 0x100 ;  /* 0x0000010011117836 */ /* 0x000fe40000000000 */
[----:B------:R-:W-:Y:S02]  /*1a70*/  IMAD.MOV.U32 R19, RZ, RZ, RZ ;  /* 0x000000ffff137224 */ /* 0x000fe400078e00ff */
[----:B------:R-:W-:-:S05]  /*1a80*/  IMAD.WIDE.U32 R16, R17, 0x8, R2 ;  /* 0x0000000811107825 */ /* 0x000fca00078e0002 */
[----:B------:R0:W-:Y:S02]  /*1a90*/  REDG.E.ADD.64.STRONG.GPU desc[UR20][R16.64], R18 ;  /* 0x000000121000798e */ /* 0x0001e4000c12e514 */
.L_x_157:
[----:B------:R-:W-:Y:S05]  /*1aa0*/  BSYNC.RECONVERGENT B1 ;  /* 0x0000000000017941 */ /* 0x000fea0003800200 */
.L_x_156:
[----:B------:R-:W-:Y:S04]  /*1ab0*/  BSSY.RECONVERGENT B1, `(.L_x_158) ;  /* 0x0000007000017945 */ /* 0x000fe80003800200 */
[----:B------:R-:W-:Y:S05]  /*1ac0*/  @!P0 BRA `(.L_x_159) ;  /* 0x0000000000148947 */ /* 0x000fea0003800000 */
[----:B01----:R-:W-:Y:S02]  /*1ad0*/  IMAD R17, R5, 0x100, R4 ;  /* 0x0000010005117824 */ /* 0x003fe400078e0204 */
[----:B------:R-:W-:-:S03]  /*1ae0*/  IMAD.MOV.U32 R23, RZ, RZ, RZ ;  /* 0x000000ffff177224 */ /* 0x000fc600078e00ff */
[----:B------:R-:W-:-:S05]  /*1af0*/  IADD3 R17, PT, PT, R17, 0x200, RZ ;  /* 0x0000020011117810 */ /* 0x000fca0007ffe0ff */
[----:B------:R-:W-:-:S05]  /*1b00*/  IMAD.WIDE.U32 R16, R17, 0x8, R2 ;  /* 0x0000000811107825 */ /* 0x000fca00078e0002 */
[----:B------:R2:W-:Y:S02]  /*1b10*/  REDG.E.ADD.64.STRONG.GPU desc[UR20][R16.64], R22 ;  /* 0x000000161000798e */ /* 0x0005e4000c12e514 */
.L_x_159:
[----:B------:R-:W-:Y:S05]  /*1b20*/  BSYNC.RECONVERGENT B1 ;  /* 0x0000000000017941 */ /* 0x000fea0003800200 */
.L_x_158:
[----:B------:R-:W-:Y:S04]  /*1b30*/  BSSY.RECONVERGENT B1, `(.L_x_160) ;  /* 0x0000007000017945 */ /* 0x000fe80003800200 */
[----:B------:R-:W-:Y:S05]  /*1b40*/  @!P1 BRA `(.L_x_161) ;  /* 0x0000000000149947 */ /* 0x000fea0003800000 */
[----:B012---:R-:W-:Y:S02]  /*1b50*/  IMAD R17, R5, 0x100, R4 ;  /* 0x0000010005117824 */ /* 0x007fe400078e0204 */
[----:B------:R-:W-:Y:S02]  /*1b60*/  IMAD.MOV.U32 R15, RZ, RZ, RZ ;  /* 0x000000ffff0f7224 */ /* 0x000fe400078e00ff */
[----:B------:R-:W-:-:S04]  /*1b70*/  VIADD R17, R17, 0x300 ;  /* 0x0000030011117836 */ /* 0x000fc80000000000 */
[----:B------:R-:W-:-:S05]  /*1b80*/  IMAD.WIDE.U32 R16, R17, 0x8, R2 ;  /* 0x0000000811107825 */ /* 0x000fca00078e0002 */
[----:B------:R3:W-:Y:S02]  /*1b90*/  REDG.E.ADD.64.STRONG.GPU desc[UR20][R16.64], R14 ;  /* 0x0000000e1000798e */ /* 0x0007e4000c12e514 */
.L_x_161:
[----:B------:R-:W-:Y:S05]  /*1ba0*/  BSYNC.RECONVERGENT B1 ;  /* 0x0000000000017941 */ /* 0x000fea0003800200 */
.L_x_160:
[----:B------:R-:W-:Y:S04]  /*1bb0*/  BSSY.RECONVERGENT B1, `(.L_x_162) ;  /* 0x0000007000017945 */ /* 0x000fe80003800200 */
[----:B------:R-:W-:Y:S05]  /*1bc0*/  @!P2 BRA `(.L_x_163) ;  /* 0x000000000014a947 */ /* 0x000fea0003800000 */
[----:B---3--:R-:W-:Y:S02]  /*1bd0*/  IMAD R15, R5, 0x100, R4 ;  /* 0x00000100050f7824 */ /* 0x008fe400078e0204 */
[----:B------:R-:W-:Y:S02]  /*1be0*/  HFMA2 R13, -RZ, RZ, 0, 0 ;  /* 0x00000000ff0d7431 */ /* 0x000fe400000001ff */
[----:B------:R-:W-:-:S04]  /*1bf0*/  VIADD R15, R15, 0x400 ;  /* 0x000004000f0f7836 */ /* 0x000fc80000000000 */
[----:B------:R-:W-:-:S05]  /*1c00*/  IMAD.WIDE.U32 R14, R15, 0x8, R2 ;  /* 0x000000080f0e7825 */ /* 0x000fca00078e0002 */
[----:B------:R4:W-:Y:S02]  /*1c10*/  REDG.E.ADD.64.STRONG.GPU desc[UR20][R14.64], R12 ;  /* 0x0000000c0e00798e */ /* 0x0009e4000c12e514 */
.L_x_163:
[----:B------:R-:W-:Y:S05]  /*1c20*/  BSYNC.RECONVERGENT B1 ;  /* 0x0000000000017941 */ /* 0x000fea0003800200 */
.L_x_162:
[----:B------:R-:W-:Y:S04]  /*1c30*/  BSSY.RECONVERGENT B1, `(.L_x_164) ;  /* 0x0000007000017945 */ /* 0x000fe80003800200 */
[----:B------:R-:W-:Y:S05]  /*1c40*/  @!P3 BRA `(.L_x_165) ;  /* 0x000000000014b947 */ /* 0x000fea0003800000 */
[----:B----4-:R-:W-:Y:S02]  /*1c50*/  IMAD R13, R5, 0x100, R4 ;  /* 0x00000100050d7824 */ /* 0x010fe400078e0204 */
[----:B------:R-:W-:Y:S02]  /*1c60*/  IMAD.MOV.U32 R7, RZ, RZ, RZ ;  /* 0x000000ffff077224 */ /* 0x000fe400078e00ff */
[----:B------:R-:W-:-:S04]  /*1c70*/  VIADD R13, R13, 0x500 ;  /* 0x000005000d0d7836 */ /* 0x000fc80000000000 */
[----:B------:R-:W-:-:S05]  /*1c80*/  IMAD.WIDE.U32 R12, R13, 0x8, R2 ;  /* 0x000000080d0c7825 */ /* 0x000fca00078e0002 */
[----:B------:R4:W-:Y:S02]  /*1c90*/  REDG.E.ADD.64.STRONG.GPU desc[UR20][R12.64], R6 ;  /* 0x000000060c00798e */ /* 0x0009e4000c12e514 */
.L_x_165:
[----:B------:R-:W-:Y:S05]  /*1ca0*/  BSYNC.RECONVERGENT B1 ;  /* 0x0000000000017941 */ /* 0x000fea0003800200 */
.L_x_164:
[----:B------:R-:W-:Y:S04]  /*1cb0*/  BSSY.RECONVERGENT B1, `(.L_x_166) ;  /* 0x0000007000017945 */ /* 0x000fe80003800200 */
[----:B------:R-:W-:Y:S05]  /*1cc0*/  @!P4 BRA `(.L_x_167) ;  /* 0x000000000014c947 */ /* 0x000fea0003800000 */
[----:B----4-:R-:W-:Y:S02]  /*1cd0*/  IMAD R7, R5, 0x100, R4 ;  /* 0x0000010005077824 */ /* 0x010fe400078e0204 */
[----:B------:R-:W-:Y:S02]  /*1ce0*/  IMAD.MOV.U32 R9, RZ, RZ, RZ ;  /* 0x000000ffff097224 */ /* 0x000fe400078e00ff */
[----:B------:R-:W-:-:S04]  /*1cf0*/  VIADD R7, R7, 0x600 ;  /* 0x0000060007077836 */ /* 0x000fc80000000000 */
[----:B------:R-:W-:-:S05]  /*1d00*/  IMAD.WIDE.U32 R6, R7, 0x8, R2 ;  /* 0x0000000807067825 */ /* 0x000fca00078e0002 */
[----:B------:R4:W-:Y:S02]  /*1d10*/  REDG.E.ADD.64.STRONG.GPU desc[UR20][R6.64], R8 ;  /* 0x000000080600798e */ /* 0x0009e4000c12e514 */
.L_x_167:
[----:B------:R-:W-:Y:S05]  /*1d20*/  BSYNC.RECONVERGENT B1 ;  /* 0x0000000000017941 */ /* 0x000fea0003800200 */
.L_x_166:
[----:B------:R-:W-:Y:S04]  /*1d30*/  BSSY.RECONVERGENT B1, `(.L_x_168) ;  /* 0x0000007000017945 */ /* 0x000fe80003800200 */
[----:B------:R-:W-:Y:S05]  /*1d40*/  @!P5 BRA `(.L_x_169) ;  /* 0x000000000014d947 */ /* 0x000fea0003800000 */
[----:B----4-:R-:W-:Y:S01]  /*1d50*/  LEA R7, R5, R4, 0x8 ;  /* 0x0000000405077211 */ /* 0x010fe200078e40ff */
[----:B------:R-:W-:-:S04]  /*1d60*/  IMAD.MOV.U32 R11, RZ, RZ, RZ ;  /* 0x000000ffff0b7224 */ /* 0x000fc800078e00ff */
[----:B------:R-:W-:-:S04]  /*1d70*/  VIADD R7, R7, 0x700 ;  /* 0x0000070007077836 */ /* 0x000fc80000000000 */
[----:B------:R-:W-:-:S05]  /*1d80*/  IMAD.WIDE.U32 R6, R7, 0x8, R2 ;  /* 0x0000000807067825 */ /* 0x000fca00078e0002 */
[----:B------:R4:W-:Y:S02]  /*1d90*/  REDG.E.ADD.64.STRONG.GPU desc[UR20][R6.64], R10 ;  /* 0x0000000a0600798e */ /* 0x0009e4000c12e514 */
.L_x_169:
[----:B------:R-:W-:Y:S05]  /*1da0*/  BSYNC.RECONVERGENT B1 ;  /* 0x0000000000017941 */ /* 0x000fea0003800200 */
.L_x_168:
[----:B------:R-:W-:-:S05]  /*1db0*/  VIADD R5, R5, 0x8 ;  /* 0x0000000805057836 */ /* 0x000fca0000000000 */
[----:B------:R-:W-:-:S13]  /*1dc0*/  ISETP.NE.AND P0, PT, R5, UR27, PT ;  /* 0x0000001b05007c0c */ /* 0x000fda000bf05270 */
[----:B------:R-:W-:Y:S05]  /*1dd0*/  @P0 BRA `(.L_x_170) ;  /* 0xfffffff800b00947 */ /* 0x000fea000383ffff */
[----:B------:R-:W-:-:S07]  /*1de0*/  IMAD.U32 R3, RZ, RZ, UR27 ;  /* 0x0000001bff037e24 */ /* 0x000fce000f8e00ff */
.L_x_153:
[----:B------:R-:W-:Y:S02]  /*1df0*/  UISETP.NE.AND UP0, UPT, UR24, URZ, UPT ;  /* 0x000000ff1800728c */ /* 0x000fe4000bf05270 */
[----:B----45:R-:W-:Y:S02]  /*1e00*/  IMAD.U32 R8, RZ, RZ, UR24 ;  /* 0x00000018ff087e24 */ /* 0x030fe4000f8e00ff */
[----:B-1----:R-:W-:-:S03]  /*1e10*/  IMAD.U32 R5, RZ, RZ, UR25 ;  /* 0x00000019ff057e24 */ /* 0x002fc6000f8e00ff */
[----:B------:R-:W-:Y:S01]  /*1e20*/  IADD3 R8, PT, PT, R8, -0x1, RZ ;  /* 0xffffffff08087810 */ /* 0x000fe20007ffe0ff */
[----:B------:R-:W-:Y:S01]  /*1e30*/  VIADD R5, R5, 0xffffffff ;  /* 0xffffffff05057836 */ /* 0x000fe20000000000 */
[----:B------:R-:W-:Y:S06]  /*1e40*/  BRA.U !UP0, `(.L_x_171) ;  /* 0x0000000508707547 */ /* 0x000fec000b800000 */
[----:B------:R-:W-:-:S13]  /*1e50*/  ISETP.GE.U32.AND P0, PT, R8, 0x3, PT ;  /* 0x000000030800780c */ /* 0x000fda0003f06070 */
[----:B------:R-:W-:Y:S05]  /*1e60*/  @!P0 BRA `(.L_x_172) ;  /* 0x0000000000bc8947 */ /* 0x000fea0003800000 */
[----:B------:R-:W-:Y:S01]  /*1e70*/  IMAD R7, R3, 0x400, R0 ;  /* 0x0000040003077824 */ /* 0x000fe200078e0200 */
[----:B------:R-:W-:Y:S04]  /*1e80*/  BSSY.RECONVERGENT B1, `(.L_x_173) ;  /* 0x000000f000017945 */ /* 0x000fe80003800200 */
[----:B------:R-:W1:Y:S04]  /*1e90*/  LDS R12, [R7] ;  /* 0x00000000070c7984 */ /* 0x000e680000000800 */
[----:B------:R-:W4:Y:S04]  /*1ea0*/  LDS R9, [R7+0x400] ;  /* 0x0004000007097984 */ /* 0x000f280000000800 */
[----:B------:R-:W5:Y:S04]  /*1eb0*/  LDS R6, [R7+0x800] ;  /* 0x0008000007067984 */ /* 0x000f680000000800 */
[----:B------:R-:W0:Y:S01]  /*1ec0*/  LDS R2, [R7+0xc00] ;  /* 0x000c000007027984 */ /* 0x000e220000000800 */
[----:B-1----:R-:W-:-:S02]  /*1ed0*/  ISETP.NE.AND P0, PT, R12, RZ, PT ;  /* 0x000000ff0c00720c */ /* 0x002fc40003f05270 */
[----:B----4-:R-:W-:Y:S02]  /*1ee0*/  ISETP.NE.AND P1, PT, R9, RZ, PT ;  /* 0x000000ff0900720c */ /* 0x010fe40003f25270 */
[----:B-----5:R-:W-:Y:S02]  /*1ef0*/  ISETP.NE.AND P2, PT, R6, RZ, PT ;  /* 0x000000ff0600720c */ /* 0x020fe40003f45270 */
[----:B0-----:R-:W-:-:S07]  /*1f00*/  ISETP.NE.AND P3, PT, R2, RZ, PT ;  /* 0x000000ff0200720c */ /* 0x001fce0003f65270 */
[----:B------:R-:W-:Y:S06]  /*1f10*/  @!P0 BRA `(.L_x_174) ;  /* 0x0000000000148947 */ /* 0x000fec0003800000 */
[----:B------:R-:W0:Y:S01]  /*1f20*/  LDC.64 R10, c[0x0][0x380] ;  /* 0x0000e000ff0a7b82 */ /* 0x000e220000000a00 */
[----:B------:R-:W-:Y:S02]  /*1f30*/  IMAD R7, R3, 0x100, R4 ;  /* 0x0000010003077824 */ /* 0x000fe400078e0204 */
[----:B------:R-:W-:Y:S02]  /*1f40*/  IMAD.MOV.U32 R13, RZ, RZ, RZ ;  /* 0x000000ffff0d7224 */ /* 0x000fe400078e00ff */
[----:B0-----:R-:W-:-:S05]  /*1f50*/  IMAD.WIDE.U32 R10, R7, 0x8, R10 ;  /* 0x00000008070a7825 */ /* 0x001fca00078e000a */
[----:B------:R0:W-:Y:S02]  /*1f60*/  REDG.E.ADD.64.STRONG.GPU desc[UR20][R10.64], R12 ;  /* 0x0000000c0a00798e */ /* 0x0001e4000c12e514 */
.L_x_174:
[----:B------:R-:W-:Y:S05]  /*1f70*/  BSYNC.RECONVERGENT B1 ;  /* 0x0000000000017941 */ /* 0x000fea0003800200 */
.L_x_173:
[----:B------:R-:W-:Y:S04]  /*1f80*/  BSSY.RECONVERGENT B1, `(.L_x_175) ;  /* 0x0000009000017945 */ /* 0x000fe80003800200 */
[----:B------:R-:W-:Y:S05]  /*1f90*/  @!P1 BRA `(.L_x_176) ;  /* 0x00000000001c9947 */ /* 0x000fea0003800000 */
[----:B0-----:R-:W0:Y:S01]  /*1fa0*/  LDC.64 R10, c[0x0][0x380] ;  /* 0x0000e000ff0a7b82 */ /* 0x001e220000000a00 */
[----:B------:R-:W-:Y:S01]  /*1fb0*/  IMAD R7, R3, 0x100, R4 ;  /* 0x0000010003077824 */ /* 0x000fe200078e0204 */
[----:B------:R-:W-:Y:S01]  /*1fc0*/  MOV R12, R9 ;  /* 0x00000009000c7202 */ /* 0x000fe20000000f00 */
[----:B------:R-:W-:Y:S02]  /*1fd0*/  IMAD.MOV.U32 R13, RZ, RZ, RZ ;  /* 0x000000ffff0d7224 */ /* 0x000fe400078e00ff */
[----:B------:R-:W-:-:S04]  /*1fe0*/  VIADD R7, R7, 0x100 ;  /* 0x0000010007077836 */ /* 0x000fc80000000000 */
[----:B0-----:R-:W-:-:S05]  /*1ff0*/  IMAD.WIDE.U32 R10, R7, 0x8, R10 ;  /* 0x00000008070a7825 */ /* 0x001fca00078e000a */
[----:B------:R1:W-:Y:S02]  /*2000*/  REDG.E.ADD.64.STRONG.GPU desc[UR20][R10.64], R12 ;  /* 0x0000000c0a00798e */ /* 0x0003e4000c12e514 */
.L_x_176:
[----:B------:R-:W-:Y:S05]  /*2010*/  BSYNC.RECONVERGENT B1 ;  /* 0x0000000000017941 */ /* 0x000fea0003800200 */
.L_x_175:
[----:B------:R-:W-:Y:S04]  /*2020*/  BSSY.RECONVERGENT B1, `(.L_x_177) ;  /* 0x0000008000017945 */ /* 0x000fe80003800200 */
[----:B------:R-:W-:Y:S05]  /*2030*/  @!P2 BRA `(.L_x_178) ;  /* 0x000000000018a947 */ /* 0x000fea0003800000 */
[----:B01----:R-:W0:Y:S01]  /*2040*/  LDC.64 R10, c[0x0][0x380] ;  /* 0x0000e000ff0a7b82 */ /* 0x003e220000000a00 */
[----:B------:R-:W-:-:S04]  /*2050*/  IMAD R7, R3, 0x100, R4 ;  /* 0x0000010003077824 */ /* 0x000fc800078e0204 */
[----:B------:R-:W-:-:S04]  /*2060*/  VIADD R7, R7, 0x200 ;  /* 0x0000020007077836 */ /* 0x000fc80000000000 */
[----:B0-----:R-:W-:-:S04]  /*2070*/  IMAD.WIDE.U32 R10, R7, 0x8, R10 ;  /* 0x00000008070a7825 */ /* 0x001fc800078e000a */
[----:B------:R-:W-:-:S05]  /*2080*/  IMAD.MOV.U32 R7, RZ, RZ, RZ ;  /* 0x000000ffff077224 */ /* 0x000fca00078e00ff */
[----:B------:R4:W-:Y:S02]  /*2090*/  REDG.E.ADD.64.STRONG.GPU desc[UR20][R10.64], R6 ;  /* 0x000000060a00798e */ /* 0x0009e4000c12e514 */
.L_x_178:
[----:B------:R-:W-:Y:S05]  /*20a0*/  BSYNC.RECONVERGENT B1 ;  /* 0x0000000000017941 */ /* 0x000fea0003800200 */
.L_x_177:
[----:B------:R-:W-:Y:S04]  /*20b0*/  BSSY.RECONVERGENT B1, `(.L_x_179) ;  /* 0x0000009000017945 */ /* 0x000fe80003800200 */
[----:B------:R-:W-:Y:S05]  /*20c0*/  @!P3 BRA `(.L_x_180) ;  /* 0x00000000001cb947 */ /* 0x000fea0003800000 */
[----:B----4-:R-:W4:Y:S01]  /*20d0*/  LDC.64 R6, c[0x0][0x380] ;  /* 0x0000e000ff067b82 */ /* 0x010f220000000a00 */
[----:B------:R-:W-:Y:S01]  /*20e0*/  IMAD R9, R3, 0x100, R4 ;  /* 0x0000010003097824 */ /* 0x000fe200078e0204 */
[----:B01----:R-:W-:Y:S01]  /*20f0*/  MOV R10, R2 ;  /* 0x00000002000a7202 */ /* 0x003fe20000000f00 */
[----:B------:R-:W-:Y:S02]  /*2100*/  IMAD.MOV.U32 R11, RZ, RZ, RZ ;  /* 0x000000ffff0b7224 */ /* 0x000fe400078e00ff */
[----:B------:R-:W-:-:S04]  /*2110*/  VIADD R9, R9, 0x300 ;  /* 0x0000030009097836 */ /* 0x000fc80000000000 */
[----:B----4-:R-:W-:-:S05]  /*2120*/  IMAD.WIDE.U32 R6, R9, 0x8, R6 ;  /* 0x0000000809067825 */ /* 0x010fca00078e0006 */
[----:B------:R0:W-:Y:S02]  /*2130*/  REDG.E.ADD.64.STRONG.GPU desc[UR20][R6.64], R10 ;  /* 0x0000000a0600798e */ /* 0x0001e4000c12e514 */
.L_x_180:
[----:B------:R-:W-:Y:S05]  /*2140*/  BSYNC.RECONVERGENT B1 ;  /* 0x0000000000017941 */ /* 0x000fea0003800200 */
.L_x_179:
[----:B------:R-:W-:-:S07]  /*2150*/  VIADD R3, R3, 0x4 ;  /* 0x0000000403037836 */ /* 0x000fce0000000000 */
.L_x_172:
[----:B------:R-:W-:Y:S01]  /*2160*/  UISETP.NE.AND UP0, UPT, UR25, URZ, UPT ;  /* 0x000000ff1900728c */ /* 0x000fe2000bf05270 */
[----:B------:R-:W-:Y:S08]  /*2170*/  BSSY.RECONVERGENT B1, `(.L_x_171) ;  /* 0x0000029000017945 */ /* 0x000ff00003800200 */
[----:B------:R-:W-:Y:S05]  /*2180*/  BRA.U !UP0, `(.L_x_181) ;  /* 0x00000001089c7547 */ /* 0x000fea000b800000 */
[----:B------:R-:W-:-:S13]  /*2190*/  ISETP.NE.AND P0, PT, R5, RZ, PT ;  /* 0x000000ff0500720c */ /* 0x000fda0003f05270 */
[----:B------:R-:W-:Y:S05]  /*21a0*/  @!P0 BRA `(.L_x_182) ;  /* 0x0000000000648947 */ /* 0x000fea0003800000 */
[----:B0---4-:R-:W-:Y:S01]  /*21b0*/  IMAD R6, R3, 0x400, R0 ;  /* 0x0000040003067824 */ /* 0x011fe200078e0200 */
[----:B------:R-:W-:Y:S04]  /*21c0*/  BSSY.RECONVERGENT B2, `(.L_x_183) ;  /* 0x000000c000027945 */ /* 0x000fe80003800200 */
[----:B------:R-:W0:Y:S04]  /*21d0*/  LDS R2, [R6] ;  /* 0x0000000006027984 */ /* 0x000e280000000800 */
[----:B------:R-:W4:Y:S01]  /*21e0*/  LDS R9, [R6+0x400] ;  /* 0x0004000006097984 */ /* 0x000f220000000800 */
[----:B0-----:R-:W-:-:S02]  /*21f0*/  ISETP.NE.AND P0, PT, R2, RZ, PT ;  /* 0x000000ff0200720c */ /* 0x001fc40003f05270 */
[----:B----4-:R-:W-:-:S11]  /*2200*/  ISETP.NE.AND P1, PT, R9, RZ, PT ;  /* 0x000000ff0900720c */ /* 0x010fd60003f25270 */
[----:B------:R-:W-:Y:S05]  /*2210*/  @!P0 BRA `(.L_x_184) ;  /* 0x0000000000188947 */ /* 0x000fea0003800000 */
[----:B------:R-:W0:Y:S01]  /*2220*/  LDC.64 R6, c[0x0][0x380] ;  /* 0x0000e000ff067b82 */ /* 0x000e220000000a00 */
[----:B-1----:R-:W-:-:S04]  /*2230*/  IMAD R11, R3, 0x100, R4 ;  /* 0x00000100030b7824 */ /* 0x002fc800078e0204 */
[----:B0-----:R-:W-:-:S04]  /*2240*/  IMAD.WIDE.U32 R10, R11, 0x8, R6 ;  /* 0x000000080b0a7825 */ /* 0x001fc800078e0006 */
[----:B------:R-:W-:Y:S02]  /*2250*/  IMAD.MOV.U32 R6, RZ, RZ, R2 ;  /* 0x000000ffff067224 */ /* 0x000fe400078e0002 */
[----:B------:R-:W-:-:S05]  /*2260*/  IMAD.MOV.U32 R7, RZ, RZ, RZ ;  /* 0x000000ffff077224 */ /* 0x000fca00078e00ff */
[----:B------:R0:W-:Y:S02]  /*2270*/  REDG.E.ADD.64.STRONG.GPU desc[UR20][R10.64], R6 ;  /* 0x000000060a00798e */ /* 0x0001e4000c12e514 */
.L_x_184:
[----:B------:R-:W-:Y:S05]  /*2280*/  BSYNC.RECONVERGENT B2 ;  /* 0x0000000000027941 */ /* 0x000fea0003800200 */
.L_x_183:
[----:B------:R-:W-:Y:S04]  /*2290*/  BSSY.RECONVERGENT B2, `(.L_x_185) ;  /* 0x0000009000027945 */ /* 0x000fe80003800200 */
[----:B------:R-:W-:Y:S05]  /*22a0*/  @!P1 BRA `(.L_x_186) ;  /* 0x00000000001c9947 */ /* 0x000fea0003800000 */
[----:B0-----:R-:W0:Y:S01]  /*22b0*/  LDC.64 R6, c[0x0][0x380] ;  /* 0x0000e000ff067b82 */ /* 0x001e220000000a00 */
[----:B------:R-:W-:-:S05]  /*22c0*/  LEA R2, R3, R4, 0x8 ;  /* 0x0000000403027211 */ /* 0x000fca00078e40ff */
[----:B-1----:R-:W-:-:S04]  /*22d0*/  VIADD R11, R2, 0x100 ;  /* 0x00000100020b7836 */ /* 0x002fc80000000000 */
[----:B0-----:R-:W-:-:S04]  /*22e0*/  IMAD.WIDE.U32 R10, R11, 0x8, R6 ;  /* 0x000000080b0a7825 */ /* 0x001fc800078e0006 */
[----:B------:R-:W-:Y:S02]  /*22f0*/  IMAD.MOV.U32 R6, RZ, RZ, R9 ;  /* 0x000000ffff067224 */ /* 0x000fe400078e0009 */
[----:B------:R-:W-:-:S05]  /*2300*/  IMAD.MOV.U32 R7, RZ, RZ, RZ ;  /* 0x000000ffff077224 */ /* 0x000fca00078e00ff */
[----:B------:R4:W-:Y:S02]  /*2310*/  REDG.E.ADD.64.STRONG.GPU desc[UR20][R10.64], R6 ;  /* 0x000000060a00798e */ /* 0x0009e4000c12e514 */
.L_x_186:
[----:B------:R-:W-:Y:S05]  /*2320*/  BSYNC.RECONVERGENT B2 ;  /* 0x0000000000027941 */ /* 0x000fea0003800200 */
.L_x_185:
[----:B------:R-:W-:-:S07]  /*2330*/  VIADD R3, R3, 0x2 ;  /* 0x0000000203037836 */ /* 0x000fce0000000000 */
.L_x_182:
[----:B------:R-:W-:-:S09]  /*2340*/  UISETP.NE.AND UP0, UPT, UR9, URZ, UPT ;  /* 0x000000ff0900728c */ /* 0x000fd2000bf05270 */
[----:B------:R-:W-:Y:S05]  /*2350*/  BRA.U !UP0, `(.L_x_181) ;  /* 0x0000000108287547 */ /* 0x000fea000b800000 */
[----:B------:R-:W-:-:S05]  /*2360*/  IMAD R2, R3, 0x400, R0 ;  /* 0x0000040003027824 */ /* 0x000fca00078e0200 */
[----:B------:R-:W5:Y:S02]  /*2370*/  LDS R9, [R2] ;  /* 0x0000000002097984 */ /* 0x000f640000000800 */
[----:B-----5:R-:W-:-:S13]  /*2380*/  ISETP.NE.AND P0, PT, R9, RZ, PT ;  /* 0x000000ff0900720c */ /* 0x020fda0003f05270 */
[----:B------:R-:W-:Y:S05]  /*2390*/  @!P0 BRA `(.L_x_181) ;  /* 0x0000000000188947 */ /* 0x000fea0003800000 */
[----:B0---4-:R-:W0:Y:S01]  /*23a0*/  LDC.64 R6, c[0x0][0x380] ;  /* 0x0000e000ff067b82 */ /* 0x011e220000000a00 */
[----:B------:R-:W-:-:S04]  /*23b0*/  IMAD R3, R3, 0x100, R4 ;  /* 0x0000010003037824 */ /* 0x000fc800078e0204 */
[----:B0-----:R-:W-:Y:S01]  /*23c0*/  IMAD.WIDE.U32 R2, R3, 0x8, R6 ;  /* 0x0000000803027825 */ /* 0x001fe200078e0006 */
[----:B------:R-:W-:-:S03]  /*23d0*/  MOV R6, R9 ;  /* 0x0000000900067202 */ /* 0x000fc60000000f00 */
[----:B------:R-:W-:-:S05]  /*23e0*/  IMAD.MOV.U32 R7, RZ, RZ, RZ ;  /* 0x000000ffff077224 */ /* 0x000fca00078e00ff */
[----:B------:R0:W-:Y:S02]  /*23f0*/  REDG.E.ADD.64.STRONG.GPU desc[UR20][R2.64], R6 ;  /* 0x000000060200798e */ /* 0x0001e4000c12e514 */
.L_x_181:
[----:B------:R-:W-:Y:S05]  /*2400*/  BSYNC.RECONVERGENT B1 ;  /* 0x0000000000017941 */ /* 0x000fea0003800200 */
.L_x_171:
[----:B------:R-:W-:-:S13]  /*2410*/  ISETP.GT.U32.AND P0, PT, R4, 0x7f, PT ;  /* 0x0000007f0400780c */ /* 0x000fda0003f04070 */
[----:B------:R-:W-:Y:S05]  /*2420*/  @P0 BRA `(.L_x_152) ;  /* 0x0000000800900947 */ /* 0x000fea0003800000 */
[----:B------:R-:W-:Y:S01]  /*2430*/  UISETP.GE.U32.AND UP0, UPT, UR22, 0x7, UPT ;  /* 0x000000071600788c */ /* 0x000fe2000bf06070 */
[----:B0-----:R-:W-:-:S08]  /*2440*/  IMAD.MOV.U32 R3, RZ, RZ, RZ ;  /* 0x000000ffff037224 */ /* 0x001fd000078e00ff */
[----:B------:R-:W-:Y:S05]  /*2450*/  BRA.U !UP0, `(.L_x_187) ;  /* 0x0000000508147547 */ /* 0x000fea000b800000 */
[----:B------:R-:W0:Y:S01]  /*2460*/  LDC.64 R2, c[0x0][0x380] ;  /* 0x0000e000ff027b82 */ /* 0x000e220000000a00 */
[----:B------:R-:W-:-:S07]  /*2470*/  IMAD.MOV.U32 R9, RZ, RZ, RZ ;  /* 0x000000ffff097224 */ /* 0x000fce00078e00ff */
.L_x_204:
[C---:B01--4-:R-:W-:Y:S01]  /*2480*/  IMAD R11, R9.reuse, 0x400, R0 ;  /* 0x00000400090b7824 */ /* 0x053fe200078e0200 */
[----:B------:R-:W-:Y:S01]  /*2490*/  BSSY.RECONVERGENT B1, `(.L_x_188) ;  /* 0x0000011000017945 */ /* 0x000fe20003800200 */
[C---:B--23--:R-:W-:Y:S02]  /*24a0*/  IMAD R7, R9.reuse, 0x100, R4 ;  /* 0x0000010009077824 */ /* 0x04cfe400078e0204 */
[----:B------:R-:W-:Y:S01]  /*24b0*/  VIADD R9, R9, 0x8 ;  /* 0x0000000809097836 */ /* 0x000fe20000000000 */
[----:B---3--:R-:W1:Y:S01]  /*24c0*/  LDS R14, [R11+0x200] ;  /* 0x000200000b0e7984 */ /* 0x008e620000000800 */
[----:B0-----:R-:W-:-:S03]  /*24d0*/  IMAD.WIDE.U32 R6, R7, 0x8, R2 ;  /* 0x0000000807067825 */ /* 0x001fc600078e0002 */
[----:B------:R-:W0:Y:S04]  /*24e0*/  LDS R13, [R11+0x600] ;  /* 0x000600000b0d7984 */ /* 0x000e280000000800 */
[----:B--2---:R2:W3:Y:S04]  /*24f0*/  LDS R17, [R11+0xa00] ;  /* 0x000a00000b117984 */ /* 0x0044e80000000800 */
[----:B------:R2:W4:Y:S04]  /*2500*/  LDS R18, [R11+0xe00] ;  /* 0x000e00000b127984 */ /* 0x0005280000000800 */
[----:B------:R2:W2:Y:S04]  /*2510*/  LDS R19, [R11+0x1200] ;  /* 0x001200000b137984 */ /* 0x0004a80000000800 */
[----:B------:R0:W2:Y:S04]  /*2520*/  LDS R16, [R11+0x1600] ;  /* 0x001600000b107984 */ /* 0x0000a80000000800 */
[----:B------:R0:W2:Y:S04]  /*2530*/  LDS R12, [R11+0x1a00] ;  /* 0x001a00000b0c7984 */ /* 0x0000a80000000800 */
[----:B------:R0:W2:Y:S01]  /*2540*/  LDS R10, [R11+0x1e00] ;  /* 0x001e00000b0a7984 */ /* 0x0000a20000000800 */
[----:B-1----:R-:W-:-:S02]  /*2550*/  ISETP.NE.AND P0, PT, R14, RZ, PT ;  /* 0x000000ff0e00720c */ /* 0x002fc40003f05270 */
[----:B0-----:R-:W-:-:S11]  /*2560*/  ISETP.NE.AND P1, PT, R13, RZ, PT ;  /* 0x000000ff0d00720c */ /* 0x001fd60003f25270 */
[----:B---34-:R-:W-:Y:S05]  /*2570*/  @!P0 BRA `(.L_x_189) ;  /* 0x0000000000088947 */ /* 0x018fea0003800000 */
[----:B------:R-:W-:-:S05]  /*2580*/  HFMA2 R15, -RZ, RZ, 0, 0 ;  /* 0x00000000ff0f7431 */ /* 0x000fca00000001ff */
[----:B------:R0:W-:Y:S02]  /*2590*/  REDG.E.ADD.64.STRONG.GPU desc[UR20][R6.64+0x400], R14 ;  /* 0x0004000e0600798e */ /* 0x0001e4000c12e514 */
.L_x_189:
[----:B------:R-:W-:Y:S05]  /*25a0*/  BSYNC.RECONVERGENT B1 ;  /* 0x0000000000017941 */ /* 0x000fea0003800200 */
.L_x_188:
[----:B------:R-:W-:Y:S04]  /*25b0*/  BSSY.RECONVERGENT B1, `(.L_x_190) ;  /* 0x0000005000017945 */ /* 0x000fe80003800200 */
[----:B------:R-:W-:Y:S05]  /*25c0*/  @!P1 BRA `(.L_x_191) ;  /* 0x00000000000c9947 */ /* 0x000fea0003800000 */
[----:B0-----:R-:W-:Y:S02]  /*25d0*/  IMAD.MOV.U32 R14, RZ, RZ, R13 ;  /* 0x000000ffff0e7224 */ /* 0x001fe400078e000d */
[----:B------:R-:W-:-:S05]  /*25e0*/  IMAD.MOV.U32 R15, RZ, RZ, RZ ;  /* 0x000000ffff0f7224 */ /* 0x000fca00078e00ff */
[----:B------:R1:W-:Y:S02]  /*25f0*/  REDG.E.ADD.64.STRONG.GPU desc[UR20][R6.64+0xc00], R14 ;  /* 0x000c000e0600798e */ /* 0x0003e4000c12e514 */
.L_x_191:
[----:B------:R-:W-:Y:S05]  /*2600*/  BSYNC.RECONVERGENT B1 ;  /* 0x0000000000017941 */ /* 0x000fea0003800200 */
.L_x_190:
[----:B------:R-:W-:Y:S01]  /*2610*/  ISETP.NE.AND P6, PT, R17, RZ, PT ;  /* 0x000000ff1100720c */ /* 0x000fe20003fc5270 */
[----:B------:R-:W-:Y:S01]  /*2620*/  BSSY.RECONVERGENT B1, `(.L_x_192) ;  /* 0x000000b000017945 */ /* 0x000fe20003800200 */
[----:B------:R-:W-:Y:S02]  /*2630*/  ISETP.NE.AND P0, PT, R9, UR27, PT ;  /* 0x0000001b09007c0c */ /* 0x000fe4000bf05270 */
[----:B------:R-:W-:Y:S02]  /*2640*/  ISETP.NE.AND P1, PT, R18, RZ, PT ;  /* 0x000000ff1200720c */ /* 0x000fe40003f25270 */
[----:B--2---:R-:W-:Y:S02]  /*2650*/  ISETP.NE.AND P2, PT, R19, RZ, PT ;  /* 0x000000ff1300720c */ /* 0x004fe40003f45270 */
[----:B------:R-:W-:Y:S02]  /*2660*/  ISETP.NE.AND P3, PT, R16, RZ, PT ;  /* 0x000000ff1000720c */ /* 0x000fe40003f65270 */
[----:B------:R-:W-:-:S02]  /*2670*/  ISETP.NE.AND P4, PT, R12, RZ, PT ;  /* 0x000000ff0c00720c */ /* 0x000fc40003f85270 */
[----:B------:R-:W-:Y:S01]  /*2680*/  ISETP.NE.AND P5, PT, R10, RZ, PT ;  /* 0x000000ff0a00720c */ /* 0x000fe20003fa5270 */
[----:B------:R-:W-:-:S12]  /*2690*/  @!P6 BRA `(.L_x_193) ;  /* 0x00000000000ce947 */ /* 0x000fd80003800000 */
[----:B01----:R-:W-:Y:S02]  /*26a0*/  IMAD.MOV.U32 R14, RZ, RZ, R17 ;  /* 0x000000ffff0e7224 */ /* 0x003fe400078e0011 */
[----:B------:R-:W-:-:S05]  /*26b0*/  IMAD.MOV.U32 R15, RZ, RZ, RZ ;  /* 0x000000ffff0f7224 */ /* 0x000fca00078e00ff */
[----:B------:R2:W-:Y:S02]  /*26c0*/  REDG.E.ADD.64.STRONG.GPU desc[UR20][R6.64+0x1400], R14 ;  /* 0x0014000e0600798e */ /* 0x0005e4000c12e514 */
.L_x_193:
[----:B------:R-:W-:Y:S05]  /*26d0*/  BSYNC.RECONVERGENT B1 ;  /* 0x0000000000017941 */ /* 0x000fea0003800200 */
.L_x_192:
[----:B------:R-:W-:Y:S04]  /*26e0*/  BSSY.RECONVERGENT B1, `(.L_x_194) ;  /* 0x0000005000017945 */ /* 0x000fe80003800200 */
[----:B------:R-:W-:Y:S05]  /*26f0*/  @!P1 BRA `(.L_x_195) ;  /* 0x00000000000c9947 */ /* 0x000fea0003800000 */
[----:B012---:R-:W-:Y:S02]  /*2700*/  IMAD.MOV.U32 R14, RZ, RZ, R18 ;  /* 0x000000ffff0e7224 */ /* 0x007fe400078e0012 */
[----:B------:R-:W-:-:S05]  /*2710*/  IMAD.MOV.U32 R15, RZ, RZ, RZ ;  /* 0x000000ffff0f7224 */ /* 0x000fca00078e00ff */
[----:B------:R3:W-:Y:S02]  /*2720*/  REDG.E.ADD.64.STRONG.GPU desc[UR20][R6.64+0x1c00], R14 ;  /* 0x001c000e0600798e */ /* 0x0007e4000c12e514 */
.L_x_195:
[----:B------:R-:W-:Y:S05]  /*2730*/  BSYNC.RECONVERGENT B1 ;  /* 0x0000000000017941 */ /* 0x000fea0003800200 */
.L_x_194:
[----:B------:R-:W-:Y:S04]  /*2740*/  BSSY.RECONVERGENT B1, `(.L_x_196) ;  /* 0x0000005000017945 */ /* 0x000fe80003800200 */
[----:B------:R-:W-:Y:S05]  /*2750*/  @!P2 BRA `(.L_x_197) ;  /* 0x00000000000ca947 */ /* 0x000fea0003800000 */
[----:B0123--:R-:W-:Y:S01]  /*2760*/  MOV R14, R19 ;  /* 0x00000013000e7202 */ /* 0x00ffe20000000f00 */
[----:B------:R-:W-:-:S05]  /*2770*/  IMAD.MOV.U32 R15, RZ, RZ, RZ ;  /* 0x000000ffff0f7224 */ /* 0x000fca00078e00ff */
[----:B------:R4:W-:Y:S02]  /*2780*/  REDG.E.ADD.64.STRONG.GPU desc[UR20][R6.64+0x2400], R14 ;  /* 0x0024000e0600798e */ /* 0x0009e4000c12e514 */
.L_x_197:
[----:B------:R-:W-:Y:S05]  /*2790*/  BSYNC.RECONVERGENT B1 ;  /* 0x0000000000017941 */ /* 0x000fea0003800200 */
.L_x_196:
[----:B------:R-:W-:Y:S04]  /*27a0*/  BSSY.RECONVERGENT B1, `(.L_x_198) ;  /* 0x0000004000017945 */ /* 0x000fe80003800200 */
[----:B------:R-:W-:Y:S05]  /*27b0*/  @!P3 BRA `(.L_x_199) ;  /* 0x000000000008b947 */ /* 0x000fea0003800000 */
[----:B------:R-:W-:-:S05]  /*27c0*/  IMAD.MOV.U32 R17, RZ, RZ, RZ ;  /* 0x000000ffff117224 */ /* 0x000fca00078e00ff */
[----:B------:R0:W-:Y:S02]  /*27d0*/  REDG.E.ADD.64.STRONG.GPU desc[UR20][R6.64+0x2c00], R16 ;  /* 0x002c00100600798e */ /* 0x0001e4000c12e514 */
.L_x_199:
[----:B------:R-:W-:Y:S05]  /*27e0*/  BSYNC.RECONVERGENT B1 ;  /* 0x0000000000017941 */ /* 0x000fea0003800200 */
.L_x_198:
[----:B------:R-:W-:Y:S04]  /*27f0*/  BSSY.RECONVERGENT B1, `(.L_x_200) ;  /* 0x0000004000017945 */ /* 0x000fe80003800200 */
[----:B------:R-:W-:Y:S05]  /*2800*/  @!P4 BRA `(.L_x_201) ;  /* 0x000000000008c947 */ /* 0x000fea0003800000 */
[----:B------:R-:W-:-:S05]  /*2810*/  IMAD.MOV.U32 R13, RZ, RZ, RZ ;  /* 0x000000ffff0d7224 */ /* 0x000fca00078e00ff */
[----:B------:R0:W-:Y:S02]  /*2820*/  REDG.E.ADD.64.STRONG.GPU desc[UR20][R6.64+0x3400], R12 ;  /* 0x0034000c0600798e */ /* 0x0001e4000c12e514 */
.L_x_201:
[----:B------:R-:W-:Y:S05]  /*2830*/  BSYNC.RECONVERGENT B1 ;  /* 0x0000000000017941 */ /* 0x000fea0003800200 */
.L_x_200:
[----:B------:R-:W-:Y:S04]  /*2840*/  BSSY.RECONVERGENT B1, `(.L_x_202) ;  /* 0x0000004000017945 */ /* 0x000fe80003800200 */
[----:B------:R-:W-:Y:S05]  /*2850*/  @!P5 BRA `(.L_x_203) ;  /* 0x000000000008d947 */ /* 0x000fea0003800000 */
[----:B------:R-:W-:-:S05]  /*2860*/  IMAD.MOV.U32 R11, RZ, RZ, RZ ;  /* 0x000000ffff0b7224 */ /* 0x000fca00078e00ff */
[----:B------:R0:W-:Y:S02]  /*2870*/  REDG.E.ADD.64.STRONG.GPU desc[UR20][R6.64+0x3c00], R10 ;  /* 0x003c000a0600798e */ /* 0x0001e4000c12e514 */
.L_x_203:
[----:B------:R-:W-:Y:S05]  /*2880*/  BSYNC.RECONVERGENT B1 ;  /* 0x0000000000017941 */ /* 0x000fea0003800200 */
.L_x_202:
[----:B------:R-:W-:Y:S05]  /*2890*/  @P0 BRA `(.L_x_204) ;  /* 0xfffffff800f80947 */ /* 0x000fea000383ffff */
[----:B------:R-:W-:-:S07]  /*28a0*/  IMAD.U32 R3, RZ, RZ, UR27 ;  /* 0x0000001bff037e24 */ /* 0x000fce000f8e00ff */
.L_x_187:
[----:B------:R-:W-:-:S09]  /*28b0*/  UISETP.NE.AND UP0, UPT, UR24, URZ, UPT ;  /* 0x000000ff1800728c */ /* 0x000fd2000bf05270 */
[----:B------:R-:W-:Y:S05]  /*28c0*/  BRA.U !UP0, `(.L_x_152) ;  /* 0x0000000508687547 */ /* 0x000fea000b800000 */
[----:B------:R-:W-:-:S13]  /*28d0*/  ISETP.GE.U32.AND P0, PT, R8, 0x3, PT ;  /* 0x000000030800780c */ /* 0x000fda0003f06070 */
[----:B------:R-:W-:Y:S05]  /*28e0*/  @!P0 BRA `(.L_x_205) ;  /* 0x0000000000bc8947 */ /* 0x000fea0003800000 */
[----:B01234-:R-:W-:Y:S01]  /*28f0*/  IMAD R7, R3, 0x400, R0 ;  /* 0x0000040003077824 */ /* 0x01ffe200078e0200 */
[----:B------:R-:W-:Y:S04]  /*2900*/  BSSY.RECONVERGENT B1, `(.L_x_206) ;  /* 0x000000f000017945 */ /* 0x000fe80003800200 */
[----:B------:R-:W0:Y:S04]  /*2910*/  LDS R10, [R7+0x200] ;  /* 0x00020000070a7984 */ /* 0x000e280000000800 */
[----:B------:R-:W1:Y:S04]  /*2920*/  LDS R12, [R7+0x600] ;  /* 0x00060000070c7984 */ /* 0x000e680000000800 */
[----:B------:R-:W2:Y:S04]  /*2930*/  LDS R6, [R7+0xa00] ;  /* 0x000a000007067984 */ /* 0x000ea80000000800 */
[----:B------:R-:W3:Y:S01]  /*2940*/  LDS R2, [R7+0xe00] ;  /* 0x000e000007027984 */ /* 0x000ee20000000800 */
[----:B0-----:R-:W-:-:S02]  /*2950*/  ISETP.NE.AND P0, PT, R10, RZ, PT ;  /* 0x000000ff0a00720c */ /* 0x001fc40003f05270 */
[----:B-1----:R-:W-:Y:S02]  /*2960*/  ISETP.NE.AND P1, PT, R12, RZ, PT ;  /* 0x000000ff0c00720c */ /* 0x002fe40003f25270 */
[----:B--2---:R-:W-:Y:S02]  /*2970*/  ISETP.NE.AND P2, PT, R6, RZ, PT ;  /* 0x000000ff0600720c */ /* 0x004fe40003f45270 */
[----:B---3--:R-:W-:-:S07]  /*2980*/  ISETP.NE.AND P3, PT, R2, RZ, PT ;  /* 0x000000ff0200720c */ /* 0x008fce0003f65270 */
[----:B------:R-:W-:Y:S06]  /*2990*/  @!P0 BRA `(.L_x_207) ;  /* 0x0000000000148947 */ /* 0x000fec0003800000 */
[----:B------:R-:W0:Y:S01]  /*29a0*/  LDC.64 R8, c[0x0][0x380] ;  /* 0x0000e000ff087b82 */ /* 0x000e220000000a00 */
[----:B------:R-:W-:Y:S01]  /*29b0*/  LEA R7, R3, R4, 0x8 ;  /* 0x0000000403077211 */ /* 0x000fe200078e40ff */
[----:B------:R-:W-:-:S04]  /*29c0*/  IMAD.MOV.U32 R11, RZ, RZ, RZ ;  /* 0x000000ffff0b7224 */ /* 0x000fc800078e00ff */
[----:B0-----:R-:W-:-:S05]  /*29d0*/  IMAD.WIDE.U32 R8, R7, 0x8, R8 ;  /* 0x0000000807087825 */ /* 0x001fca00078e0008 */
[----:B------:R0:W-:Y:S02]  /*29e0*/  REDG.E.ADD.64.STRONG.GPU desc[UR20][R8.64+0x400], R10 ;  /* 0x0004000a0800798e */ /* 0x0001e4000c12e514 */
.L_x_207:
[----:B------:R-:W-:Y:S05]  /*29f0*/  BSYNC.RECONVERGENT B1 ;  /* 0x0000000000017941 */ /* 0x000fea0003800200 */
.L_x_206:
[----:B------:R-:W-:Y:S04]  /*2a00*/  BSSY.RECONVERGENT B1, `(.L_x_208) ;  /* 0x0000009000017945 */ /* 0x000fe80003800200 */
[----:B------:R-:W-:Y:S05]  /*2a10*/  @!P1 BRA `(.L_x_209) ;  /* 0x00000000001c9947 */ /* 0x000fea0003800000 */
[----:B0-----:R-:W0:Y:S01]  /*2a20*/  LDC.64 R8, c[0x0][0x380] ;  /* 0x0000e000ff087b82 */ /* 0x001e220000000a00 */
[----:B------:R-:W-:Y:S02]  /*2a30*/  IMAD R7, R3, 0x100, R4 ;  /* 0x0000010003077824 */ /* 0x000fe400078e0204 */
[----:B------:R-:W-:Y:S02]  /*2a40*/  IMAD.MOV.U32 R10, RZ, RZ, R12 ;  /* 0x000000ffff0a7224 */ /* 0x000fe400078e000c */
[----:B------:R-:W-:Y:S02]  /*2a50*/  VIADD R7, R7, 0x100 ;  /* 0x0000010007077836 */ /* 0x000fe40000000000 */
[----:B------:R-:W-:Y:S02]  /*2a60*/  IMAD.MOV.U32 R11, RZ, RZ, RZ ;  /* 0x000000ffff0b7224 */ /* 0x000fe400078e00ff */
[----:B0-----:R-:W-:-:S05]  /*2a70*/  IMAD.WIDE.U32 R8, R7, 0x8, R8 ;  /* 0x0000000807087825 */ /* 0x001fca00078e0008 */
[----:B------:R1:W-:Y:S02]  /*2a80*/  REDG.E.ADD.64.STRONG.GPU desc[UR20][R8.64+0x400], R10 ;  /* 0x0004000a0800798e */ /* 0x0003e4000c12e514 */
.L_x_209:
[----:B------:R-:W-:Y:S05]  /*2a90*/  BSYNC.RECONVERGENT B1 ;  /* 0x0000000000017941 */ /* 0x000fea0003800200 */
.L_x_208:
[----:B------:R-:W-:Y:S04]  /*2aa0*/  BSSY.RECONVERGENT B1, `(.L_x_210) ;  /* 0x0000008000017945 */ /* 0x000fe80003800200 */
[----:B------:R-:W-:Y:S05]  /*2ab0*/  @!P2 BRA `(.L_x_211) ;  /* 0x000000000018a947 */ /* 0x000fea0003800000 */
[----:B01----:R-:W0:Y:S01]  /*2ac0*/  LDC.64 R8, c[0x0][0x380] ;  /* 0x0000e000ff087b82 */ /* 0x003e220000000a00 */
[----:B------:R-:W-:-:S05]  /*2ad0*/  IMAD R7, R3, 0x100, R4 ;  /* 0x0000010003077824 */ /* 0x000fca00078e0204 */
[----:B------:R-:W-:-:S05]  /*2ae0*/  IADD3 R7, PT, PT, R7, 0x200, RZ ;  /* 0x0000020007077810 */ /* 0x000fca0007ffe0ff */
[----:B0-----:R-:W-:-:S04]  /*2af0*/  IMAD.WIDE.U32 R8, R7, 0x8, R8 ;  /* 0x0000000807087825 */ /* 0x001fc800078e0008 */
[----:B------:R-:W-:-:S05]  /*2b00*/  IMAD.MOV.U32 R7, RZ, RZ, RZ ;  /* 0x000000ffff077224 */ /* 0x000fca00078e00ff */
[----:B------:R2:W-:Y:S02]  /*2b10*/  REDG.E.ADD.64.STRONG.GPU desc[UR20][R8.64+0x400], R6 ;  /* 0x000400060800798e */ /* 0x0005e4000c12e514 */
.L_x_211:
[----:B------:R-:W-:Y:S05]  /*2b20*/  BSYNC.RECONVERGENT B1 ;  /* 0x0000000000017941 */ /* 0x000fea0003800200 */
.L_x_210:
[----:B------:R-:W-:Y:S04]  /*2b30*/  BSSY.RECONVERGENT B1, `(.L_x_212) ;  /* 0x0000009000017945 */ /* 0x000fe80003800200 */
[----:B------:R-:W-:Y:S05]  /*2b40*/  @!P3 BRA `(.L_x_213) ;  /* 0x00000000001cb947 */ /* 0x000fea0003800000 */
[----:B--2---:R-:W2:Y:S01]  /*2b50*/  LDC.64 R6, c[0x0][0x380] ;  /* 0x0000e000ff067b82 */ /* 0x004ea20000000a00 */
[----:B01----:R-:W-:Y:S02]  /*2b60*/  IMAD R9, R3, 0x100, R4 ;  /* 0x0000010003097824 */ /* 0x003fe400078e0204 */
[----:B------:R-:W-:Y:S02]  /*2b70*/  IMAD.MOV.U32 R8, RZ, RZ, R2 ;  /* 0x000000ffff087224 */ /* 0x000fe400078e0002 */
[----:B------:R-:W-:-:S04]  /*2b80*/  VIADD R9, R9, 0x300 ;  /* 0x0000030009097836 */ /* 0x000fc80000000000 */
[----:B--2---:R-:W-:-:S04]  /*2b90*/  IMAD.WIDE.U32 R6, R9, 0x8, R6 ;  /* 0x0000000809067825 */ /* 0x004fc800078e0006 */
[----:B------:R-:W-:-:S05]  /*2ba0*/  IMAD.MOV.U32 R9, RZ, RZ, RZ ;  /* 0x000000ffff097224 */ /* 0x000fca00078e00ff */
[----:B------:R3:W-:Y:S02]  /*2bb0*/  REDG.E.ADD.64.STRONG.GPU desc[UR20][R6.64+0x400], R8 ;  /* 0x000400080600798e */ /* 0x0007e4000c12e514 */
.L_x_213:
[----:B------:R-:W-:Y:S05]  /*2bc0*/  BSYNC.RECONVERGENT B1 ;  /* 0x0000000000017941 */ /* 0x000fea0003800200 */
.L_x_212:
[----:B------:R-:W-:-:S07]  /*2bd0*/  VIADD R3, R3, 0x4 ;  /* 0x0000000403037836 */ /* 0x000fce0000000000 */
.L_x_205:
[----:B------:R-:W-:-:S09]  /*2be0*/  UISETP.NE.AND UP0, UPT, UR25, URZ, UPT ;  /* 0x000000ff1900728c */ /* 0x000fd2000bf05270 */
[----:B------:R-:W-:Y:S05]  /*2bf0*/  BRA.U !UP0, `(.L_x_152) ;  /* 0x00000001089c7547 */ /* 0x000fea000b800000 */
[----:B------:R-:W-:-:S13]  /*2c00*/  ISETP.NE.AND P0, PT, R5, RZ, PT ;  /* 0x000000ff0500720c */ /* 0x000fda0003f05270 */
[----:B------:R-:W-:Y:S05]  /*2c10*/  @!P0 BRA `(.L_x_214) ;  /* 0x0000000000648947 */ /* 0x000fea0003800000 */
[----:B01234-:R-:W-:Y:S01]  /*2c20*/  LEA R6, R3, R0, 0xa ;  /* 0x0000000003067211 */ /* 0x01ffe200078e50ff */
[----:B------:R-:W-:Y:S04]  /*2c30*/  BSSY.RECONVERGENT B1, `(.L_x_215) ;  /* 0x000000c000017945 */ /* 0x000fe80003800200 */
[----:B------:R-:W0:Y:S04]  /*2c40*/  LDS R2, [R6+0x200] ;  /* 0x0002000006027984 */ /* 0x000e280000000800 */
[----:B------:R-:W1:Y:S01]  /*2c50*/  LDS R5, [R6+0x600] ;  /* 0x0006000006057984 */ /* 0x000e620000000800 */
[----:B0-----:R-:W-:-:S02]  /*2c60*/  ISETP.NE.AND P0, PT, R2, RZ, PT ;  /* 0x000000ff0200720c */ /* 0x001fc40003f05270 */
[----:B-1----:R-:W-:-:S11]  /*2c70*/  ISETP.NE.AND P1, PT, R5, RZ, PT ;  /* 0x000000ff0500720c */ /* 0x002fd60003f25270 */
[----:B------:R-:W-:Y:S05]  /*2c80*/  @!P0 BRA `(.L_x_216) ;  /* 0x0000000000188947 */ /* 0x000fea0003800000 */
[----:B------:R-:W0:Y:S01]  /*2c90*/  LDC.64 R6, c[0x0][0x380] ;  /* 0x0000e000ff067b82 */ /* 0x000e220000000a00 */
[----:B------:R-:W-:-:S04]  /*2ca0*/  IMAD R9, R3, 0x100, R4 ;  /* 0x0000010003097824 */ /* 0x000fc800078e0204 */
[----:B0-----:R-:W-:-:S04]  /*2cb0*/  IMAD.WIDE.U32 R8, R9, 0x8, R6 ;  /* 0x0000000809087825 */ /* 0x001fc800078e0006 */
[----:B------:R-:W-:Y:S02]  /*2cc0*/  IMAD.MOV.U32 R6, RZ, RZ, R2 ;  /* 0x000000ffff067224 */ /* 0x000fe400078e0002 */
[----:B------:R-:W-:-:S05]  /*2cd0*/  IMAD.MOV.U32 R7, RZ, RZ, RZ ;  /* 0x000000ffff077224 */ /* 0x000fca00078e00ff */
[----:B------:R0:W-:Y:S02]  /*2ce0*/  REDG.E.ADD.64.STRONG.GPU desc[UR20][R8.64+0x400], R6 ;  /* 0x000400060800798e */ /* 0x0001e4000c12e514 */
.L_x_216:
[----:B------:R-:W-:Y:S05]  /*2cf0*/  BSYNC.RECONVERGENT B1 ;  /* 0x0000000000017941 */ /* 0x000fea0003800200 */
.L_x_215:
[----:B------:R-:W-:Y:S04]  /*2d00*/  BSSY.RECONVERGENT B1, `(.L_x_217) ;  /* 0x0000009000017945 */ /* 0x000fe80003800200 */
[----:B------:R-:W-:Y:S05]  /*2d10*/  @!P1 BRA `(.L_x_218) ;  /* 0x00000000001c9947 */ /* 0x000fea0003800000 */
[----:B0-----:R-:W0:Y:S01]  /*2d20*/  LDC.64 R6, c[0x0][0x380] ;  /* 0x0000e000ff067b82 */ /* 0x001e220000000a00 */
[----:B------:R-:W-:-:S04]  /*2d30*/  IMAD R2, R3, 0x100, R4 ;  /* 0x0000010003027824 */ /* 0x000fc800078e0204 */
[----:B------:R-:W-:-:S04]  /*2d40*/  VIADD R9, R2, 0x100 ;  /* 0x0000010002097836 */ /* 0x000fc80000000000 */
[----:B0-----:R-:W-:-:S04]  /*2d50*/  IMAD.WIDE.U32 R8, R9, 0x8, R6 ;  /* 0x0000000809087825 */ /* 0x001fc800078e0006 */
[----:B------:R-:W-:Y:S02]  /*2d60*/  HFMA2 R7, -RZ, RZ, 0, 0 ;  /* 0x00000000ff077431 */ /* 0x000fe400000001ff */
[----:B------:R-:W-:-:S05]  /*2d70*/  IMAD.MOV.U32 R6, RZ, RZ, R5 ;  /* 0x000000ffff067224 */ /* 0x000fca00078e0005 */
[----:B------:R1:W-:Y:S02]  /*2d80*/  REDG.E.ADD.64.STRONG.GPU desc[UR20][R8.64+0x400], R6 ;  /* 0x000400060800798e */ /* 0x0003e4000c12e514 */
.L_x_218:
[----:B------:R-:W-:Y:S05]  /*2d90*/  BSYNC.RECONVERGENT B1 ;  /* 0x0000000000017941 */ /* 0x000fea0003800200 */
.L_x_217:
[----:B------:R-:W-:-:S07]  /*2da0*/  VIADD R3, R3, 0x2 ;  /* 0x0000000203037836 */ /* 0x000fce0000000000 */
.L_x_214:
[----:B------:R-:W-:-:S09]  /*2db0*/  UISETP.NE.AND UP0, UPT, UR9, URZ, UPT ;  /* 0x000000ff0900728c */ /* 0x000fd2000bf05270 */
[----:B------:R-:W-:Y:S05]  /*2dc0*/  BRA.U !UP0, `(.L_x_152) ;  /* 0x0000000108287547 */ /* 0x000fea000b800000 */
[----:B------:R-:W-:-:S05]  /*2dd0*/  IMAD R2, R3, 0x400, R0 ;  /* 0x0000040003027824 */ /* 0x000fca00078e0200 */
[----:B------:R-:W5:Y:S02]  /*2de0*/  LDS R5, [R2+0x200] ;  /* 0x0002000002057984 */ /* 0x000f640000000800 */
[----:B-----5:R-:W-:-:S13]  /*2df0*/  ISETP.NE.AND P0, PT, R5, RZ, PT ;  /* 0x000000ff0500720c */ /* 0x020fda0003f05270 */
[----:B------:R-:W-:Y:S05]  /*2e00*/  @!P0 BRA `(.L_x_152) ;  /* 0x0000000000188947 */ /* 0x000fea0003800000 */
[----:B01234-:R-:W0:Y:S01]  /*2e10*/  LDC.64 R6, c[0x0][0x380] ;  /* 0x0000e000ff067b82 */ /* 0x01fe220000000a00 */
[----:B------:R-:W-:-:S04]  /*2e20*/  IMAD R3, R3, 0x100, R4 ;  /* 0x0000010003037824 */ /* 0x000fc800078e0204 */
[----:B0-----:R-:W-:-:S04]  /*2e30*/  IMAD.WIDE.U32 R2, R3, 0x8, R6 ;  /* 0x0000000803027825 */ /* 0x001fc800078e0006 */
[----:B------:R-:W-:Y:S02]  /*2e40*/  IMAD.MOV.U32 R6, RZ, RZ, R5 ;  /* 0x000000ffff067224 */ /* 0x000fe400078e0005 */
[----:B------:R-:W-:-:S05]  /*2e50*/  IMAD.MOV.U32 R7, RZ, RZ, RZ ;  /* 0x000000ffff077224 */ /* 0x000fca00078e00ff */
[----:B------:R0:W-:Y:S02]  /*2e60*/  REDG.E.ADD.64.STRONG.GPU desc[UR20][R2.64+0x400], R6 ;  /* 0x000400060200798e */ /* 0x0001e4000c12e514 */
.L_x_152:
[----:B------:R-:W-:Y:S05]  /*2e70*/  BSYNC.RECONVERGENT B0 ;  /* 0x0000000000007941 */ /* 0x000fea0003800200 */
.L_x_151:
[----:B------:R-:W-:Y:S01]  /*2e80*/  BAR.SYNC.DEFER_BLOCKING 0x0 ;  /* 0x0000000000007b1d */ /* 0x000fe20000010000 */
[----:B------:R-:W-:-:S04]  /*2e90*/  UIADD3 UR6, UP0, UPT, UR6, 0x1, URZ ;  /* 0x0000000106067890 */ /* 0x000fc8000ff1e0ff */
[----:B------:R-:W-:Y:S02]  /*2ea0*/  UIADD3.X UR7, UPT, UPT, URZ, UR7, URZ, UP0, !UPT ;  /* 0x00000007ff077290 */ /* 0x000fe400087fe4ff */
[----:B------:R-:W-:-:S04]  /*2eb0*/  UISETP.NE.U32.AND UP0, UPT, UR6, UR11, UPT ;  /* 0x0000000b0600728c */ /* 0x000fc8000bf05070 */
[----:B------:R-:W-:-:S09]  /*2ec0*/  UISETP.NE.AND.EX UP0, UPT, UR7, UR12, UPT, UP0 ;  /* 0x0000000c0700728c */ /* 0x000fd2000bf05300 */
[----:B------:R-:W-:Y:S05]  /*2ed0*/  BRA.U UP0, `(.L_x_219) ;  /* 0xffffffd100f07547 */ /* 0x000fea000b83ffff */
[----:B------:R-:W-:Y:S05]  /*2ee0*/  EXIT ;  /* 0x000000000000794d */ /* 0x000fea0003800000 */
.L_x_220:
        /* <DEDUP_REMOVED lines=9> */
.L_x_1280:


//--------------------- .text._ZN3cub18CUB_300001_SM_10006detail10radix_sort31DeviceRadixSortSingleTileKernelINS1_5radix10policy_hubIiiyE10Policy1000ELNS0_9SortOrderE0EiiyNS1_21identity_decomposer_tEEEvPKT1_PSA_PKT2_PSE_T3_iiT4_ --------------------------
	.section	.text._ZN3cub18CUB_300001_SM_10006detail10radix_sort31DeviceRadixSortSingleTileKernelINS1_5radix10policy_hubIiiyE10Policy1000ELNS0_9SortOrderE0EiiyNS1_21identity_decomposer_tEEEvPKT1_PSA_PKT2_PSE_T3_iiT4_,"ax",@progbits
	.align	128
        .global         _ZN3cub18CUB_300001_SM_10006detail10radix_sort31DeviceRadixSortSingleTileKernelINS1_5radix10policy_hubIiiyE10Policy1000ELNS0_9SortOrderE0EiiyNS1_21identity_decomposer_tEEEvPKT1_PSA_PKT2_PSE_T3_iiT4_
        .type           _ZN3cub18CUB_300001_SM_10006detail10radix_sort31DeviceRadixSortSingleTileKernelINS1_5radix10policy_hubIiiyE10Policy1000ELNS0_9SortOrderE0EiiyNS1_21identity_decomposer_tEEEvPKT1_PSA_PKT2_PSE_T3_iiT4_,@function
        .size           _ZN3cub18CUB_300001_SM_10006detail10radix_sort31DeviceRadixSortSingleTileKernelINS1_5radix10policy_hubIiiyE10Policy1000ELNS0_9SortOrderE0EiiyNS1_21identity_decomposer_tEEEvPKT1_PSA_PKT2_PSE_T3_iiT4_,(.L_x_1281 - _ZN3cub18CUB_300001_SM_10006detail10radix_sort31DeviceRadixSortSingleTileKernelINS1_5radix10policy_hubIiiyE10Policy1000ELNS0_9SortOrderE0EiiyNS1_21identity_decomposer_tEEEvPKT1_PSA_PKT2_PSE_T3_iiT4_)
        .other          _ZN3cub18CUB_300001_SM_10006detail10radix_sort31DeviceRadixSortSingleTileKernelINS1_5radix10policy_hubIiiyE10Policy1000ELNS0_9SortOrderE0EiiyNS1_21identity_decomposer_tEEEvPKT1_PSA_PKT2_PSE_T3_iiT4_,@"STO_CUDA_ENTRY STV_DEFAULT"
_ZN3cub18CUB_300001_SM_10006detail10radix_sort31DeviceRadixSortSingleTileKernelINS1_5radix10policy_hubIiiyE10Policy1000ELNS0_9SortOrderE0EiiyNS1_21identity_decomposer_tEEEvPKT1_PSA_PKT2_PSE_T3_iiT4_:
.text._ZN3cub18CUB_300001_SM_10006detail10radix_sort31DeviceRadixSortSingleTileKernelINS1_5radix10policy_hubIiiyE10Policy1000ELNS0_9SortOrderE0EiiyNS1_21identity_decomposer_tEEEvPKT1_PSA_PKT2_PSE_T3_iiT4_:
[----:B------:R-:W-:Y:S01]  /*0000*/  LDC R1, c[0x0][0x37c] ;  /* 0x0000df00ff017b82 */ /* 0x000fe20000000800 */
[----:B------:R-:W0:Y:S01]  /*0010*/  S2R R0, SR_TID.X ;  /* 0x0000000000007919 */ /* 0x000e220000002100 */
[----:B------:R-:W1:Y:S06]  /*0020*/  LDCU UR4, c[0x0][0x3a0] ;  /* 0x00007400ff0477ac */ /* 0x000e6c0008000800 */
[----:B------:R-:W2:Y:S01]  /*0030*/  LDC.64 R6, c[0x0][0x380] ;  /* 0x0000e000ff067b82 */ /* 0x000ea20000000a00 */
[----:B------:R-:W3:Y:S01]  /*0040*/  LDCU.64 UR8, c[0x0][0x358] ;  /* 0x00006b00ff0877ac */ /* 0x000ee20008000a00 */
[----:B------:R-:W4:Y:S01]  /*0050*/  LDCU UR10, c[0x0][0x3ac] ;  /* 0x00007580ff0a77ac */ /* 0x000f220008000800 */
[----:B0-----:R-:W-:-:S04]  /*0060*/  IMAD R9, R0, 0x13, RZ ;  /* 0x0000001300097824 */ /* 0x001fc800078e02ff */
[C---:B------:R-:W-:Y:S01]  /*0070*/  VIADD R4, R9.reuse, 0x1 ;  /* 0x0000000109047836 */ /* 0x040fe20000000000 */
[C---:B-1----:R-:W-:Y:S01]  /*0080*/  ISETP.GE.AND P6, PT, R9.reuse, UR4, PT ;  /* 0x0000000409007c0c */ /* 0x042fe2000bfc6270 */
[C---:B------:R-:W-:Y:S02]  /*0090*/  VIADD R8, R9.reuse, 0x5 ;  /* 0x0000000509087836 */ /* 0x040fe40000000000 */
[C---:B--2---:R-:W-:Y:S01]  /*00a0*/  IMAD.WIDE.U32 R6, R9.reuse, 0x4, R6 ;  /* 0x0000000409067825 */ /* 0x044fe200078e0006 */
[----:B------:R-:W-:Y:S02]  /*00b0*/  ISETP.GE.AND P5, PT, R4, UR4, PT ;  /* 0x0000000404007c0c */ /* 0x000fe4000bfa6270 */
[----:B------:R-:W-:Y:S01]  /*00c0*/  ISETP.GE.AND P1, PT, R8, UR4, PT ;  /* 0x0000000408007c0c */ /* 0x000fe2000bf26270 */
[C---:B------:R-:W-:Y:S01]  /*00d0*/  VIADD R5, R9.reuse, 0x2 ;  /* 0x0000000209057836 */ /* 0x040fe20000000000 */
[----:B------:R-:W-:Y:S01]  /*00e0*/  P2R R46, PR, RZ, 0x20 ;  /* 0x00000020ff2e7803 */ /* 0x000fe20000000000 */
[C---:B------:R-:W-:Y:S01]  /*00f0*/  VIADD R10, R9.reuse, 0x6 ;  /* 0x00000006090a7836 */ /* 0x040fe20000000000 */
[----:B------:R-:W-:Y:S01]  /*0100*/  P2R R49, PR, RZ, 0x2 ;  /* 0x00000002ff317803 */ /* 0x000fe20000000000 */
[----:B------:R-:W-:Y:S01]  /*0110*/  VIADD R4, R9, 0x3 ;  /* 0x0000000309047836 */ /* 0x000fe20000000000 */
[----:B------:R-:W-:Y:S01]  /*0120*/  ISETP.GE.AND P4, PT, R5, UR4, PT ;  /* 0x0000000405007c0c */ /* 0x000fe2000bf86270 */
[C---:B------:R-:W-:Y:S01]  /*0130*/  VIADD R5, R9.reuse, 0x4 ;  /* 0x0000000409057836 */ /* 0x040fe20000000000 */
[----:B------:R-:W-:Y:S01]  /*0140*/  ISETP.GE.AND P0, PT, R10, UR4, PT ;  /* 0x000000040a007c0c */ /* 0x000fe2000bf06270 */
[----:B------:R-:W-:Y:S01]  /*0150*/  VIADD R29, R9, 0x9 ;  /* 0x00000009091d7836 */ /* 0x000fe20000000000 */
[----:B------:R-:W-:Y:S01]  /*0160*/  ISETP.GE.AND P3, PT, R4, UR4, PT ;  /* 0x0000000404007c0c */ /* 0x000fe2000bf66270 */
[----:B---3--:R-:W2:Y:S01]  /*0170*/  @!P5 LDG.E R8, desc[UR8][R6.64+0x4] ;  /* 0x000004080608d981 */ /* 0x008ea2000c1e1900 */
[----:B------:R-:W-:Y:S01]  /*0180*/  ISETP.GE.AND P2, PT, R5, UR4, PT ;  /* 0x0000000405007c0c */ /* 0x000fe2000bf46270 */
[C---:B------:R-:W-:Y:S01]  /*0190*/  VIADD R4, R9.reuse, 0x7 ;  /* 0x0000000709047836 */ /* 0x040fe20000000000 */
[----:B------:R-:W-:Y:S01]  /*01a0*/  P2R R50, PR, RZ, 0x1 ;  /* 0x00000001ff327803 */ /* 0x000fe20000000000 */
[----:B------:R-:W3:Y:S01]  /*01b0*/  @!P1 LDG.E R35, desc[UR8][R6.64+0x14] ;  /* 0x0000140806239981 */ /* 0x000ee2000c1e1900 */
[C---:B------:R-:W-:Y:S01]  /*01c0*/  VIADD R5, R9.reuse, 0x8 ;  /* 0x0000000809057836 */ /* 0x040fe20000000000 */
[----:B------:R-:W-:Y:S01]  /*01d0*/  P2R R47, PR, RZ, 0x8 ;  /* 0x00000008ff2f7803 */ /* 0x000fe20000000000 */
[C---:B------:R-:W-:Y:S01]  /*01e0*/  VIADD R30, R9.reuse, 0xa ;  /* 0x0000000a091e7836 */ /* 0x040fe20000000000 */
[----:B------:R-:W4:Y:S01]  /*01f0*/  @!P4 LDG.E R10, desc[UR8][R6.64+0x8] ;  /* 0x00000808060ac981 */ /* 0x000f22000c1e1900 */
[C---:B------:R-:W-:Y:S01]  /*0200*/  VIADD R31, R9.reuse, 0xb ;  /* 0x0000000b091f7836 */ /* 0x040fe20000000000 */
[----:B------:R-:W-:Y:S01]  /*0210*/  P2R R48, PR, RZ, 0x4 ;  /* 0x00000004ff307803 */ /* 0x000fe20000000000 */
[C---:B------:R-:W-:Y:S01]  /*0220*/  VIADD R32, R9.reuse, 0xc ;  /* 0x0000000c09207836 */ /* 0x040fe20000000000 */
[----:B------:R-:W3:Y:S01]  /*0230*/  @!P3 LDG.E R11, desc[UR8][R6.64+0xc] ;  /* 0x00000c08060bb981 */ /* 0x000ee2000c1e1900 */
[----:B------:R-:W-:Y:S01]  /*0240*/  VIADD R33, R9, 0x10 ;  /* 0x0000001009217836 */ /* 0x000fe20000000000 */
[----:B------:R-:W-:-:S02]  /*0250*/  P2R R45, PR, RZ, 0x10 ;  /* 0x00000010ff2d7803 */ /* 0x000fc40000000000 */
[----:B------:R-:W3:Y:S04]  /*0260*/  @!P2 LDG.E R34, desc[UR8][R6.64+0x10] ;  /* 0x000010080622a981 */ /* 0x000ee8000c1e1900 */
[----:B------:R-:W3:Y:S01]  /*0270*/  @!P0 LDG.E R36, desc[UR8][R6.64+0x18] ;  /* 0x0000180806248981 */ /* 0x000ee2000c1e1900 */
[----:B------:R-:W-:-:S03]  /*0280*/  ISETP.GE.AND P0, PT, R4, UR4, PT ;  /* 0x0000000404007c0c */ /* 0x000fc6000bf06270 */
[----:B------:R-:W3:Y:S01]  /*0290*/  @!P6 LDG.E R61, desc[UR8][R6.64] ;  /* 0x00000008063de981 */ /* 0x000ee2000c1e1900 */
[----:B------:R-:W-:-:S09]  /*02a0*/  P2R R51, PR, RZ, 0x1 ;  /* 0x00000001ff337803 */ /* 0x000fd20000000000 */
[----:B------:R-:W3:Y:S01]  /*02b0*/  @!P0 LDG.E R37, desc[UR8][R6.64+0x1c] ;  /* 0x00001c0806258981 */ /* 0x000ee2000c1e1900 */
[----:B------:R-:W-:Y:S02]  /*02c0*/  ISETP.GE.AND P0, PT, R5, UR4, PT ;  /* 0x0000000405007c0c */ /* 0x000fe4000bf06270 */
[----:B------:R-:W0:Y:S02]  /*02d0*/  LDC.64 R4, c[0x0][0x390] ;  /* 0x0000e400ff047b82 */ /* 0x000e240000000a00 */
[----:B------:R-:W-:-:S09]  /*02e0*/  P2R R52, PR, RZ, 0x1 ;  /* 0x00000001ff347803 */ /* 0x000fd20000000000 */
[----:B------:R-:W3:Y:S01]  /*02f0*/  @!P0 LDG.E R38, desc[UR8][R6.64+0x20] ;  /* 0x0000200806268981 */ /* 0x000ee2000c1e1900 */
[----:B------:R-:W-:-:S04]  /*0300*/  ISETP.GE.AND P0, PT, R29, UR4, PT ;  /* 0x000000041d007c0c */ /* 0x000fc8000bf06270 */
[----:B------:R-:W-:-:S09]  /*0310*/  P2R R53, PR, RZ, 0x1 ;  /* 0x00000001ff357803 */ /* 0x000fd20000000000 */
[----:B------:R-:W3:Y:S01]  /*0320*/  @!P0 LDG.E R39, desc[UR8][R6.64+0x24] ;  /* 0x0000240806278981 */ /* 0x000ee2000c1e1900 */
[----:B------:R-:W-:Y:S01]  /*0330*/  ISETP.GE.AND P0, PT, R30, UR4, PT ;  /* 0x000000041e007c0c */ /* 0x000fe2000bf06270 */
[----:B------:R-:W-:-:S05]  /*0340*/  VIADD R30, R9, 0xd ;  /* 0x0000000d091e7836 */ /* 0x000fca0000000000 */
[----:B------:R-:W-:Y:S02]  /*0350*/  ISETP.GE.AND P1, PT, R30, UR4, PT ;  /* 0x000000041e007c0c */ /* 0x000fe4000bf26270 */
[----:B------:R-:W-:Y:S02]  /*0360*/  P2R R54, PR, RZ, 0x1 ;  /* 0x00000001ff367803 */ /* 0x000fe40000000000 */
[----:B------:R-:W-:-:S03]  /*0370*/  P2R R58, PR, RZ, 0x2 ;  /* 0x00000002ff3a7803 */ /* 0x000fc60000000000 */
[----:B------:R-:W3:Y:S01]  /*0380*/  @!P0 LDG.E R40, desc[UR8][R6.64+0x28] ;  /* 0x0000280806288981 */ /* 0x000ee2000c1e1900 */
[----:B------:R-:W-:-:S05]  /*0390*/  ISETP.GE.AND P0, PT, R31, UR4, PT ;  /* 0x000000041f007c0c */ /* 0x000fca000bf06270 */
[----:B------:R-:W3:Y:S01]  /*03a0*/  @!P1 LDG.E R62, desc[UR8][R6.64+0x34] ;  /* 0x00003408063e9981 */ /* 0x000ee2000c1e1900 */
[----:B------:R-:W-:-:S04]  /*03b0*/  ISETP.NE.AND P1, PT, R54, RZ, PT ;  /* 0x000000ff3600720c */ /* 0x000fc80003f25270 */
[----:B------:R-:W-:Y:S02]  /*03c0*/  P2R R57, PR, RZ, 0x2 ;  /* 0x00000002ff397803 */ /* 0x000fe40000000000 */
[----:B------:R-:W-:Y:S01]  /*03d0*/  ISETP.NE.AND P1, PT, R53, RZ, PT ;  /* 0x000000ff3500720c */ /* 0x000fe20003f25270 */
[----:B------:R-:W3:Y:S03]  /*03e0*/  @!P0 LDG.E R41, desc[UR8][R6.64+0x2c] ;  /* 0x00002c0806298981 */ /* 0x000ee6000c1e1900 */
[----:B------:R-:W-:Y:S02]  /*03f0*/  P2R R56, PR, RZ, 0x2 ;  /* 0x00000002ff387803 */ /* 0x000fe40000000000 */
[----:B------:R-:W-:Y:S02]  /*0400*/  ISETP.NE.AND P1, PT, R52, RZ, PT ;  /* 0x000000ff3400720c */ /* 0x000fe40003f25270 */
[----:B------:R-:W-:-:S02]  /*0410*/  P2R R60, PR, RZ, 0x1 ;  /* 0x00000001ff3c7803 */ /* 0x000fc40000000000 */
[----:B------:R-:W-:Y:S02]  /*0420*/  P2R R55, PR, RZ, 0x2 ;  /* 0x00000002ff377803 */ /* 0x000fe40000000000 */
[----:B------:R-:W-:Y:S02]  /*0430*/  ISETP.GE.AND P0, PT, R32, UR4, PT ;  /* 0x0000000420007c0c */ /* 0x000fe4000bf06270 */
[----:B------:R-:W-:Y:S01]  /*0440*/  ISETP.NE.AND P1, PT, R51, RZ, PT ;  /* 0x000000ff3300720c */ /* 0x000fe20003f25270 */
[----:B------:R-:W-:-:S03]  /*0450*/  VIADD R32, R9, 0xf ;  /* 0x0000000f09207836 */ /* 0x000fc60000000000 */
[----:B------:R-:W-:Y:S02]  /*0460*/  P2R R54, PR, RZ, 0x2 ;  /* 0x00000002ff367803 */ /* 0x000fe40000000000 */
[----:B------:R-:W-:Y:S02]  /*0470*/  ISETP.NE.AND P1, PT, R50, RZ, PT ;  /* 0x000000ff3200720c */ /* 0x000fe40003f25270 */
[----:B------:R-:W-:Y:S02]  /*0480*/  ISETP.GE.AND P3, PT, R32, UR4, PT ;  /* 0x0000000420007c0c */ /* 0x000fe4000bf66270 */
[----:B------:R-:W-:Y:S01]  /*0490*/  P2R R53, PR, RZ, 0x2 ;  /* 0x00000002ff357803 */ /* 0x000fe20000000000 */
[----:B------:R-:W3:Y:S01]  /*04a0*/  @!P0 LDG.E R42, desc[UR8][R6.64+0x30] ;  /* 0x00003008062a8981 */ /* 0x000ee2000c1e1900 */
[----:B------:R-:W-:Y:S01]  /*04b0*/  ISETP.NE.AND P1, PT, R49, RZ, PT ;  /* 0x000000ff3100720c */ /* 0x000fe20003f25270 */
[----:B------:R-:W-:-:S03]  /*04c0*/  VIADD R31, R9, 0xe ;  /* 0x0000000e091f7836 */ /* 0x000fc60000000000 */
[----:B------:R-:W-:Y:S01]  /*04d0*/  P2R R51, PR, RZ, 0x2 ;  /* 0x00000002ff337803 */ /* 0x000fe20000000000 */
[C---:B------:R-:W-:Y:S01]  /*04e0*/  VIADD R43, R9.reuse, 0x11 ;  /* 0x00000011092b7836 */ /* 0x040fe20000000000 */
[----:B------:R-:W-:Y:S01]  /*04f0*/  ISETP.NE.AND P1, PT, R48, RZ, PT ;  /* 0x000000ff3000720c */ /* 0x000fe20003f25270 */
[----:B------:R-:W-:Y:S01]  /*0500*/  VIADD R44, R9, 0x12 ;  /* 0x00000012092c7836 */ /* 0x000fe20000000000 */
[----:B------:R-:W-:Y:S02]  /*0510*/  ISETP.GE.AND P2, PT, R31, UR4, PT ;  /* 0x000000041f007c0c */ /* 0x000fe4000bf46270 */
[----:B------:R-:W-:Y:S02]  /*0520*/  P2R R49, PR, RZ, 0x2 ;  /* 0x00000002ff317803 */ /* 0x000fe40000000000 */
[----:B------:R-:W-:Y:S02]  /*0530*/  ISETP.NE.AND P1, PT, R47, RZ, PT ;  /* 0x000000ff2f00720c */ /* 0x000fe40003f25270 */
[----:B------:R-:W-:Y:S01]  /*0540*/  ISETP.GE.AND P4, PT, R33, UR4, PT ;  /* 0x0000000421007c0c */ /* 0x000fe2000bf86270 */
[----:B------:R-:W3:Y:S01]  /*0550*/  @!P3 LDG.E R47, desc[UR8][R6.64+0x3c] ;  /* 0x00003c08062fb981 */ /* 0x000ee2000c1e1900 */
[----:B------:R-:W-:-:S02]  /*0560*/  ISETP.GE.AND P5, PT, R43, UR4, PT ;  /* 0x000000042b007c0c */ /* 0x000fc4000bfa6270 */
[----:B------:R-:W-:Y:S02]  /*0570*/  ISETP.GE.AND P6, PT, R44, UR4, PT ;  /* 0x000000042c007c0c */ /* 0x000fe4000bfc6270 */
[----:B------:R-:W-:Y:S02]  /*0580*/  P2R R48, PR, RZ, 0x2 ;  /* 0x00000002ff307803 */ /* 0x000fe40000000000 */
[----:B------:R-:W-:-:S04]  /*0590*/  ISETP.NE.AND P1, PT, R45, RZ, PT ;  /* 0x000000ff2d00720c */ /* 0x000fc80003f25270 */
[----:B------:R-:W-:Y:S01]  /*05a0*/  P2R R45, PR, RZ, 0x2 ;  /* 0x00000002ff2d7803 */ /* 0x000fe20000000000 */
[----:B0-----:R-:W-:Y:S01]  /*05b0*/  IMAD.WIDE.U32 R4, R9, 0x4, R4 ;  /* 0x0000000409047825 */ /* 0x001fe200078e0004 */
[----:B------:R-:W-:Y:S01]  /*05c0*/  ISETP.NE.AND P1, PT, R46, RZ, PT ;  /* 0x000000ff2e00720c */ /* 0x000fe20003f25270 */
[----:B------:R-:W3:Y:S01]  /*05d0*/  @!P4 LDG.E R50, desc[UR8][R6.64+0x40] ;  /* 0x000040080632c981 */ /* 0x000ee2000c1e1900 */
[----:B------:R-:W-:-:S03]  /*05e0*/  P2R R59, PR, RZ, 0x1 ;  /* 0x00000001ff3b7803 */ /* 0x000fc60000000000 */
[----:B------:R-:W3:Y:S01]  /*05f0*/  @!P2 LDG.E R46, desc[UR8][R6.64+0x38] ;  /* 0x00003808062ea981 */ /* 0x000ee2000c1e1900 */
[----:B------:R-:W-:Y:S01]  /*0600*/  ISETP.GE.AND P0, PT, R9, UR4, PT ;  /* 0x0000000409007c0c */ /* 0x000fe2000bf06270 */
[----:B------:R-:W-:Y:S01]  /*0610*/  IMAD.MOV.U32 R30, RZ, RZ, -0x1 ;  /* 0xffffffffff1e7424 */ /* 0x000fe200078e00ff */
[----:B------:R-:W0:Y:S01]  /*0620*/  S2UR UR6, SR_CgaCtaId ;  /* 0x00000000000679c3 */ /* 0x000e220000008800 */
[----:B------:R-:W3:Y:S01]  /*0630*/  @!P5 LDG.E R9, desc[UR8][R6.64+0x44] ;  /* 0x000044080609d981 */ /* 0x000ee2000c1e1900 */
[----:B------:R-:W-:Y:S01]  /*0640*/  IMAD.MOV.U32 R31, RZ, RZ, -0x1 ;  /* 0xffffffffff1f7424 */ /* 0x000fe200078e00ff */
[----:B------:R-:W1:Y:S02]  /*0650*/  LDCU.64 UR4, c[0x0][0x3a8] ;  /* 0x00007500ff0477ac */ /* 0x000e640008000a00 */
[----:B------:R-:W3:Y:S03]  /*0660*/  @!P6 LDG.E R52, desc[UR8][R6.64+0x48] ;  /* 0x000048080634e981 */ /* 0x000ee6000c1e1900 */
[----:B------:R-:W-:Y:S06]  /*0670*/  BAR.SYNC.DEFER_BLOCKING 0x0 ;  /* 0x0000000000007b1d */ /* 0x000fec0000010000 */
[----:B------:R0:W5:Y:S01]  /*0680*/  @!P1 LDG.E R3, desc[UR8][R4.64+0x4] ;  /* 0x0000040804039981 */ /* 0x000162000c1e1900 */
[----:B------:R-:W-:-:S02]  /*0690*/  IMAD.MOV.U32 R32, RZ, RZ, -0x1 ;  /* 0xffffffffff207424 */ /* 0x000fc400078e00ff */
[----:B------:R-:W-:Y:S01]  /*06a0*/  IMAD.MOV.U32 R33, RZ, RZ, -0x1 ;  /* 0xffffffffff217424 */ /* 0x000fe200078e00ff */
[----:B------:R0:W5:Y:S01]  /*06b0*/  @!P0 LDG.E R2, desc[UR8][R4.64] ;  /* 0x0000000804028981 */ /* 0x000162000c1e1900 */
[----:B--2---:R-:W-:Y:S01]  /*06c0*/  @!P1 LOP3.LUT R30, R8, 0x80000000, RZ, 0x3c, !PT ;  /* 0x80000000081e9812 */ /* 0x004fe200078e3cff */
[----:B------:R-:W-:Y:S01]  /*06d0*/  IMAD.MOV.U32 R29, RZ, RZ, -0x1 ;  /* 0xffffffffff1d7424 */ /* 0x000fe200078e00ff */
[----:B------:R-:W-:Y:S01]  /*06e0*/  ISETP.NE.AND P1, PT, R45, RZ, PT ;  /* 0x000000ff2d00720c */ /* 0x000fe20003f25270 */
[----:B------:R2:W5:Y:S01]  /*06f0*/  @!P2 LDG.E R24, desc[UR8][R4.64+0x38] ;  /* 0x000038080418a981 */ /* 0x000562000c1e1900 */
[----:B-1----:R-:W-:-:S03]  /*0700*/  UIADD3 UR7, UPT, UPT, UR4, 0x6, URZ ;  /* 0x0000000604077890 */ /* 0x002fc6000fffe0ff */
[----:B------:R2:W5:Y:S01]  /*0710*/  @!P3 LDG.E R25, desc[UR8][R4.64+0x3c] ;  /* 0x00003c080419b981 */ /* 0x000562000c1e1900 */
[----:B------:R-:W-:-:S03]  /*0720*/  UIADD3 UR5, UPT, UPT, -UR4, UR5, URZ ;  /* 0x0000000504057290 */ /* 0x000fc6000fffe1ff */
[----:B------:R2:W5:Y:S04]  /*0730*/  @!P4 LDG.E R26, desc[UR8][R4.64+0x40] ;  /* 0x00004008041ac981 */ /* 0x000568000c1e1900 */
[----:B----4-:R-:W-:Y:S01]  /*0740*/  @!P1 LOP3.LUT R31, R10, 0x80000000, RZ, 0x3c, !PT ;  /* 0x800000000a1f9812 */ /* 0x010fe200078e3cff */
[----:B------:R2:W5:Y:S01]  /*0750*/  @!P1 LDG.E R12, desc[UR8][R4.64+0x8] ;  /* 0x00000808040c9981 */ /* 0x000562000c1e1900 */
[----:B------:R-:W-:-:S03]  /*0760*/  ISETP.NE.AND P1, PT, R48, RZ, PT ;  /* 0x000000ff3000720c */ /* 0x000fc60003f25270 */
[----:B------:R2:W5:Y:S04]  /*0770*/  @!P5 LDG.E R27, desc[UR8][R4.64+0x44] ;  /* 0x00004408041bd981 */ /* 0x000568000c1e1900 */
[----:B------:R2:W5:Y:S06]  /*0780*/  @!P6 LDG.E R28, desc[UR8][R4.64+0x48] ;  /* 0x00004808041ce981 */ /* 0x00056c000c1e1900 */
[----:B---3--:R-:W-:Y:S01]  /*0790*/  @!P1 LOP3.LUT R32, R11, 0x80000000, RZ, 0x3c, !PT ;  /* 0x800000000b209812 */ /* 0x008fe200078e3cff */
[----:B------:R2:W5:Y:S01]  /*07a0*/  @!P1 LDG.E R13, desc[UR8][R4.64+0xc] ;  /* 0x00000c08040d9981 */ /* 0x000562000c1e1900 */
[----:B------:R-:W-:-:S13]  /*07b0*/  ISETP.NE.AND P1, PT, R49, RZ, PT ;  /* 0x000000ff3100720c */ /* 0x000fda0003f25270 */
[----:B------:R-:W-:Y:S01]  /*07c0*/  @!P1 LOP3.LUT R33, R34, 0x80000000, RZ, 0x3c, !PT ;  /* 0x8000000022219812 */ /* 0x000fe200078e3cff */
[----:B------:R2:W5:Y:S01]  /*07d0*/  @!P1 LDG.E R14, desc[UR8][R4.64+0x10] ;  /* 0x00001008040e9981 */ /* 0x000562000c1e1900 */
[----:B------:R-:W-:Y:S01]  /*07e0*/  ISETP.NE.AND P1, PT, R51, RZ, PT ;  /* 0x000000ff3300720c */ /* 0x000fe20003f25270 */
[----:B------:R-:W-:-:S12]  /*07f0*/  IMAD.MOV.U32 R34, RZ, RZ, -0x1 ;  /* 0xffffffffff227424 */ /* 0x000fd800078e00ff */
        /* <DEDUP_REMOVED lines=15> */
[----:B------:R-:W-:Y:S01]  /*08f0*/  IMAD.MOV.U32 R38, RZ, RZ, -0x1 ;  /* 0xffffffffff267424 */ /* 0x000fe200078e00ff */
[----:B------:R-:W-:Y:S02]  /*0900*/  @!P0 LOP3.LUT R29, R61, 0x80000000, RZ, 0x3c, !PT ;  /* 0x800000003d1d8812 */ /* 0x000fe400078e3cff */
[----:B------:R-:W-:-:S09]  /*0910*/  ISETP.NE.AND P0, PT, R60, RZ, PT ;  /* 0x000000ff3c00720c */ /* 0x000fd20003f05270 */
[----:B------:R-:W-:Y:S01]  /*0920*/  @!P1 LOP3.LUT R38, R39, 0x80000000, RZ, 0x3c, !PT ;  /* 0x8000000027269812 */ /* 0x000fe200078e3cff */
[----:B------:R2:W5:Y:S01]  /*0930*/  @!P1 LDG.E R19, desc[UR8][R4.64+0x24] ;  /* 0x0000240804139981 */ /* 0x000562000c1e1900 */
[----:B------:R-:W-:Y:S01]  /*0940*/  ISETP.NE.AND P1, PT, R57, RZ, PT ;  /* 0x000000ff3900720c */ /* 0x000fe20003f25270 */
[----:B------:R-:W-:Y:S02]  /*0950*/  IMAD.MOV.U32 R39, RZ, RZ, -0x1 ;  /* 0xffffffffff277424 */ /* 0x000fe400078e00ff */
[----:B------:R2:W5:Y:S10]  /*0960*/  @!P0 LDG.E R21, desc[UR8][R4.64+0x2c] ;  /* 0x00002c0804158981 */ /* 0x000574000c1e1900 */
[----:B------:R-:W-:Y:S01]  /*0970*/  @!P1 LOP3.LUT R39, R40, 0x80000000, RZ, 0x3c, !PT ;  /* 0x8000000028279812 */ /* 0x000fe200078e3cff */
[----:B------:R-:W-:Y:S01]  /*0980*/  IMAD.MOV.U32 R40, RZ, RZ, -0x1 ;  /* 0xffffffffff287424 */ /* 0x000fe200078e00ff */
[----:B------:R2:W5:Y:S01]  /*0990*/  @!P1 LDG.E R20, desc[UR8][R4.64+0x28] ;  /* 0x0000280804149981 */ /* 0x000562000c1e1900 */
[----:B------:R-:W-:-:S02]  /*09a0*/  @!P0 LOP3.LUT R40, R41, 0x80000000, RZ, 0x3c, !PT ;  /* 0x8000000029288812 */ /* 0x000fc400078e3cff */
[----:B------:R-:W-:Y:S02]  /*09b0*/  ISETP.NE.AND P1, PT, R58, RZ, PT ;  /* 0x000000ff3a00720c */ /* 0x000fe40003f25270 */
[----:B------:R-:W-:Y:S01]  /*09c0*/  ISETP.NE.AND P0, PT, R59, RZ, PT ;  /* 0x000000ff3b00720c */ /* 0x000fe20003f05270 */
[----:B------:R-:W-:Y:S01]  /*09d0*/  IMAD.MOV.U32 R41, RZ, RZ, -0x1 ;  /* 0xffffffffff297424 */ /* 0x000fe200078e00ff */
[----:B------:R-:W-:Y:S02]  /*09e0*/  UMOV UR4, 0x400 ;  /* 0x0000040000047882 */ /* 0x000fe40000000000 */
[----:B0-----:R-:W-:-:S07]  /*09f0*/  ULEA UR4, UR6, UR4, 0x18 ;  /* 0x0000000406047291 */ /* 0x001fce000f8ec0ff */
[----:B------:R2:W5:Y:S02]  /*0a00*/  @!P1 LDG.E R23, desc[UR8][R4.64+0x34] ;  /* 0x0000340804179981 */ /* 0x000564000c1e1900 */
[----:B------:R-:W-:Y:S02]  /*0a10*/  @!P0 LOP3.LUT R41, R42, 0x80000000, RZ, 0x3c, !PT ;  /* 0x800000002a298812 */ /* 0x000fe400078e3cff */
[----:B------:R2:W5:Y:S01]  /*0a20*/  @!P0 LDG.E R22, desc[UR8][R4.64+0x30] ;  /* 0x0000300804168981 */ /* 0x000562000c1e1900 */
[----:B------:R-:W0:Y:S01]  /*0a30*/  S2R R42, SR_LANEID ;  /* 0x00000000002a7919 */ /* 0x000e220000000000 */
[----:B------:R-:W-:Y:S01]  /*0a40*/  IMAD.MOV.U32 R45, RZ, RZ, -0x1 ;  /* 0xffffffffff2d7424 */ /* 0x000fe200078e00ff */
[----:B------:R-:W-:Y:S02]  /*0a50*/  @!P3 LOP3.LUT R45, R47, 0x80000000, RZ, 0x3c, !PT ;  /* 0x800000002f2db812 */ /* 0x000fe400078e3cff */
[----:B------:R-:W-:Y:S01]  /*0a60*/  LEA R47, R0, UR4, 0x2 ;  /* 0x00000004002f7c11 */ /* 0x000fe2000f8e10ff */
[----:B------:R-:W-:Y:S01]  /*0a70*/  IMAD.MOV.U32 R44, RZ, RZ, -0x1 ;  /* 0xffffffffff2c7424 */ /* 0x000fe200078e00ff */
[----:B------:R-:W-:-:S02]  /*0a80*/  SHF.R.U32.HI R124, RZ, 0x5, R0 ;  /* 0x00000005ff7c7819 */ /* 0x000fc40000011600 */
[----:B------:R-:W-:Y:S01]  /*0a90*/  @!P2 LOP3.LUT R44, R46, 0x80000000, RZ, 0x3c, !PT ;  /* 0x800000002e2ca812 */ /* 0x000fe200078e3cff */
[----:B------:R-:W-:Y:S02]  /*0aa0*/  IMAD R51, R0, 0x80, R47 ;  /* 0x0000008000337824 */ /* 0x000fe400078e022f */
[----:B------:R-:W-:Y:S01]  /*0ab0*/  IMAD.MOV.U32 R46, RZ, RZ, -0x1 ;  /* 0xffffffffff2e7424 */ /* 0x000fe200078e00ff */
[----:B------:R-:W-:Y:S01]  /*0ac0*/  @!P4 LOP3.LUT R46, R50, 0x80000000, RZ, 0x3c, !PT ;  /* 0x80000000322ec812 */ /* 0x000fe200078e3cff */
[----:B------:R-:W-:Y:S01]  /*0ad0*/  IMAD.MOV.U32 R43, RZ, RZ, -0x1 ;  /* 0xffffffffff2b7424 */ /* 0x000fe200078e00ff */
[----:B------:R-:W-:Y:S01]  /*0ae0*/  @!P1 LOP3.LUT R43, R62, 0x80000000, RZ, 0x3c, !PT ;  /* 0x800000003e2b9812 */ /* 0x000fe200078e3cff */
[----:B------:R-:W-:Y:S01]  /*0af0*/  IMAD.MOV.U32 R48, RZ, RZ, -0x1 ;  /* 0xffffffffff307424 */ /* 0x000fe200078e00ff */
[----:B------:R-:W-:Y:S01]  /*0b00*/  @!P5 LOP3.LUT R48, R9, 0x80000000, RZ, 0x3c, !PT ;  /* 0x800000000930d812 */ /* 0x000fe200078e3cff */
[----:B------:R-:W-:Y:S01]  /*0b10*/  IMAD.MOV.U32 R49, RZ, RZ, -0x1 ;  /* 0xffffffffff317424 */ /* 0x000fe200078e00ff */
[----:B------:R-:W-:Y:S01]  /*0b20*/  @!P6 LOP3.LUT R49, R52, 0x80000000, RZ, 0x3c, !PT ;  /* 0x800000003431e812 */ /* 0x000fe200078e3cff */
[----:B------:R-:W-:Y:S01]  /*0b30*/  IMAD R53, R0, -0x38, R51 ;  /* 0xffffffc800357824 */ /* 0x000fe200078e0233 */
[----:B------:R-:W-:Y:S01]  /*0b40*/  LEA R50, R124, UR4, 0x2 ;  /* 0x000000047c327c11 */ /* 0x000fe2000f8e10ff */
[----:B--2---:R-:W-:Y:S06]  /*0b50*/  BAR.SYNC.DEFER_BLOCKING 0x0 ;  /* 0x0000000000007b1d */ /* 0x004fec0000010000 */
.L_x_222:
[----:B------:R-:W-:Y:S01]  /*0b60*/  UISETP.LT.AND UP0, UPT, UR5, 0x6, UPT ;  /* 0x000000060500788c */ /* 0x000fe2000bf01270 */
[----:B------:R-:W-:Y:S01]  /*0b70*/  STS [R47], RZ ;  /* 0x000000ff2f007388 */ /* 0x000fe20000000800 */
[----:B------:R-:W-:Y:S01]  /*0b80*/  UIADD3 UR6, UPT, UPT, UR7, -0x6, URZ ;  /* 0xfffffffa07067890 */ /* 0x000fe2000fffe0ff */
[----:B0-----:R-:W-:Y:S01]  /*0b90*/  ISETP.NE.AND P1, PT, R42, 0x1f, PT ;  /* 0x0000001f2a00780c */ /* 0x001fe20003f25270 */
[----:B------:R-:W-:Y:S01]  /*0ba0*/  USEL UR4, UR5, 0x6, UP0 ;  /* 0x0000000605047887 */ /* 0x000fe20008000000 */
[----:B------:R-:W-:Y:S01]  /*0bb0*/  STS [R47+0x400], RZ ;  /* 0x000400ff2f007388 */ /* 0x000fe20000000800 */
[C---:B------:R-:W-:Y:S01]  /*0bc0*/  ISETP.NE.AND P2, PT, R124.reuse, 0x6, PT ;  /* 0x000000067c00780c */ /* 0x040fe20003f45270 */
[----:B------:R-:W-:Y:S01]  /*0bd0*/  UISETP.GE.AND UP0, UPT, UR7, UR10, UPT ;  /* 0x0000000a0700728c */ /* 0x000fe2000bf06270 */
[----:B-1----:R-:W-:Y:S01]  /*0be0*/  SHF.R.U32.HI R4, RZ, UR6, R29 ;  /* 0x00000006ff047c19 */ /* 0x002fe2000801161d */
[----:B------:R-:W-:Y:S01]  /*0bf0*/  UBMSK UR4, URZ, UR4 ;  /* 0x00000004ff04729b */ /* 0x000fe20008000000 */
[----:B------:R-:W-:Y:S01]  /*0c00*/  STS [R47+0x800], RZ ;  /* 0x000800ff2f007388 */ /* 0x000fe20000000800 */
[----:B------:R-:W-:-:S03]  /*0c10*/  ISETP.NE.AND P3, PT, R124, 0x7, PT ;  /* 0x000000077c00780c */ /* 0x000fc60003f65270 */
[----:B------:R-:W-:Y:S01]  /*0c20*/  STS [R47+0xc00], RZ ;  /* 0x000c00ff2f007388 */ /* 0x000fe20000000800 */
[----:B------:R-:W-:-:S03]  /*0c30*/  LOP3.LUT R4, R4, UR4, RZ, 0xc0, !PT ;  /* 0x0000000404047c12 */ /* 0x000fc6000f8ec0ff */
[----:B------:R-:W-:Y:S02]  /*0c40*/  STS [R47+0x1000], RZ ;  /* 0x001000ff2f007388 */ /* 0x000fe40000000800 */
[----:B------:R-:W-:Y:S01]  /*0c50*/  IMAD.SHL.U32 R5, R4, 0x400, RZ ;  /* 0x0000040004057824 */ /* 0x000fe200078e00ff */
[----:B------:R-:W-:Y:S01]  /*0c60*/  SHF.R.U32.HI R4, RZ, 0x4, R4 ;  /* 0x00000004ff047819 */ /* 0x000fe20000011604 */
[----:B------:R-:W-:Y:S03]  /*0c70*/  STS [R47+0x1400], RZ ;  /* 0x001400ff2f007388 */ /* 0x000fe60000000800 */
[----:B------:R-:W-:Y:S01]  /*0c80*/  LOP3.LUT R54, R5, 0x7c00, RZ, 0xc0, !PT ;  /* 0x00007c0005367812 */ /* 0x000fe200078ec0ff */
[----:B------:R-:W-:Y:S01]  /*0c90*/  STS [R47+0x1800], RZ ;  /* 0x001800ff2f007388 */ /* 0x000fe20000000800 */
[----:B------:R-:W-:-:S03]  /*0ca0*/  LOP3.LUT R4, R4, 0xffffffe, RZ, 0xc0, !PT ;  /* 0x0ffffffe04047812 */ /* 0x000fc600078ec0ff */
[----:B------:R-:W-:Y:S01]  /*0cb0*/  STS [R47+0x1c00], RZ ;  /* 0x001c00ff2f007388 */ /* 0x000fe20000000800 */
[----:B------:R-:W-:Y:S02]  /*0cc0*/  IADD3 R54, PT, PT, R4, R47, R54 ;  /* 0x0000002f04367210 */ /* 0x000fe40007ffe036 */
[----:B------:R-:W-:Y:S01]  /*0cd0*/  SHF.R.U32.HI R4, RZ, UR6, R30 ;  /* 0x00000006ff047c19 */ /* 0x000fe2000801161e */
[----:B------:R-:W-:Y:S03]  /*0ce0*/  STS [R47+0x2000], RZ ;  /* 0x002000ff2f007388 */ /* 0x000fe60000000800 */
[----:B------:R-:W-:Y:S01]  /*0cf0*/  LOP3.LUT R4, R4, UR4, RZ, 0xc0, !PT ;  /* 0x0000000404047c12 */ /* 0x000fe2000f8ec0ff */
[----:B------:R-:W-:Y:S04]  /*0d00*/  STS [R47+0x2400], RZ ;  /* 0x002400ff2f007388 */ /* 0x000fe80000000800 */
[----:B------:R-:W-:Y:S01]  /*0d10*/  STS [R47+0x2800], RZ ;  /* 0x002800ff2f007388 */ /* 0x000fe20000000800 */
[----:B------:R-:W-:Y:S01]  /*0d20*/  IMAD.SHL.U32 R5, R4, 0x400, RZ ;  /* 0x0000040004057824 */ /* 0x000fe200078e00ff */
[----:B------:R-:W-:-:S02]  /*0d30*/  SHF.R.U32.HI R4, RZ, 0x4, R4 ;  /* 0x00000004ff047819 */ /* 0x000fc40000011604 */
[----:B------:R-:W-:Y:S02]  /*0d40*/  STS [R47+0x2c00], RZ ;  /* 0x002c00ff2f007388 */ /* 0x000fe40000000800 */
[----:B------:R-:W-:Y:S02]  /*0d50*/  LOP3.LUT R56, R5, 0x7c00, RZ, 0xc0, !PT ;  /* 0x00007c0005387812 */ /* 0x000fe400078ec0ff */
        /* <DEDUP_REMOVED lines=32> */
[----:B------:R-:W0:Y:S02]  /*0f60*/  LDS.U16 R52, [R54] ;  /* 0x0000000036347984 */ /* 0x000e240000000400 */
[----:B0-----:R-:W-:-:S05]  /*0f70*/  VIADD R5, R52, 0x1 ;  /* 0x0000000134057836 */ /* 0x001fca0000000000 */
[----:B------:R0:W-:Y:S04]  /*0f80*/  STS.U16 [R54], R5 ;  /* 0x0000000536007388 */ /* 0x0001e80000000400 */
[----:B------:R-:W1:Y:S01]  /*0f90*/  LDS.U16 R57, [R56] ;  /* 0x0000000038397984 */ /* 0x000e620000000400 */
[----:B0-----:R-:W-:Y:S01]  /*0fa0*/  IMAD.SHL.U32 R5, R4, 0x400, RZ ;  /* 0x0000040004057824 */ /* 0x001fe200078e00ff */
[----:B------:R-:W-:-:S04]  /*0fb0*/  SHF.R.U32.HI R4, RZ, 0x4, R4 ;  /* 0x00000004ff047819 */ /* 0x000fc80000011604 */
[----:B------:R-:W-:Y:S02]  /*0fc0*/  LOP3.LUT R60, R5, 0x7c00, RZ, 0xc0, !PT ;  /* 0x00007c00053c7812 */ /* 0x000fe400078ec0ff */
[----:B------:R-:W-:-:S04]  /*0fd0*/  LOP3.LUT R4, R4, 0xffffffe, RZ, 0xc0, !PT ;  /* 0x0ffffffe04047812 */ /* 0x000fc800078ec0ff */
[----:B------:R-:W-:Y:S02]  /*0fe0*/  IADD3 R60, PT, PT, R4, R47, R60 ;  /* 0x0000002f043c7210 */ /* 0x000fe40007ffe03c */
[----:B------:R-:W-:-:S04]  /*0ff0*/  SHF.R.U32.HI R4, RZ, UR6, R33 ;  /* 0x00000006ff047c19 */ /* 0x000fc80008011621 */
[----:B------:R-:W-:-:S05]  /*1000*/  LOP3.LUT R4, R4, UR4, RZ, 0xc0, !PT ;  /* 0x0000000404047c12 */ /* 0x000fca000f8ec0ff */
[----:B------:R-:W-:Y:S01]  /*1010*/  IMAD.SHL.U32 R6, R4, 0x400, RZ ;  /* 0x0000040004067824 */ /* 0x000fe200078e00ff */
[----:B------:R-:W-:-:S04]  /*1020*/  SHF.R.U32.HI R4, RZ, 0x4, R4 ;  /* 0x00000004ff047819 */ /* 0x000fc80000011604 */
[----:B------:R-:W-:Y:S02]  /*1030*/  LOP3.LUT R6, R6, 0x7c00, RZ, 0xc0, !PT ;  /* 0x00007c0006067812 */ /* 0x000fe400078ec0ff */
[----:B------:R-:W-:-:S04]  /*1040*/  LOP3.LUT R4, R4, 0xffffffe, RZ, 0xc0, !PT ;  /* 0x0ffffffe04047812 */ /* 0x000fc800078ec0ff */
[----:B------:R-:W-:Y:S01]  /*1050*/  IADD3 R62, PT, PT, R4, R47, R6 ;  /* 0x0000002f043e7210 */ /* 0x000fe20007ffe006 */
[----:B-1----:R-:W-:Y:S01]  /*1060*/  VIADD R7, R57, 0x1 ;  /* 0x0000000139077836 */ /* 0x002fe20000000000 */
[----:B------:R-:W-:-:S04]  /*1070*/  SHF.R.U32.HI R4, RZ, UR6, R34 ;  /* 0x00000006ff047c19 */ /* 0x000fc80008011622 */
[----:B------:R-:W-:Y:S01]  /*1080*/  STS.U16 [R56], R7 ;  /* 0x0000000738007388 */ /* 0x000fe20000000400 */
[----:B------:R-:W-:-:S03]  /*1090*/  LOP3.LUT R4, R4, UR4, RZ, 0xc0, !PT ;  /* 0x0000000404047c12 */ /* 0x000fc6000f8ec0ff */
        /* <DEDUP_REMOVED lines=129> */
[----:B------:R-:W-:Y:S01]  /*18b0*/  SHF.R.U32.HI R4, RZ, UR6, R49 ;  /* 0x00000006ff047c19 */ /* 0x000fe20008011631 */
[----:B------:R-:W0:Y:S03]  /*18c0*/  S2UR UR6, SR_CgaCtaId ;  /* 0x00000000000679c3 */ /* 0x000e260000008800 */
[----:B------:R-:W-:Y:S01]  /*18d0*/  LOP3.LUT R4, R4, UR4, RZ, 0xc0, !PT ;  /* 0x0000000404047c12 */ /* 0x000fe2000f8ec0ff */
[----:B------:R-:W-:-:S04]  /*18e0*/  UMOV UR4, 0x400 ;  /* 0x0000040000047882 */ /* 0x000fc80000000000 */
[----:B------:R-:W-:Y:S01]  /*18f0*/  IMAD.SHL.U32 R6, R4, 0x400, RZ ;  /* 0x0000040004067824 */ /* 0x000fe200078e00ff */
[----:B------:R-:W-:-:S04]  /*1900*/  SHF.R.U32.HI R4, RZ, 0x4, R4 ;  /* 0x00000004ff047819 */ /* 0x000fc80000011604 */
[----:B------:R-:W-:Y:S02]  /*1910*/  LOP3.LUT R6, R6, 0x7c00, RZ, 0xc0, !PT ;  /* 0x00007c0006067812 */ /* 0x000fe400078ec0ff */
[----:B------:R-:W-:-:S04]  /*1920*/  LOP3.LUT R4, R4, 0xffffffe, RZ, 0xc0, !PT ;  /* 0x0ffffffe04047812 */ /* 0x000fc800078ec0ff */
[----:B------:R-:W-:Y:S01]  /*1930*/  IADD3 R90, PT, PT, R4, R47, R6 ;  /* 0x0000002f045a7210 */ /* 0x000fe20007ffe006 */
[----:B-1----:R-:W-:Y:S01]  /*1940*/  VIADD R7, R85, 0x1 ;  /* 0x0000000155077836 */ /* 0x002fe20000000000 */
[----:B0-----:R-:W-:-:S04]  /*1950*/  ULEA UR4, UR6, UR4, 0x18 ;  /* 0x0000000406047291 */ /* 0x001fc8000f8ec0ff */
[----:B------:R-:W-:Y:S04]  /*1960*/  STS.U16 [R84], R7 ;  /* 0x0000000754007388 */ /* 0x000fe80000000400 */
[----:B------:R-:W0:Y:S02]  /*1970*/  LDS.U16 R87, [R86] ;  /* 0x0000000056577984 */ /* 0x000e240000000400 */
[----:B0-----:R-:W-:-:S05]  /*1980*/  VIADD R5, R87, 0x1 ;  /* 0x0000000157057836 */ /* 0x001fca0000000000 */
[----:B------:R-:W-:Y:S04]  /*1990*/  STS.U16 [R86], R5 ;  /* 0x0000000556007388 */ /* 0x000fe80000000400 */
[----:B------:R-:W0:Y:S02]  /*19a0*/  LDS.U16 R89, [R88] ;  /* 0x0000000058597984 */ /* 0x000e240000000400 */
[----:B0-----:R-:W-:-:S05]  /*19b0*/  VIADD R7, R89, 0x1 ;  /* 0x0000000159077836 */ /* 0x001fca0000000000 */
[----:B------:R-:W-:Y:S04]  /*19c0*/  STS.U16 [R88], R7 ;  /* 0x0000000758007388 */ /* 0x000fe80000000400 */
[----:B------:R-:W0:Y:S02]  /*19d0*/  LDS.U16 R91, [R90] ;  /* 0x000000005a5b7984 */ /* 0x000e240000000400 */
[----:B0-----:R-:W-:-:S05]  /*19e0*/  VIADD R5, R91, 0x1 ;  /* 0x000000015b057836 */ /* 0x001fca0000000000 */
[----:B------:R-:W-:Y:S01]  /*19f0*/  STS.U16 [R90], R5 ;  /* 0x000000055a007388 */ /* 0x000fe20000000400 */
[----:B------:R-:W-:Y:S06]  /*1a00*/  BAR.SYNC.DEFER_BLOCKING 0x0 ;  /* 0x0000000000007b1d */ /* 0x000fec0000010000 */
[----:B------:R-:W-:Y:S04]  /*1a10*/  LDS R92, [R51] ;  /* 0x00000000335c7984 */ /* 0x000fe80000000800 */
[----:B------:R-:W0:Y:S04]  /*1a20*/  LDS R93, [R51+0x4] ;  /* 0x00000400335d7984 */ /* 0x000e280000000800 */
[----:B------:R-:W1:Y:S04]  /*1a30*/  LDS R94, [R51+0x8] ;  /* 0x00000800335e7984 */ /* 0x000e680000000800 */
[----:B------:R-:W2:Y:S04]  /*1a40*/  LDS R95, [R51+0xc] ;  /* 0x00000c00335f7984 */ /* 0x000ea80000000800 */
[----:B------:R-:W3:Y:S04]  /*1a50*/  LDS R96, [R51+0x10] ;  /* 0x0000100033607984 */ /* 0x000ee80000000800 */
[----:B------:R-:W4:Y:S04]  /*1a60*/  LDS R97, [R51+0x14] ;  /* 0x0000140033617984 */ /* 0x000f280000000800 */
[----:B------:R-:W4:Y:S04]  /*1a70*/  LDS R98, [R51+0x18] ;  /* 0x0000180033627984 */ /* 0x000f280000000800 */
[----:B------:R-:W4:Y:S04]  /*1a80*/  LDS R99, [R51+0x1c] ;  /* 0x00001c0033637984 */ /* 0x000f280000000800 */
[----:B------:R-:W4:Y:S04]  /*1a90*/  LDS R100, [R51+0x20] ;  /* 0x0000200033647984 */ /* 0x000f280000000800 */
[----:B------:R-:W4:Y:S04]  /*1aa0*/  LDS R101, [R51+0x24] ;  /* 0x0000240033657984 */ /* 0x000f280000000800 */
[----:B------:R-:W4:Y:S04]  /*1ab0*/  LDS R102, [R51+0x28] ;  /* 0x0000280033667984 */ /* 0x000f280000000800 */
[----:B------:R-:W4:Y:S01]  /*1ac0*/  LDS R103, [R51+0x2c] ;  /* 0x00002c0033677984 */ /* 0x000f220000000800 */
[----:B0-----:R-:W-:-:S03]  /*1ad0*/  IMAD.IADD R93, R92, 0x1, R93 ;  /* 0x000000015c5d7824 */ /* 0x001fc600078e025d */
[----:B------:R-:W0:Y:S01]  /*1ae0*/  LDS R104, [R51+0x30] ;  /* 0x0000300033687984 */ /* 0x000e220000000800 */
[----:B-1----:R-:W-:-:S03]  /*1af0*/  IMAD.IADD R94, R94, 0x1, R93 ;  /* 0x000000015e5e7824 */ /* 0x002fc600078e025d */
[----:B------:R-:W1:Y:S01]  /*1b00*/  LDS R105, [R51+0x34] ;  /* 0x0000340033697984 */ /* 0x000e620000000800 */
[----:B--2---:R-:W-:-:S03]  /*1b10*/  IMAD.IADD R95, R95, 0x1, R94 ;  /* 0x000000015f5f7824 */ /* 0x004fc600078e025e */
[----:B------:R-:W2:Y:S01]  /*1b20*/  LDS R106, [R51+0x38] ;  /* 0x00003800336a7984 */ /* 0x000ea20000000800 */
[----:B---3--:R-:W-:-:S03]  /*1b30*/  IMAD.IADD R96, R96, 0x1, R95 ;  /* 0x0000000160607824 */ /* 0x008fc600078e025f */
[----:B------:R-:W3:Y:S01]  /*1b40*/  LDS R107, [R51+0x3c] ;  /* 0x00003c00336b7984 */ /* 0x000ee20000000800 */
[----:B----4-:R-:W-:-:S03]  /*1b50*/  IMAD.IADD R97, R97, 0x1, R96 ;  /* 0x0000000161617824 */ /* 0x010fc600078e0260 */
[----:B------:R-:W4:Y:S01]  /*1b60*/  LDS R108, [R51+0x40] ;  /* 0x00004000336c7984 */ /* 0x000f220000000800 */
[----:B------:R-:W-:-:S03]  /*1b70*/  IMAD.IADD R98, R98, 0x1, R97 ;  /* 0x0000000162627824 */ /* 0x000fc600078e0261 */
        /* <DEDUP_REMOVED lines=31> */
[----:B------:R-:W-:-:S04]  /*1d70*/  IMAD.IADD R114, R114, 0x1, R113 ;  /* 0x0000000172727824 */ /* 0x000fc800078e0271 */
[----:B0-----:R-:W-:-:S04]  /*1d80*/  IMAD.IADD R115, R115, 0x1, R114 ;  /* 0x0000000173737824 */ /* 0x001fc800078e0272 */
[----:B-1----:R-:W-:-:S04]  /*1d90*/  IMAD.IADD R116, R116, 0x1, R115 ;  /* 0x0000000174747824 */ /* 0x002fc800078e0273 */
[----:B--2---:R-:W-:-:S04]  /*1da0*/  IMAD.IADD R117, R117, 0x1, R116 ;  /* 0x0000000175757824 */ /* 0x004fc800078e0274 */
[----:B---3--:R-:W-:-:S04]  /*1db0*/  IMAD.IADD R118, R118, 0x1, R117 ;  /* 0x0000000176767824 */ /* 0x008fc800078e0275 */
[----:B----4-:R-:W-:-:S04]  /*1dc0*/  IMAD.IADD R119, R119, 0x1, R118 ;  /* 0x0000000177777824 */ /* 0x010fc800078e0276 */
[----:B------:R-:W-:-:S04]  /*1dd0*/  IMAD.IADD R120, R120, 0x1, R119 ;  /* 0x0000000178787824 */ /* 0x000fc800078e0277 */
[----:B------:R-:W-:-:S04]  /*1de0*/  IMAD.IADD R121, R121, 0x1, R120 ;  /* 0x0000000179797824 */ /* 0x000fc800078e0278 */
[----:B------:R-:W-:-:S04]  /*1df0*/  IMAD.IADD R122, R122, 0x1, R121 ;  /* 0x000000017a7a7824 */ /* 0x000fc800078e0279 */
[----:B------:R-:W-:-:S04]  /*1e00*/  IMAD.IADD R123, R123, 0x1, R122 ;  /* 0x000000017b7b7824 */ /* 0x000fc800078e027a */
[----:B------:R-:W-:-:S05]  /*1e10*/  IMAD.IADD R125, R4, 0x1, R123 ;  /* 0x00000001047d7824 */ /* 0x000fca00078e027b */
        /* <DEDUP_REMOVED lines=8> */
[----:B------:R-:W0:Y:S02]  /*1ea0*/  SHFL.UP P0, R126, R127, 0x10, RZ ;  /* 0x060000007f7e7989 */ /* 0x000e2400000000ff */
[----:B0-----:R-:W-:Y:S01]  /*1eb0*/  @P0 IMAD.IADD R126, R127, 0x1, R126 ;  /* 0x000000017f7e0824 */ /* 0x001fe200078e027e */
[----:B------:R-:W-:-:S03]  /*1ec0*/  ISETP.NE.AND P0, PT, R124, 0x1, PT ;  /* 0x000000017c00780c */ /* 0x000fc60003f05270 */
[----:B------:R-:W-:Y:S01]  /*1ed0*/  IMAD.IADD R125, R126, 0x1, -R125 ;  /* 0x000000017e7d7824 */ /* 0x000fe200078e0a7d */
[----:B------:R-:W-:Y:S01]  /*1ee0*/  @!P1 STS [R50+0x8400], R126 ;  /* 0x0084007e32009388 */ /* 0x000fe20000000800 */
[----:B------:R-:W-:Y:S01]  /*1ef0*/  BAR.SYNC.DEFER_BLOCKING 0x0 ;  /* 0x0000000000007b1d */ /* 0x000fe20000010000 */
[----:B------:R-:W-:-:S05]  /*1f00*/  ISETP.NE.AND P1, PT, R124, 0x4, PT ;  /* 0x000000047c00780c */ /* 0x000fca0003f25270 */
[----:B------:R-:W0:Y:S04]  /*1f10*/  LDS.128 R4, [UR4+0x8400] ;  /* 0x00840004ff047984 */ /* 0x000e280008000c00 */
[----:B------:R-:W1:Y:S01]  /*1f20*/  LDS.128 R8, [UR4+0x8410] ;  /* 0x00841004ff087984 */ /* 0x000e620008000c00 */
[C---:B0-----:R-:W-:Y:S01]  /*1f30*/  SEL R55, R4.reuse, R55, !P0 ;  /* 0x0000003704377207 */ /* 0x041fe20004000000 */
[----:B------:R-:W-:Y:S01]  /*1f40*/  IMAD.IADD R5, R4, 0x1, R5 ;  /* 0x0000000104057824 */ /* 0x000fe200078e0205 */
[----:B------:R-:W-:-:S03]  /*1f50*/  ISETP.NE.AND P0, PT, R124, 0x2, PT ;  /* 0x000000027c00780c */ /* 0x000fc60003f05270 */
[----:B------:R-:W-:Y:S01]  /*1f60*/  IMAD.IADD R6, R6, 0x1, R5 ;  /* 0x0000000106067824 */ /* 0x000fe200078e0205 */
[----:B------:R-:W-:Y:S02]  /*1f70*/  SEL R55, R5, R55, !P0 ;  /* 0x0000003705377207 */ /* 0x000fe40004000000 */
[----:B------:R-:W-:Y:S01]  /*1f80*/  ISETP.NE.AND P0, PT, R124, 0x3, PT ;  /* 0x000000037c00780c */ /* 0x000fe20003f05270 */
[----:B------:R-:W-:-:S03]  /*1f90*/  IMAD.IADD R7, R7, 0x1, R6 ;  /* 0x0000000107077824 */ /* 0x000fc600078e0206 */
[----:B------:R-:W-:Y:S01]  /*1fa0*/  SEL R55, R6, R55, !P0 ;  /* 0x0000003706377207 */ /* 0x000fe20004000000 */
[C---:B-1----:R-:W-:Y:S01]  /*1fb0*/  IMAD.IADD R8, R7.reuse, 0x1, R8 ;  /* 0x0000000107087824 */ /* 0x042fe200078e0208 */
[----:B------:R-:W-:Y:S02]  /*1fc0*/  ISETP.NE.AND P0, PT, R124, 0x5, PT ;  /* 0x000000057c00780c */ /* 0x000fe40003f05270 */
[----:B------:R-:W-:Y:S01]  /*1fd0*/  SEL R55, R7, R55, !P1 ;  /* 0x0000003707377207 */ /* 0x000fe20004800000 */
[----:B------:R-:W-:Y:S01]  /*1fe0*/  IMAD.IADD R9, R9, 0x1, R8 ;  /* 0x0000000109097824 */ /* 0x000fe200078e0208 */
[----:B------:R-:W-:Y:S02]  /*1ff0*/  ISETP.NE.AND P1, PT, R42, RZ, PT ;  /* 0x000000ff2a00720c */ /* 0x000fe40003f25270 */
[----:B------:R-:W-:Y:S01]  /*2000*/  SEL R55, R8, R55, !P0 ;  /* 0x0000003708377207 */ /* 0x000fe20004000000 */
[----:B------:R-:W-:Y:S01]  /*2010*/  IMAD.IADD R10, R10, 0x1, R9 ;  /* 0x000000010a0a7824 */ /* 0x000fe200078e0209 */
[----:B------:R-:W-:-:S02]  /*2020*/  ISETP.GT.U32.AND P0, PT, R0, 0x1f, PT ;  /* 0x0000001f0000780c */ /* 0x000fc40003f04070 */
[----:B------:R-:W-:Y:S01]  /*2030*/  SEL R55, R9, R55, !P2 ;  /* 0x0000003709377207 */ /* 0x000fe20005000000 */
[----:B------:R-:W-:Y:S01]  /*2040*/  IMAD.IADD R11, R11, 0x1, R10 ;  /* 0x000000010b0b7824 */ /* 0x000fe200078e020a */
[----:B------:R-:W-:Y:S02]  /*2050*/  ISETP.GT.U32.OR P2, PT, R0, 0x1f, P1 ;  /* 0x0000001f0000780c */ /* 0x000fe40000f44470 */
[----:B------:R-:W-:Y:S02]  /*2060*/  SEL R4, R125, RZ, P1 ;  /* 0x000000ff7d047207 */ /* 0x000fe40000800000 */
[----:B------:R-:W-:-:S05]  /*2070*/  SEL R55, R10, R55, !P3 ;  /* 0x000000370a377207 */ /* 0x000fca0005800000 */
[----:B------:R-:W-:Y:S01]  /*2080*/  @P0 IMAD.IADD R125, R55, 0x1, R4 ;  /* 0x00000001377d0824 */ /* 0x000fe200078e0204 */
[----:B------:R-:W-:-:S03]  /*2090*/  ISETP.NE.AND P0, PT, R0, RZ, PT ;  /* 0x000000ff0000720c */ /* 0x000fc60003f05270 */
[----:B------:R-:W-:-:S05]  /*20a0*/  @!P2 IMAD.U32 R125, R11, 0x10000, RZ ;  /* 0x000100000b7da824 */ /* 0x000fca00078e00ff */
[----:B------:R-:W-:Y:S01]  /*20b0*/  @!P2 STS [UR4+0x8428], R125 ;  /* 0x0084287dff00a988 */ /* 0x000fe20008000804 */
[----:B------:R-:W-:Y:S06]  /*20c0*/  BAR.SYNC.DEFER_BLOCKING 0x0 ;  /* 0x0000000000007b1d */ /* 0x000fec0000010000 */
[----:B------:R-:W0:Y:S02]  /*20d0*/  LDS R4, [UR4+0x8428] ;  /* 0x00842804ff047984 */ /* 0x000e240008000800 */
[----:B0-----:R-:W-:-:S05]  /*20e0*/  SEL R4, R4, RZ, P0 ;  /* 0x000000ff04047207 */ /* 0x001fca0000000000 */
[----:B------:R-:W-:-:S04]  /*20f0*/  IMAD.IADD R4, R4, 0x1, R125 ;  /* 0x0000000104047824 */ /* 0x000fc800078e027d */
[--C-:B------:R-:W-:Y:S01]  /*2100*/  IMAD.IADD R92, R92, 0x1, R4.reuse ;  /* 0x000000015c5c7824 */ /* 0x100fe200078e0204 */
[----:B------:R-:W-:Y:S01]  /*2110*/  STS [R51], R4 ;  /* 0x0000000433007388 */ /* 0x000fe20000000800 */
[--C-:B------:R-:W-:Y:S02]  /*2120*/  IMAD.IADD R6, R93, 0x1, R4.reuse ;  /* 0x000000015d067824 */ /* 0x100fe400078e0204 */
[--C-:B------:R-:W-:Y:S01]  /*2130*/  IMAD.IADD R94, R94, 0x1, R4.reuse ;  /* 0x000000015e5e7824 */ /* 0x100fe200078e0204 */
[----:B------:R-:W-:Y:S01]  /*2140*/  STS [R51+0x4], R92 ;  /* 0x0000045c33007388 */ /* 0x000fe20000000800 */
[--C-:B------:R-:W-:Y:S02]  /*2150*/  IMAD.IADD R8, R95, 0x1, R4.reuse ;  /* 0x000000015f087824 */ /* 0x100fe400078e0204 */
[--C-:B------:R-:W-:Y:S01]  /*2160*/  IMAD.IADD R96, R96, 0x1, R4.reuse ;  /* 0x0000000160607824 */ /* 0x100fe200078e0204 */
[----:B------:R-:W-:Y:S01]  /*2170*/  STS [R51+0x8], R6 ;  /* 0x0000080633007388 */ /* 0x000fe20000000800 */
[----:B------:R-:W-:-:S02]  /*2180*/  IMAD.IADD R10, R97, 0x1, R4 ;  /* 0x00000001610a7824 */ /* 0x000fc400078e0204 */
[--C-:B------:R-:W-:Y:S01]  /*2190*/  IMAD.IADD R98, R98, 0x1, R4.reuse ;  /* 0x0000000162627824 */ /* 0x100fe200078e0204 */
[----:B------:R-:W-:Y:S01]  /*21a0*/  STS [R51+0xc], R94 ;  /* 0x00000c5e33007388 */ /* 0x000fe20000000800 */
        /* <DEDUP_REMOVED lines=36> */
[----:B------:R-:W-:-:S03]  /*23f0*/  IMAD.IADD R150, R123, 0x1, R4 ;  /* 0x000000017b967824 */ /* 0x000fc600078e0204 */
[----:B------:R-:W-:Y:S04]  /*2400*/  STS [R51+0x40], R134 ;  /* 0x0000408633007388 */ /* 0x000fe80000000800 */
        /* <DEDUP_REMOVED lines=15> */
[----:B------:R-:W-:Y:S01]  /*2500*/  STS [R51+0x80], R150 ;  /* 0x0000809633007388 */ /* 0x000fe20000000800 */
[----:B------:R-:W-:Y:S06]  /*2510*/  BAR.SYNC.DEFER_BLOCKING 0x0 ;  /* 0x0000000000007b1d */ /* 0x000fec0000010000 */
[----:B------:R-:W0:Y:S04]  /*2520*/  LDS.U16 R5, [R54] ;  /* 0x0000000036057984 */ /* 0x000e280000000400 */
[----:B------:R-:W1:Y:S04]  /*2530*/  LDS.U16 R56, [R56] ;  /* 0x0000000038387984 */ /* 0x000e680000000400 */
[----:B------:R-:W2:Y:S04]  /*2540*/  LDS.U16 R58, [R58] ;  /* 0x000000003a3a7984 */ /* 0x000ea80000000400 */
[----:B------:R-:W3:Y:S04]  /*2550*/  LDS.U16 R60, [R60] ;  /* 0x000000003c3c7984 */ /* 0x000ee80000000400 */
[----:B------:R-:W4:Y:S04]  /*2560*/  LDS.U16 R62, [R62] ;  /* 0x000000003e3e7984 */ /* 0x000f280000000400 */
[----:B------:R-:W4:Y:S04]  /*2570*/  LDS.U16 R64, [R64] ;  /* 0x0000000040407984 */ /* 0x000f280000000400 */
[----:B------:R-:W4:Y:S04]  /*2580*/  LDS.U16 R66, [R66] ;  /* 0x0000000042427984 */ /* 0x000f280000000400 */
[----:B------:R-:W4:Y:S04]  /*2590*/  LDS.U16 R68, [R68] ;  /* 0x0000000044447984 */ /* 0x000f280000000400 */
[----:B------:R-:W4:Y:S04]  /*25a0*/  LDS.U16 R70, [R70] ;  /* 0x0000000046467984 */ /* 0x000f280000000400 */
[----:B------:R-:W4:Y:S04]  /*25b0*/  LDS.U16 R72, [R72] ;  /* 0x0000000048487984 */ /* 0x000f280000000400 */
[----:B------:R-:W4:Y:S01]  /*25c0*/  LDS.U16 R74, [R74] ;  /* 0x000000004a4a7984 */ /* 0x000f220000000400 */
[----:B0-----:R-:W-:-:S03]  /*25d0*/  IMAD.IADD R5, R52, 0x1, R5 ;  /* 0x0000000134057824 */ /* 0x001fc600078e0205 */
[----:B------:R-:W0:Y:S01]  /*25e0*/  LDS.U16 R76, [R76] ;  /* 0x000000004c4c7984 */ /* 0x000e220000000400 */
[----:B-1----:R-:W-:-:S03]  /*25f0*/  IMAD.IADD R56, R57, 0x1, R56 ;  /* 0x0000000139387824 */ /* 0x002fc600078e0238 */
[----:B------:R-:W1:Y:S01]  /*2600*/  LDS.U16 R78, [R78] ;  /* 0x000000004e4e7984 */ /* 0x000e620000000400 */
[----:B--2---:R-:W-:-:S03]  /*2610*/  IMAD.IADD R58, R59, 0x1, R58 ;  /* 0x000000013b3a7824 */ /* 0x004fc600078e023a */
[----:B------:R-:W2:Y:S01]  /*2620*/  LDS.U16 R80, [R80] ;  /* 0x0000000050507984 */ /* 0x000ea20000000400 */
[----:B---3--:R-:W-:-:S03]  /*2630*/  IMAD.IADD R60, R61, 0x1, R60 ;  /* 0x000000013d3c7824 */ /* 0x008fc600078e023c */
[----:B------:R-:W3:Y:S01]  /*2640*/  LDS.U16 R82, [R82] ;  /* 0x0000000052527984 */ /* 0x000ee20000000400 */
[----:B----4-:R-:W-:-:S03]  /*2650*/  IMAD.IADD R62, R63, 0x1, R62 ;  /* 0x000000013f3e7824 */ /* 0x010fc600078e023e */
[----:B------:R-:W4:Y:S01]  /*2660*/  LDS.U16 R84, [R84] ;  /* 0x0000000054547984 */ /* 0x000f220000000400 */
[----:B------:R-:W-:-:S03]  /*2670*/  IMAD.IADD R64, R65, 0x1, R64 ;  /* 0x0000000141407824 */ /* 0x000fc600078e0240 */
[----:B------:R-:W4:Y:S01]  /*2680*/  LDS.U16 R86, [R86] ;  /* 0x0000000056567984 */ /* 0x000f220000000400 */
[----:B------:R-:W-:-:S03]  /*2690*/  IMAD.IADD R66, R67, 0x1, R66 ;  /* 0x0000000143427824 */ /* 0x000fc600078e0242 */
[----:B------:R-:W4:Y:S01]  /*26a0*/  LDS.U16 R88, [R88] ;  /* 0x0000000058587984 */ /* 0x000f220000000400 */
[----:B------:R-:W-:-:S03]  /*26b0*/  IMAD.IADD R68, R69, 0x1, R68 ;  /* 0x0000000145447824 */ /* 0x000fc600078e0244 */
[----:B------:R-:W4:Y:S01]  /*26c0*/  LDS.U16 R90, [R90] ;  /* 0x000000005a5a7984 */ /* 0x000f220000000400 */
[----:B------:R-:W-:Y:S02]  /*26d0*/  IMAD.IADD R70, R71, 0x1, R70 ;  /* 0x0000000147467824 */ /* 0x000fe400078e0246 */
[----:B------:R-:W-:Y:S02]  /*26e0*/  IMAD.IADD R72, R73, 0x1, R72 ;  /* 0x0000000149487824 */ /* 0x000fe400078e0248 */
[----:B------:R-:W-:Y:S02]  /*26f0*/  IMAD.IADD R74, R75, 0x1, R74 ;  /* 0x000000014b4a7824 */ /* 0x000fe400078e024a */
[----:B0-----:R-:W-:Y:S02]  /*2700*/  IMAD.IADD R76, R77, 0x1, R76 ;  /* 0x000000014d4c7824 */ /* 0x001fe400078e024c */
[----:B-1----:R-:W-:Y:S02]  /*2710*/  IMAD.IADD R78, R79, 0x1, R78 ;  /* 0x000000014f4e7824 */ /* 0x002fe400078e024e */
[----:B--2---:R-:W-:-:S02]  /*2720*/  IMAD.IADD R80, R81, 0x1, R80 ;  /* 0x0000000151507824 */ /* 0x004fc400078e0250 */
[----:B---3--:R-:W-:Y:S02]  /*2730*/  IMAD.IADD R82, R83, 0x1, R82 ;  /* 0x0000000153527824 */ /* 0x008fe400078e0252 */
[----:B----4-:R-:W-:Y:S02]  /*2740*/  IMAD.IADD R84, R85, 0x1, R84 ;  /* 0x0000000155547824 */ /* 0x010fe400078e0254 */
[----:B------:R-:W-:Y:S02]  /*2750*/  IMAD.IADD R86, R87, 0x1, R86 ;  /* 0x0000000157567824 */ /* 0x000fe400078e0256 */
[----:B------:R-:W-:Y:S02]  /*2760*/  IMAD.IADD R88, R89, 0x1, R88 ;  /* 0x0000000159587824 */ /* 0x000fe400078e0258 */
[----:B------:R-:W-:Y:S01]  /*2770*/  IMAD.IADD R90, R91, 0x1, R90 ;  /* 0x000000015b5a7824 */ /* 0x000fe200078e025a */
[----:B------:R-:W-:Y:S06]  /*2780*/  BAR.SYNC.DEFER_BLOCKING 0x0 ;  /* 0x0000000000007b1d */ /* 0x000fec0000010000 */
[----:B------:R-:W-:Y:S05]  /*2790*/  BRA.U UP0, `(.L_x_221) ;  /* 0x0000000500987547 */ /* 0x000fea000b800000 */
[----:B------:R-:W-:Y:S01]  /*27a0*/  LEA R4, R5, UR4, 0x2 ;  /* 0x0000000405047c11 */ /* 0x000fe2000f8e10ff */
[----:B------:R-:W-:Y:S01]  /*27b0*/  UIADD3 UR7, UPT, UPT, UR7, 0x6, URZ ;  /* 0x0000000607077890 */ /* 0x000fe2000fffe0ff */
[----:B------:R-:W-:Y:S01]  /*27c0*/  LEA R5, R56, UR4, 0x2 ;  /* 0x0000000438057c11 */ /* 0x000fe2000f8e10ff */
[----:B------:R-:W-:Y:S01]  /*27d0*/  UIADD3 UR5, UPT, UPT, UR5, -0x6, URZ ;  /* 0xfffffffa05057890 */ /* 0x000fe2000fffe0ff */
[----:B------:R-:W-:Y:S01]  /*27e0*/  LEA R6, R58, UR4, 0x2 ;  /* 0x000000043a067c11 */ /* 0x000fe2000f8e10ff */
[----:B------:R1:W-:Y:S01]  /*27f0*/  STS [R4], R29 ;  /* 0x0000001d04007388 */ /* 0x0003e20000000800 */
[----:B------:R-:W-:Y:S02]  /*2800*/  LEA R7, R60, UR4, 0x2 ;  /* 0x000000043c077c11 */ /* 0x000fe4000f8e10ff */
[----:B------:R-:W-:Y:S01]  /*2810*/  LEA R8, R62, UR4, 0x2 ;  /* 0x000000043e087c11 */ /* 0x000fe2000f8e10ff */
[----:B------:R1:W-:Y:S01]  /*2820*/  STS [R5], R30 ;  /* 0x0000001e05007388 */ /* 0x0003e20000000800 */
[----:B------:R-:W-:-:S02]  /*2830*/  LEA R9, R64, UR4, 0x2 ;  /* 0x0000000440097c11 */ /* 0x000fc4000f8e10ff */
[----:B------:R-:W-:Y:S01]  /*2840*/  LEA R10, R66, UR4, 0x2 ;  /* 0x00000004420a7c11 */ /* 0x000fe2000f8e10ff */
[----:B------:R1:W-:Y:S01]  /*2850*/  STS [R6], R31 ;  /* 0x0000001f06007388 */ /* 0x0003e20000000800 */
[----:B------:R-:W-:Y:S02]  /*2860*/  LEA R11, R68, UR4, 0x2 ;  /* 0x00000004440b7c11 */ /* 0x000fe4000f8e10ff */
        /* <DEDUP_REMOVED lines=16> */
[----:B------:R1:W-:Y:S04]  /*2970*/  STS [R52], R37 ;  /* 0x0000002534007388 */ /* 0x0003e80000000800 */
        /* <DEDUP_REMOVED lines=9> */
[----:B------:R1:W-:Y:S01]  /*2a10*/  STS [R64], R49 ;  /* 0x0000003140007388 */ /* 0x0003e20000000800 */
[----:B------:R-:W-:Y:S06]  /*2a20*/  BAR.SYNC.DEFER_BLOCKING 0x0 ;  /* 0x0000000000007b1d */ /* 0x000fec0000010000 */
[----:B------:R1:W2:Y:S04]  /*2a30*/  LDS R29, [R53] ;  /* 0x00000000351d7984 */ /* 0x0002a80000000800 */
[----:B------:R1:W3:Y:S04]  /*2a40*/  LDS R30, [R53+0x4] ;  /* 0x00000400351e7984 */ /* 0x0002e80000000800 */
[----:B------:R1:W4:Y:S04]  /*2a50*/  LDS R31, [R53+0x8] ;  /* 0x00000800351f7984 */ /* 0x0003280000000800 */
[----:B------:R1:W0:Y:S04]  /*2a60*/  LDS R32, [R53+0xc] ;  /* 0x00000c0035207984 */ /* 0x0002280000000800 */
        /* <DEDUP_REMOVED lines=14> */
[----:B------:R1:W0:Y:S01]  /*2b50*/  LDS R49, [R53+0x48] ;  /* 0x0000480035317984 */ /* 0x0002220000000800 */
[----:B------:R-:W-:Y:S06]  /*2b60*/  BAR.SYNC.DEFER_BLOCKING 0x0 ;  /* 0x0000000000007b1d */ /* 0x000fec0000010000 */
[----:B-----5:R1:W-:Y:S04]  /*2b70*/  STS [R4], R2 ;  /* 0x0000000204007388 */ /* 0x0203e80000000800 */
        /* <DEDUP_REMOVED lines=19> */
[----:B------:R1:W0:Y:S04]  /*2cb0*/  LDS R2, [R53] ;  /* 0x0000000035027984 */ /* 0x0002280000000800 */
        /* <DEDUP_REMOVED lines=19> */
[----:B--234-:R-:W-:Y:S05]  /*2df0*/  BRA `(.L_x_222) ;  /* 0xffffffdc00587947 */ /* 0x01cfea000383ffff */
.L_x_221:
[----:B------:R-:W-:Y:S01]  /*2e00*/  LEA R5, R5, UR4, 0x2 ;  /* 0x0000000405057c11 */ /* 0x000fe2000f8e10ff */
[----:B------:R-:W-:Y:S01]  /*2e10*/  IMAD R53, R0, -0x48, R53 ;  /* 0xffffffb800357824 */ /* 0x000fe200078e0235 */
[----:B------:R-:W-:Y:S01]  /*2e20*/  LEA R56, R56, UR4, 0x2 ;  /* 0x0000000438387c11 */ /* 0x000fe2000f8e10ff */
[----:B------:R-:W0:Y:S01]  /*2e30*/  LDCU.64 UR6, c[0x0][0x3a0] ;  /* 0x00007400ff0677ac */ /* 0x000e220008000a00 */
[----:B------:R-:W-:Y:S01]  /*2e40*/  LEA R58, R58, UR4, 0x2 ;  /* 0x000000043a3a7c11 */ /* 0x000fe2000f8e10ff */
[----:B------:R-:W-:Y:S01]  /*2e50*/  STS [R5], R29 ;  /* 0x0000001d05007388 */ /* 0x000fe20000000800 */
[----:B------:R-:W-:Y:S02]  /*2e60*/  LEA R60, R60, UR4, 0x2 ;  /* 0x000000043c3c7c11 */ /* 0x000fe4000f8e10ff */
[----:B------:R-:W-:Y:S01]  /*2e70*/  LEA R62, R62, UR4, 0x2 ;  /* 0x000000043e3e7c11 */ /* 0x000fe2000f8e10ff */
[----:B------:R-:W-:Y:S01]  /*2e80*/  STS [R56], R30 ;  /* 0x0000001e38007388 */ /* 0x000fe20000000800 */
[----:B------:R-:W-:-:S02]  /*2e90*/  LEA R64, R64, UR4, 0x2 ;  /* 0x0000000440407c11 */ /* 0x000fc4000f8e10ff */
[----:B------:R-:W-:Y:S01]  /*2ea0*/  LEA R66, R66, UR4, 0x2 ;  /* 0x0000000442427c11 */ /* 0x000fe2000f8e10ff */
[----:B------:R-:W-:Y:S01]  /*2eb0*/  STS [R58], R31 ;  /* 0x0000001f3a007388 */ /* 0x000fe20000000800 */
[----:B------:R-:W-:Y:S02]  /*2ec0*/  LEA R68, R68, UR4, 0x2 ;  /* 0x0000000444447c11 */ /* 0x000fe4000f8e10ff */
[----:B------:R-:W-:Y:S01]  /*2ed0*/  LEA R70, R70, UR4, 0x2 ;  /* 0x0000000446467c11 */ /* 0x000fe2000f8e10ff */
[----:B------:R-:W-:Y:S01]  /*2ee0*/  STS [R60], R32 ;  /* 0x000000203c007388 */ /* 0x000fe20000000800 */
[----:B------:R-:W-:Y:S02]  /*2ef0*/  LEA R72, R72, UR4, 0x2 ;  /* 0x0000000448487c11 */ /* 0x000fe4000f8e10ff */
[----:B------:R-:W-:Y:S01]  /*2f00*/  LEA R74, R74, UR4, 0x2 ;  /* 0x000000044a4a7c11 */ /* 0x000fe2000f8e10ff */
[----:B------:R-:W-:Y:S01]  /*2f10*/  STS [R62], R33 ;  /* 0x000000213e007388 */ /* 0x000fe20000000800 */
[----:B------:R-:W-:Y:S01]  /*2f20*/  LEA R76, R76, UR4, 0x2 ;  /* 0x000000044c4c7c11 */ /* 0x000fe2000f8e10ff */
[----:B0-----:R-:W-:Y:S01]  /*2f30*/  IMAD.U32 R4, RZ, RZ, UR7 ;  /* 0x00000007ff047e24 */ /* 0x001fe2000f8e00ff */
        /* <DEDUP_REMOVED lines=11> */
[----:B------:R-:W-:-:S03]  /*2ff0*/  ISETP.LT.U32.AND P2, PT, R0, UR6, PT ;  /* 0x0000000600007c0c */ /* 0x000fc6000bf41070 */
[----:B------:R-:W-:Y:S01]  /*3000*/  STS [R72], R38 ;  /* 0x0000002648007388 */ /* 0x000fe20000000800 */
[----:B------:R-:W-:-:S03]  /*3010*/  ISETP.GT.U32.AND.EX P2, PT, R4, RZ, PT, P2 ;  /* 0x000000ff0400720c */ /* 0x000fc60003f44120 */
[----:B------:R-:W-:Y:S04]  /*3020*/  STS [R74], R39 ;  /* 0x000000274a007388 */ /* 0x000fe80000000800 */
[----:B------:R-:W-:Y:S04]  /*3030*/  STS [R76], R40 ;  /* 0x000000284c007388 */ /* 0x000fe80000000800 */
[----:B------:R-:W-:Y:S04]  /*3040*/  STS [R78], R41 ;  /* 0x000000294e007388 */ /* 0x000fe80000000800 */
[----:B------:R-:W-:Y:S04]  /*3050*/  STS [R80], R43 ;  /* 0x0000002b50007388 */ /* 0x000fe80000000800 */
[----:B------:R-:W-:Y:S04]  /*3060*/  STS [R47], R44 ;  /* 0x0000002c2f007388 */ /* 0x000fe80000000800 */
[----:B------:R-:W-:Y:S04]  /*3070*/  STS [R84], R45 ;  /* 0x0000002d54007388 */ /* 0x000fe80000000800 */
[----:B------:R-:W-:Y:S04]  /*3080*/  STS [R51], R46 ;  /* 0x0000002e33007388 */ /* 0x000fe80000000800 */
[----:B------:R-:W-:Y:S04]  /*3090*/  STS [R88], R48 ;  /* 0x0000003058007388 */ /* 0x000fe80000000800 */
[----:B------:R-:W-:Y:S01]  /*30a0*/  STS [R90], R49 ;  /* 0x000000315a007388 */ /* 0x000fe20000000800 */
[----:B------:R-:W-:Y:S06]  /*30b0*/  BAR.SYNC.DEFER_BLOCKING 0x0 ;  /* 0x0000000000007b1d */ /* 0x000fec0000010000 */
[----:B------:R-:W0:Y:S04]  /*30c0*/  LDS R6, [R53] ;  /* 0x0000000035067984 */ /* 0x000e280000000800 */
[----:B------:R-:W1:Y:S04]  /*30d0*/  LDS R7, [R53+0x400] ;  /* 0x0004000035077984 */ /* 0x000e680000000800 */
[----:B------:R-:W2:Y:S04]  /*30e0*/  LDS R8, [R53+0x800] ;  /* 0x0008000035087984 */ /* 0x000ea80000000800 */
[----:B------:R-:W-:Y:S04]  /*30f0*/  LDS R9, [R53+0xc00] ;  /* 0x000c000035097984 */ /* 0x000fe80000000800 */
[----:B------:R-:W-:Y:S04]  /*3100*/  LDS R10, [R53+0x1000] ;  /* 0x00100000350a7984 */ /* 0x000fe80000000800 */
[----:B------:R-:W-:Y:S04]  /*3110*/  LDS R11, [R53+0x1400] ;  /* 0x00140000350b7984 */ /* 0x000fe80000000800 */
[----:B------:R-:W3:Y:S04]  /*3120*/  LDS R29, [R53+0x1800] ;  /* 0x00180000351d7984 */ /* 0x000ee80000000800 */
[----:B------:R-:W-:Y:S04]  /*3130*/  LDS R30, [R53+0x1c00] ;  /* 0x001c0000351e7984 */ /* 0x000fe80000000800 */
        /* <DEDUP_REMOVED lines=10> */
[----:B------:R-:W-:Y:S01]  /*31e0*/  LDS R41, [R53+0x4800] ;  /* 0x0048000035297984 */ /* 0x000fe20000000800 */
[----:B------:R-:W-:Y:S06]  /*31f0*/  BAR.SYNC.DEFER_BLOCKING 0x0 ;  /* 0x0000000000007b1d */ /* 0x000fec0000010000 */
[----:B-----5:R4:W-:Y:S04]  /*3200*/  STS [R5], R2 ;  /* 0x0000000205007388 */ /* 0x0209e80000000800 */
[----:B------:R0:W-:Y:S04]  /*3210*/  STS [R56], R3 ;  /* 0x0000000338007388 */ /* 0x0001e80000000800 */
[----:B------:R1:W-:Y:S01]  /*3220*/  STS [R58], R12 ;  /* 0x0000000c3a007388 */ /* 0x0003e20000000800 */
[----:B----4-:R-:W4:Y:S03]  /*3230*/  LDC.64 R4, c[0x0][0x398] ;  /* 0x0000e600ff047b82 */ /* 0x010f260000000a00 */
[----:B------:R-:W-:Y:S04]  /*3240*/  STS [R60], R13 ;  /* 0x0000000d3c007388 */ /* 0x000fe80000000800 */
[----:B------:R2:W-:Y:S01]  /*3250*/  STS [R62], R14 ;  /* 0x0000000e3e007388 */ /* 0x0005e20000000800 */
[----:B0-----:R-:W0:Y:S01]  /*3260*/  LDC.64 R2, c[0x0][0x388] ;  /* 0x0000e200ff027b82 */ /* 0x001e220000000a00 */
[----:B-1----:R-:W-:-:S02]  /*3270*/  VIADD R12, R0, 0x100 ;  /* 0x00000100000c7836 */ /* 0x002fc40000000000 */
[----:B------:R-:W-:Y:S04]  /*3280*/  STS [R64], R15 ;  /* 0x0000000f40007388 */ /* 0x000fe80000000800 */
[----:B------:R1:W-:Y:S01]  /*3290*/  STS [R66], R16 ;  /* 0x0000001042007388 */ /* 0x0003e20000000800 */
[----:B------:R-:W-:Y:S01]  /*32a0*/  ISETP.LT.U32.AND P4, PT, R12, UR6, PT ;  /* 0x000000060c007c0c */ /* 0x000fe2000bf81070 */
[C---:B--2---:R-:W-:Y:S01]  /*32b0*/  VIADD R14, R0.reuse, 0x200 ;  /* 0x00000200000e7836 */ /* 0x044fe20000000000 */
[----:B------:R-:W-:Y:S01]  /*32c0*/  LOP3.LUT R12, R0, 0x400, RZ, 0xfc, !PT ;  /* 0x00000400000c7812 */ /* 0x000fe200078efcff */
[----:B------:R-:W-:Y:S03]  /*32d0*/  STS [R68], R17 ;  /* 0x0000001144007388 */ /* 0x000fe60000000800 */
[----:B------:R-:W-:Y:S01]  /*32e0*/  ISETP.LT.U32.AND P3, PT, R14, UR6, PT ;  /* 0x000000060e007c0c */ /* 0x000fe2000bf61070 */
[----:B------:R-:W-:Y:S01]  /*32f0*/  STS [R70], R18 ;  /* 0x0000001246007388 */ /* 0x000fe20000000800 */
[----:B------:R-:W-:Y:S01]  /*3300*/  VIADD R14, R0, 0x500 ;  /* 0x00000500000e7836 */ /* 0x000fe20000000000 */
[----:B------:R-:W-:Y:S01]  /*3310*/  ISETP.LT.U32.AND P0, PT, R12, UR6, PT ;  /* 0x000000060c007c0c */ /* 0x000fe2000bf01070 */
[C---:B-1----:R-:W-:Y:S01]  /*3320*/  VIADD R16, R0.reuse, 0x300 ;  /* 0x0000030000107836 */ /* 0x042fe20000000000 */
[----:B------:R-:W-:Y:S01]  /*3330*/  STS [R72], R19 ;  /* 0x0000001348007388 */ /* 0x000fe20000000800 */
[----:B------:R-:W-:Y:S01]  /*3340*/  VIADD R12, R0, 0x600 ;  /* 0x00000600000c7836 */ /* 0x000fe20000000000 */
[----:B------:R-:W-:Y:S01]  /*3350*/  ISETP.LT.U32.AND P1, PT, R14, UR6, PT ;  /* 0x000000060e007c0c */ /* 0x000fe2000bf21070 */
[----:B------:R-:W-:Y:S01]  /*3360*/  IMAD.U32 R14, RZ, RZ, UR7 ;  /* 0x00000007ff0e7e24 */ /* 0x000fe2000f8e00ff */
[----:B------:R-:W-:Y:S01]  /*3370*/  STS [R74], R20 ;  /* 0x000000144a007388 */ /* 0x000fe20000000800 */
[----:B------:R-:W-:Y:S01]  /*3380*/  ISETP.LT.U32.AND P5, PT, R16, UR6, PT ;  /* 0x0000000610007c0c */ /* 0x000fe2000bfa1070 */
[----:B------:R-:W-:Y:S01]  /*3390*/  IMAD.U32 R16, RZ, RZ, UR7 ;  /* 0x00000007ff107e24 */ /* 0x000fe2000f8e00ff */
[----:B------:R-:W-:Y:S01]  /*33a0*/  ISETP.LT.U32.AND P6, PT, R12, UR6, PT ;  /* 0x000000060c007c0c */ /* 0x000fe2000bfc1070 */
[----:B------:R-:W-:Y:S01]  /*33b0*/  STS [R76], R21 ;  /* 0x000000154c007388 */ /* 0x000fe20000000800 */
[----:B0-----:R-:W-:Y:S01]  /*33c0*/  IMAD.WIDE.U32 R2, R0, 0x4, R2 ;  /* 0x0000000400027825 */ /* 0x001fe200078e0002 */
[----:B------:R-:W-:-:S02]  /*33d0*/  ISETP.GT.U32.AND.EX P3, PT, R14, RZ, PT, P3 ;  /* 0x000000ff0e00720c */ /* 0x000fc40003f64130 */
[----:B------:R-:W-:Y:S01]  /*33e0*/  STS [R78], R22 ;  /* 0x000000164e007388 */ /* 0x000fe20000000800 */
[----:B------:R-:W-:Y:S01]  /*33f0*/  ISETP.GT.U32.AND.EX P4, PT, R16, RZ, PT, P4 ;  /* 0x000000ff1000720c */ /* 0x000fe20003f84140 */
[----:B----4-:R-:W-:Y:S02]  /*3400*/  IMAD.WIDE.U32 R4, R0, 0x4, R4 ;  /* 0x0000000400047825 */ /* 0x010fe400078e0004 */
[----:B------:R0:W-:Y:S02]  /*3410*/  STS [R80], R23 ;  /* 0x0000001750007388 */ /* 0x0001e40000000800 */
[----:B------:R-:W-:Y:S02]  /*3420*/  IMAD.U32 R12, RZ, RZ, UR7 ;  /* 0x00000007ff0c7e24 */ /* 0x000fe4000f8e00ff */
[----:B------:R-:W-:Y:S03]  /*3430*/  STS [R47], R24 ;  /* 0x000000182f007388 */ /* 0x000fe60000000800 */
[----:B------:R-:W-:Y:S01]  /*3440*/  ISETP.GT.U32.AND.EX P5, PT, R12, RZ, PT, P5 ;  /* 0x000000ff0c00720c */ /* 0x000fe20003fa4150 */
[----:B------:R1:W-:Y:S01]  /*3450*/  STS [R84], R25 ;  /* 0x0000001954007388 */ /* 0x0003e20000000800 */
[----:B0-----:R-:W-:Y:S01]  /*3460*/  @P2 LOP3.LUT R23, R6, 0x80000000, RZ, 0x3c, !PT ;  /* 0x8000000006172812 */ /* 0x001fe200078e3cff */
[----:B------:R-:W-:-:S02]  /*3470*/  VIADD R6, R0, 0x700 ;  /* 0x0000070000067836 */ /* 0x000fc40000000000 */
[----:B------:R-:W-:Y:S04]  /*3480*/  STS [R51], R26 ;  /* 0x0000001a33007388 */ /* 0x000fe80000000800 */
[----:B------:R0:W-:Y:S01]  /*3490*/  STS [R88], R27 ;  /* 0x0000001b58007388 */ /* 0x0001e20000000800 */
[----:B-1----:R-:W-:-:S03]  /*34a0*/  @P4 LOP3.LUT R25, R7, 0x80000000, RZ, 0x3c, !PT ;  /* 0x8000000007194812 */ /* 0x002fc600078e3cff */
[----:B------:R-:W-:Y:S01]  /*34b0*/  STS [R90], R28 ;  /* 0x0000001c5a007388 */ /* 0x000fe20000000800 */
[----:B------:R-:W-:Y:S01]  /*34c0*/  BAR.SYNC.DEFER_BLOCKING 0x0 ;  /* 0x0000000000007b1d */ /* 0x000fe20000010000 */
[----:B0-----:R-:W-:Y:S01]  /*34d0*/  @P3 LOP3.LUT R27, R8, 0x80000000, RZ, 0x3c, !PT ;  /* 0x80000000081b3812 */ /* 0x001fe200078e3cff */
[----:B------:R-:W-:-:S05]  /*34e0*/  IMAD.U32 R8, RZ, RZ, UR7 ;  /* 0x00000007ff087e24 */ /* 0x000fca000f8e00ff */
[C---:B------:R-:W-:Y:S02]  /*34f0*/  ISETP.GT.U32.AND.EX P1, PT, R8.reuse, RZ, PT, P1 ;  /* 0x000000ff0800720c */ /* 0x040fe40003f24110 */
[----:B------:R-:W-:-:S13]  /*3500*/  ISETP.GT.U32.AND.EX P6, PT, R8, RZ, PT, P6 ;  /* 0x000000ff0800720c */ /* 0x000fda0003fc4160 */
[----:B---3--:R-:W-:Y:S01]  /*3510*/  @P6 LOP3.LUT R29, R29, 0x80000000, RZ, 0x3c, !PT ;  /* 0x800000001d1d6812 */ /* 0x008fe200078e3cff */
[----:B------:R-:W0:Y:S04]  /*3520*/  @P2 LDS R43, [R53] ;  /* 0x00000000352b2984 */ /* 0x000e280000000800 */
[----:B------:R-:W1:Y:S04]  /*3530*/  LDS R13, [R53+0x400] ;  /* 0x00040000350d7984 */ /* 0x000e680000000800 */
[----:B------:R-:W2:Y:S04]  /*3540*/  LDS R15, [R53+0x800] ;  /* 0x00080000350f7984 */ /* 0x000ea80000000800 */
[----:B------:R-:W3:Y:S04]  /*3550*/  LDS R17, [R53+0xc00] ;  /* 0x000c000035117984 */ /* 0x000ee80000000800 */
[----:B------:R-:W4:Y:S04]  /*3560*/  LDS R19, [R53+0x1000] ;  /* 0x0010000035137984 */ /* 0x000f280000000800 */
[----:B------:R-:W-:Y:S04]  /*3570*/  @P2 STG.E desc[UR8][R2.64], R23 ;  /* 0x0000001702002986 */ /* 0x000fe8000c101908 */
[----:B------:R-:W4:Y:S04]  /*3580*/  LDS R21, [R53+0x1400] ;  /* 0x0014000035157984 */ /* 0x000f280000000800 */
[----:B------:R-:W4:Y:S04]  /*3590*/  LDS R7, [R53+0x1800] ;  /* 0x0018000035077984 */ /* 0x000f280000000800 */
[----:B------:R-:W4:Y:S04]  /*35a0*/  LDS R23, [R53+0x1c00] ;  /* 0x001c000035177984 */ /* 0x000f280000000800 */
[----:B0-----:R0:W-:Y:S01]  /*35b0*/  @P2 STG.E desc[UR8][R4.64], R43 ;  /* 0x0000002b04002986 */ /* 0x0011e2000c101908 */
[----:B------:R-:W-:Y:S01]  /*35c0*/  ISETP.LT.U32.AND P2, PT, R6, UR6, PT ;  /* 0x0000000606007c0c */ /* 0x000fe2000bf41070 */
[----:B------:R-:W-:-:S02]  /*35d0*/  IMAD.U32 R6, RZ, RZ, UR7 ;  /* 0x00000007ff067e24 */ /* 0x000fc4000f8e00ff */
[----:B------:R2:W-:Y:S01]  /*35e0*/  @P4 STG.E desc[UR8][R2.64+0x400], R25 ;  /* 0x0004001902004986 */ /* 0x0005e2000c101908 */
[----:B------:R-:W-:Y:S02]  /*35f0*/  ISETP.GT.U32.AND.EX P2, PT, R8, RZ, PT, P2 ;  /* 0x000000ff0800720c */ /* 0x000fe40003f44120 */
[----:B------:R-:W-:Y:S01]  /*3600*/  ISETP.GT.U32.AND.EX P0, PT, R6, RZ, PT, P0 ;  /* 0x000000ff0600720c */ /* 0x000fe20003f04100 */
[----:B-1----:R-:W-:Y:S01]  /*3610*/  @P4 STG.E desc[UR8][R4.64+0x400], R13 ;  /* 0x0004000d04004986 */ /* 0x002fe2000c101908 */
[----:B------:R-:W-:Y:S02]  /*3620*/  LOP3.LUT R6, R0, 0x800, RZ, 0xfc, !PT ;  /* 0x0000080000067812 */ /* 0x000fe400078efcff */
[----:B0-----:R-:W-:Y:S01]  /*3630*/  @P5 LOP3.LUT R43, R9, 0x80000000, RZ, 0x3c, !PT ;  /* 0x80000000092b5812 */ /* 0x001fe200078e3cff */
[----:B------:R-:W-:Y:S01]  /*3640*/  @P3 STG.E desc[UR8][R2.64+0x800], R27 ;  /* 0x0008001b02003986 */ /* 0x000fe2000c101908 */
[----:B------:R-:W-:Y:S01]  /*3650*/  ISETP.LT.U32.AND P4, PT, R6, UR6, PT ;  /* 0x0000000606007c0c */ /* 0x000fe2000bf81070 */
[----:B------:R-:W-:-:S02]  /*3660*/  VIADD R6, R0, 0x900 ;  /* 0x0000090000067836 */ /* 0x000fc40000000000 */
[----:B------:R-:W0:Y:S04]  /*3670*/  LDS R9, [R53+0x2000] ;  /* 0x0020000035097984 */ /* 0x000e280000000800 */
[----:B--2---:R-:W-:Y:S01]  /*3680*/  @P0 LOP3.LUT R25, R10, 0x80000000, RZ, 0x3c, !PT ;  /* 0x800000000a190812 */ /* 0x004fe200078e3cff */
[----:B------:R-:W-:Y:S01]  /*3690*/  @P3 STG.E desc[UR8][R4.64+0x800], R15 ;  /* 0x0008000f04003986 */ /* 0x000fe2000c101908 */
[----:B------:R-:W-:Y:S01]  /*36a0*/  ISETP.LT.U32.AND P3, PT, R6, UR6, PT ;  /* 0x0000000606007c0c */ /* 0x000fe2000bf61070 */
[----:B------:R-:W-:Y:S02]  /*36b0*/  VIADD R6, R0, 0xa00 ;  /* 0x00000a0000067836 */ /* 0x000fe40000000000 */
[----:B------:R-:W-:Y:S01]  /*36c0*/  @P5 STG.E desc[UR8][R2.64+0xc00], R43 ;  /* 0x000c002b02005986 */ /* 0x000fe2000c101908 */
[----:B------:R-:W-:Y:S01]  /*36d0*/  ISETP.GT.U32.AND.EX P3, PT, R8, RZ, PT, P3 ;  /* 0x000000ff0800720c */ /* 0x000fe20003f64130 */
[----:B------:R-:W-:-:S02]  /*36e0*/  IMAD.U32 R10, RZ, RZ, UR7 ;  /* 0x00000007ff0a7e24 */ /* 0x000fc4000f8e00ff */
[----:B---3--:R1:W-:Y:S01]  /*36f0*/  @P5 STG.E desc[UR8][R4.64+0xc00], R17 ;  /* 0x000c001104005986 */ /* 0x0083e2000c101908 */
[----:B------:R-:W-:Y:S01]  /*3700*/  ISETP.LT.U32.AND P5, PT, R6, UR6, PT ;  /* 0x0000000606007c0c */ /* 0x000fe2000bfa1070 */
[----:B------:R-:W-:Y:S02]  /*3710*/  VIADD R6, R0, 0xb00 ;  /* 0x00000b0000067836 */ /* 0x000fe40000000000 */
[----:B------:R-:W2:Y:S01]  /*3720*/  LDS R13, [R53+0x2400] ;  /* 0x00240000350d7984 */ /* 0x000ea20000000800 */
[----:B------:R-:W-:-:S03]  /*3730*/  ISETP.GT.U32.AND.EX P5, PT, R8, RZ, PT, P5 ;  /* 0x000000ff0800720c */ /* 0x000fc60003fa4150 */
[----:B------:R-:W-:Y:S04]  /*3740*/  @P0 STG.E desc[UR8][R2.64+0x1000], R25 ;  /* 0x0010001902000986 */ /* 0x000fe8000c101908 */
[----:B----4-:R3:W-:Y:S01]  /*3750*/  @P0 STG.E desc[UR8][R4.64+0x1000], R19 ;  /* 0x0010001304000986 */ /* 0x0107e2000c101908 */
[----:B-1----:R-:W-:Y:S02]  /*3760*/  @P1 LOP3.LUT R17, R11, 0x80000000, RZ, 0x3c, !PT ;  /* 0x800000000b111812 */ /* 0x002fe400078e3cff */
[----:B------:R-:W-:Y:S01]  /*3770*/  ISETP.LT.U32.AND P0, PT, R6, UR6, PT ;  /* 0x0000000606007c0c */ /* 0x000fe2000bf01070 */
[----:B------:R-:W1:Y:S01]  /*3780*/  LDS R11, [R53+0x2800] ;  /* 0x00280000350b7984 */ /* 0x000e620000000800 */
[----:B------:R-:W-:Y:S01]  /*3790*/  IMAD.U32 R6, RZ, RZ, UR7 ;  /* 0x00000007ff067e24 */ /* 0x000fe2000f8e00ff */
[----:B------:R-:W-:-:S02]  /*37a0*/  @P5 LOP3.LUT R33, R33, 0x80000000, RZ, 0x3c, !PT ;  /* 0x8000000021215812 */ /* 0x000fc400078e3cff */
[----:B------:R-:W4:Y:S01]  /*37b0*/  LDS R15, [R53+0x2c00] ;  /* 0x002c0000350f7984 */ /* 0x000f220000000800 */
[----:B------:R-:W-:Y:S02]  /*37c0*/  ISETP.GT.U32.AND.EX P0, PT, R8, RZ, PT, P0 ;  /* 0x000000ff0800720c */ /* 0x000fe40003f04100 */
[----:B------:R-:W-:Y:S01]  /*37d0*/  ISETP.GT.U32.AND.EX P4, PT, R6, RZ, PT, P4 ;  /* 0x000000ff0600720c */ /* 0x000fe20003f84140 */
[----:B------:R-:W-:Y:S01]  /*37e0*/  @P1 STG.E desc[UR8][R2.64+0x1400], R17 ;  /* 0x0014001102001986 */ /* 0x000fe2000c101908 */
[----:B------:R-:W-:Y:S02]  /*37f0*/  LOP3.LUT R6, R0, 0xc00, RZ, 0xfc, !PT ;  /* 0x00000c0000067812 */ /* 0x000fe400078efcff */
[----:B---3--:R-:W-:Y:S01]  /*3800*/  @P2 LOP3.LUT R19, R30, 0x80000000, RZ, 0x3c, !PT ;  /* 0x800000001e132812 */ /* 0x008fe200078e3cff */
[----:B------:R-:W-:Y:S01]  /*3810*/  @P1 STG.E desc[UR8][R4.64+0x1400], R21 ;  /* 0x0014001504001986 */ /* 0x000fe2000c101908 */
[----:B------:R-:W-:Y:S01]  /*3820*/  ISETP.LT.U32.AND P1, PT, R6, UR6, PT ;  /* 0x0000000606007c0c */ /* 0x000fe2000bf21070 */
[----:B------:R-:W-:Y:S01]  /*3830*/  VIADD R6, R0, 0xd00 ;  /* 0x00000d0000067836 */ /* 0x000fe20000000000 */
[----:B------:R-:W-:Y:S01]  /*3840*/  @P3 LOP3.LUT R25, R32, 0x80000000, RZ, 0x3c, !PT ;  /* 0x8000000020193812 */ /* 0x000fe200078e3cff */
[----:B------:R-:W-:Y:S01]  /*3850*/  @P6 STG.E desc[UR8][R2.64+0x1800], R29 ;  /* 0x0018001d02006986 */ /* 0x000fe2000c101908 */
[----:B------:R-:W-:-:S03]  /*3860*/  ISETP.GT.U32.AND.EX P1, PT, R8, RZ, PT, P1 ;  /* 0x000000ff0800720c */ /* 0x000fc60003f24110 */
[----:B------:R-:W-:Y:S01]  /*3870*/  @P6 STG.E desc[UR8][R4.64+0x1800], R7 ;  /* 0x0018000704006986 */ /* 0x000fe2000c101908 */
[----:B------:R-:W-:Y:S01]  /*3880*/  ISETP.LT.U32.AND P6, PT, R6, UR6, PT ;  /* 0x0000000606007c0c */ /* 0x000fe2000bfc1070 */
[----:B------:R-:W-:Y:S01]  /*3890*/  VIADD R6, R0, 0xe00 ;  /* 0x00000e0000067836 */ /* 0x000fe20000000000 */
[----:B------:R-:W-:Y:S01]  /*38a0*/  @P4 LOP3.LUT R31, R31, 0x80000000, RZ, 0x3c, !PT ;  /* 0x800000001f1f4812 */ /* 0x000fe200078e3cff */
[----:B------:R-:W3:Y:S01]  /*38b0*/  LDS R7, [R53+0x3000] ;  /* 0x0030000035077984 */ /* 0x000ee20000000800 */
[----:B------:R-:W-:-:S03]  /*38c0*/  ISETP.GT.U32.AND.EX P6, PT, R10, RZ, PT, P6 ;  /* 0x000000ff0a00720c */ /* 0x000fc60003fc4160 */
[----:B------:R-:W-:Y:S02]  /*38d0*/  @P2 STG.E desc[UR8][R2.64+0x1c00], R19 ;  /* 0x001c001302002986 */ /* 0x000fe4000c101908 */
[----:B------:R-:W-:Y:S02]  /*38e0*/  @P1 LOP3.LUT R35, R35, 0x80000000, RZ, 0x3c, !PT ;  /* 0x8000000023231812 */ /* 0x000fe400078e3cff */
[----:B------:R-:W3:Y:S04]  /*38f0*/  LDS R17, [R53+0x3400] ;  /* 0x0034000035117984 */ /* 0x000ee80000000800 */
[----:B------:R-:W-:Y:S01]  /*3900*/  @P2 STG.E desc[UR8][R4.64+0x1c00], R23 ;  /* 0x001c001704002986 */ /* 0x000fe2000c101908 */
[----:B------:R-:W-:Y:S01]  /*3910*/  ISETP.LT.U32.AND P2, PT, R6, UR6, PT ;  /* 0x0000000606007c0c */ /* 0x000fe2000bf41070 */
[----:B------:R-:W-:-:S02]  /*3920*/  VIADD R6, R0, 0xf00 ;  /* 0x00000f0000067836 */ /* 0x000fc40000000000 */
[----:B------:R-:W-:Y:S01]  /*3930*/  @P4 STG.E desc[UR8][R2.64+0x2000], R31 ;  /* 0x0020001f02004986 */ /* 0x000fe2000c101908 */
[----:B------:R-:W-:-:S03]  /*3940*/  ISETP.GT.U32.AND.EX P2, PT, R12, RZ, PT, P2 ;  /* 0x000000ff0c00720c */ /* 0x000fc60003f44120 */
[----:B------:R-:W3:Y:S04]  /*3950*/  LDS R19, [R53+0x3800] ;  /* 0x0038000035137984 */ /* 0x000ee80000000800 */
[----:B0-----:R-:W-:Y:S01]  /*3960*/  @P4 STG.E desc[UR8][R4.64+0x2000], R9 ;  /* 0x0020000904004986 */ /* 0x001fe2000c101908 */
[----:B------:R-:W-:Y:S02]  /*3970*/  ISETP.LT.U32.AND P4, PT, R6, UR6, PT ;  /* 0x0000000606007c0c */ /* 0x000fe4000bf81070 */
[----:B------:R-:W-:Y:S01]  /*3980*/  LOP3.LUT R6, R0, 0x1000, RZ, 0xfc, !PT ;  /* 0x0000100000067812 */ /* 0x000fe200078efcff */
[----:B------:R-:W0:Y:S02]  /*3990*/  LDS R9, [R53+0x3c00] ;  /* 0x003c000035097984 */ /* 0x000e240000000800 */
[----:B------:R-:W-:-:S02]  /*39a0*/  @P2 LOP3.LUT R37, R37, 0x80000000, RZ, 0x3c, !PT ;  /* 0x8000000025252812 */ /* 0x000fc400078e3cff */
[----:B------:R-:W0:Y:S04]  /*39b0*/  LDS R21, [R53+0x4000] ;  /* 0x0040000035157984 */ /* 0x000e280000000800 */
[----:B------:R-:W0:Y:S04]  /*39c0*/  LDS R23, [R53+0x4400] ;  /* 0x0044000035177984 */ /* 0x000e280000000800 */
[----:B------:R-:W-:Y:S04]  /*39d0*/  @P3 STG.E desc[UR8][R2.64+0x2400], R25 ;  /* 0x0024001902003986 */ /* 0x000fe8000c101908 */
[----:B--2---:R2:W-:Y:S01]  /*39e0*/  @P3 STG.E desc[UR8][R4.64+0x2400], R13 ;  /* 0x0024000d04003986 */ /* 0x0045e2000c101908 */
[----:B------:R-:W-:Y:S01]  /*39f0*/  ISETP.LT.U32.AND P3, PT, R6, UR6, PT ;  /* 0x0000000606007c0c */ /* 0x000fe2000bf61070 */
[----:B------:R-:W-:-:S02]  /*3a00*/  VIADD R6, R0, 0x1100 ;  /* 0x0000110000067836 */ /* 0x000fc40000000000 */
[----:B------:R-:W-:Y:S01]  /*3a10*/  @P5 STG.E desc[UR8][R2.64+0x2800], R33 ;  /* 0x0028002102005986 */ /* 0x000fe2000c101908 */
[----:B------:R-:W-:Y:S01]  /*3a20*/  VIADD R0, R0, 0x1200 ;  /* 0x0000120000007836 */ /* 0x000fe20000000000 */
[----:B------:R-:W-:Y:S02]  /*3a30*/  ISETP.GT.U32.AND.EX P3, PT, R8, RZ, PT, P3 ;  /* 0x000000ff0800720c */ /* 0x000fe40003f64130 */
[----:B-1----:R1:W-:Y:S01]  /*3a40*/  @P5 STG.E desc[UR8][R4.64+0x2800], R11 ;  /* 0x0028000b04005986 */ /* 0x0023e2000c101908 */
[----:B------:R-:W-:Y:S01]  /*3a50*/  ISETP.LT.U32.AND P5, PT, R6, UR6, PT ;  /* 0x0000000606007c0c */ /* 0x000fe2000bfa1070 */
[----:B------:R-:W-:Y:S01]  /*3a60*/  IMAD.U32 R6, RZ, RZ, UR7 ;  /* 0x00000007ff067e24 */ /* 0x000fe2000f8e00ff */
[----:B--2---:R-:W-:-:S04]  /*3a70*/  @P0 LOP3.LUT R13, R34, 0x80000000, RZ, 0x3c, !PT ;  /* 0x80000000220d0812 */ /* 0x004fc800078e3cff */
[----:B------:R-:W-:Y:S01]  /*3a80*/  ISETP.GT.U32.AND.EX P4, PT, R6, RZ, PT, P4 ;  /* 0x000000ff0600720c */ /* 0x000fe20003f84140 */
[----:B------:R2:W-:Y:S03]  /*3a90*/  @P0 STG.E desc[UR8][R2.64+0x2c00], R13 ;  /* 0x002c000d02000986 */ /* 0x0005e6000c101908 */
[----:B------:R-:W-:Y:S01]  /*3aa0*/  @P3 LOP3.LUT R39, R39, 0x80000000, RZ, 0x3c, !PT ;  /* 0x8000000027273812 */ /* 0x000fe200078e3cff */
[----:B----4-:R4:W-:Y:S01]  /*3ab0*/  @P0 STG.E desc[UR8][R4.64+0x2c00], R15 ;  /* 0x002c000f04000986 */ /* 0x0109e2000c101908 */
[----:B------:R-:W-:Y:S01]  /*3ac0*/  ISETP.LT.U32.AND P0, PT, R0, UR6, PT ;  /* 0x0000000600007c0c */ /* 0x000fe2000bf01070 */
[----:B------:R-:W-:Y:S01]  /*3ad0*/  IMAD.U32 R0, RZ, RZ, UR7 ;  /* 0x00000007ff007e24 */ /* 0x000fe2000f8e00ff */
[----:B-1----:R-:W-:Y:S01]  /*3ae0*/  @P6 LOP3.LUT R11, R36, 0x80000000, RZ, 0x3c, !PT ;  /* 0x80000000240b6812 */ /* 0x002fe200078e3cff */
[----:B------:R1:W-:Y:S01]  /*3af0*/  @P1 STG.E desc[UR8][R2.64+0x3000], R35 ;  /* 0x0030002302001986 */ /* 0x0003e2000c101908 */
[----:B------:R-:W-:-:S02]  /*3b00*/  ISETP.GT.U32.AND.EX P0, PT, R6, RZ, PT, P0 ;  /* 0x000000ff0600720c */ /* 0x000fc40003f04100 */
[----:B------:R-:W-:Y:S01]  /*3b10*/  ISETP.GT.U32.AND.EX P5, PT, R0, RZ, PT, P5 ;  /* 0x000000ff0000720c */ /* 0x000fe20003fa4150 */
[----:B---3--:R1:W-:Y:S01]  /*3b20*/  @P1 STG.E desc[UR8][R4.64+0x3000], R7 ;  /* 0x0030000704001986 */ /* 0x0083e2000c101908 */
[----:B--2---:R-:W-:-:S03]  /*3b30*/  @P4 LOP3.LUT R13, R38, 0x80000000, RZ, 0x3c, !PT ;  /* 0x80000000260d4812 */ /* 0x004fc600078e3cff */
[----:B------:R1:W-:Y:S04]  /*3b40*/  @P6 STG.E desc[UR8][R2.64+0x3400], R11 ;  /* 0x0034000b02006986 */ /* 0x0003e8000c101908 */
[----:B------:R1:W-:Y:S04]  /*3b50*/  @P6 STG.E desc[UR8][R4.64+0x3400], R17 ;  /* 0x0034001104006986 */ /* 0x0003e8000c101908 */
[----:B------:R1:W-:Y:S01]  /*3b60*/  @P2 STG.E desc[UR8][R2.64+0x3800], R37 ;  /* 0x0038002502002986 */ /* 0x0003e2000c101908 */
[----:B----4-:R-:W-:-:S03]  /*3b70*/  @P5 LOP3.LUT R15, R40, 0x80000000, RZ, 0x3c, !PT ;  /* 0x80000000280f5812 */ /* 0x010fc600078e3cff */
[----:B------:R1:W-:Y:S04]  /*3b80*/  @P2 STG.E desc[UR8][R4.64+0x3800], R19 ;  /* 0x0038001304002986 */ /* 0x0003e8000c101908 */
[----:B------:R1:W-:Y:S04]  /*3b90*/  @P4 STG.E desc[UR8][R2.64+0x3c00], R13 ;  /* 0x003c000d02004986 */ /* 0x0003e8000c101908 */
[----:B0-----:R1:W-:Y:S04]  /*3ba0*/  @P4 STG.E desc[UR8][R4.64+0x3c00], R9 ;  /* 0x003c000904004986 */ /* 0x0013e8000c101908 */
[----:B------:R1:W-:Y:S04]  /*3bb0*/  @P3 STG.E desc[UR8][R2.64+0x4000], R39 ;  /* 0x0040002702003986 */ /* 0x0003e8000c101908 */
[----:B------:R1:W-:Y:S04]  /*3bc0*/  @P3 STG.E desc[UR8][R4.64+0x4000], R21 ;  /* 0x0040001504003986 */ /* 0x0003e8000c101908 */
[----:B------:R1:W-:Y:S04]  /*3bd0*/  @P5 STG.E desc[UR8][R2.64+0x4400], R15 ;  /* 0x0044000f02005986 */ /* 0x0003e8000c101908 */
[----:B------:R1:W-:Y:S01]  /*3be0*/  @P5 STG.E desc[UR8][R4.64+0x4400], R23 ;  /* 0x0044001704005986 */ /* 0x0003e2000c101908 */
[----:B------:R-:W-:Y:S05]  /*3bf0*/  @!P0 EXIT ;  /* 0x000000000000894d */ /* 0x000fea0003800000 */
[----:B------:R-:W0:Y:S01]  /*3c00*/  LDS R53, [R53+0x4800] ;  /* 0x0048000035357984 */ /* 0x000e220000000800 */
[----:B------:R-:W-:-:S05]  /*3c10*/  LOP3.LUT R41, R41, 0x80000000, RZ, 0x3c, !PT ;  /* 0x8000000029297812 */ /* 0x000fca00078e3cff */
[----:B------:R-:W-:Y:S04]  /*3c20*/  STG.E desc[UR8][R2.64+0x4800], R41 ;  /* 0x0048002902007986 */ /* 0x000fe8000c101908 */
[----:B0-----:R-:W-:Y:S01]  /*3c30*/  STG.E desc[UR8][R4.64+0x4800], R53 ;  /* 0x0048003504007986 */ /* 0x001fe2000c101908 */
[----:B------:R-:W-:Y:S05]  /*3c40*/  EXIT ;  /* 0x000000000000794d */ /* 0x000fea0003800000 */
.L_x_223:
        /* <DEDUP_REMOVED lines=11> */
.L_x_1281:


//--------------------- .text._ZN3cub18CUB_300001_SM_10006detail6reduce18DeviceReduceKernelINS2_10policy_hubIN4cuda3std3__45tupleIJblEEEyN6thrust24THRUST_300001_SM_1000_NS8cuda_cub9__find_if7functorIS9_EEE10Policy1000ENSB_12zip_iteratorINS8_IJNSD_26transform_input_iterator_tIbNSB_6detail15normal_iteratorINSB_10device_ptrIiEEEENSK_10functional5actorINSP_9compositeIJNSP_16operator_adaptorINS7_8equal_toIvEEEENSQ_INSP_8argumentILj0EEEEENSQ_INSP_5valueIiEEEEEEEEEEENSB_17counting_iteratorIlNSB_11use_defaultES16_S16_EEEEEEEySF_S9_NS7_10__identityEEEvT0_PT3_T1_NS0_13GridEvenShareIS1E_EET2_T4_ --------------------------
	.section	.text._ZN3cub18CUB_300001_SM_10006detail6reduce18DeviceReduceKernelINS2_10policy_hubIN4cuda3std3__45tupleIJblEEEyN6thrust24THRUST_300001_SM_1000_NS8cuda_cub9__find_if7functorIS9_EEE10Policy1000ENSB_12zip_iteratorINS8_IJNSD_26transform_input_iterator_tIbNSB_6detail15normal_iteratorINSB_10device_ptrIiEEEENSK_10functional5actorINSP_9compositeIJNSP_16operator_adaptorINS7_8equal_toIvEEEENSQ_INSP_8argumentILj0EEEEENSQ_INSP_5valueIiEEEEEEEEEEENSB_17counting_iteratorIlNSB_11use_defaultES16_S16_EEEEEEEySF_S9_NS7_10__identityEEEvT0_PT3_T1_NS0_13GridEvenShareIS1E_EET2_T4_,"ax",@progbits
	.align	128
        .global         _ZN3cub18CUB_300001_SM_10006detail6reduce18DeviceReduceKernelINS2_10policy_hubIN4cuda3std3__45tupleIJblEEEyN6thrust24THRUST_300001_SM_1000_NS8cuda_cub9__find_if7functorIS9_EEE10Policy1000ENSB_12zip_iteratorINS8_IJNSD_26transform_input_iterator_tIbNSB_6detail15normal_iteratorINSB_10device_ptrIiEEEENSK_10functional5actorINSP_9compositeIJNSP_16operator_adaptorINS7_8equal_toIvEEEENSQ_INSP_8argumentILj0EEEEENSQ_INSP_5valueIiEEEEEEEEEEENSB_17counting_iteratorIlNSB_11use_defaultES16_S16_EEEEEEEySF_S9_NS7_10__identityEEEvT0_PT3_T1_NS0_13GridEvenShareIS1E_EET2_T4_
        .type           _ZN3cub18CUB_300001_SM_10006detail6reduce18DeviceReduceKernelINS2_10policy_hubIN4cuda3std3__45tupleIJblEEEyN6thrust24THRUST_300001_SM_1000_NS8cuda_cub9__find_if7functorIS9_EEE10Policy1000ENSB_12zip_iteratorINS8_IJNSD_26transform_input_iterator_tIbNSB_6detail15normal_iteratorINSB_10device_ptrIiEEEENSK_10functional5actorINSP_9compositeIJNSP_16operator_adaptorINS7_8equal_toIvEEEENSQ_INSP_8argumentILj0EEEEENSQ_INSP_5valueIiEEEEEEEEEEENSB_17counting_iteratorIlNSB_11use_defaultES16_S16_EEEEEEEySF_S9_NS7_10__identityEEEvT0_PT3_T1_NS0_13GridEvenShareIS1E_EET2_T4_,@function
        .size           _ZN3cub18CUB_300001_SM_10006detail6reduce18DeviceReduceKernelINS2_10policy_hubIN4cuda3std3__45tupleIJblEEEyN6thrust24THRUST_300001_SM_1000_NS8cuda_cub9__find_if7functorIS9_EEE10Policy1000ENSB_12zip_iteratorINS8_IJNSD_26transform_input_iterator_tIbNSB_6detail15normal_iteratorINSB_10device_ptrIiEEEENSK_10functional5actorINSP_9compositeIJNSP_16operator_adaptorINS7_8equal_toIvEEEENSQ_INSP_8argumentILj0EEEEENSQ_INSP_5valueIiEEEEEEEEEEENSB_17counting_iteratorIlNSB_11use_defaultES16_S16_EEEEEEEySF_S9_NS7_10__identityEEEvT0_PT3_T1_NS0_13GridEvenShareIS1E_EET2_T4_,(.L_x_1282 - _ZN3cub18CUB_300001_SM_10006detail6reduce18DeviceReduceKernelINS2_10policy_hubIN4cuda3std3__45tupleIJblEEEyN6thrust24THRUST_300001_SM_1000_NS8cuda_cub9__find_if7functorIS9_EEE10Policy1000ENSB_12zip_iteratorINS8_IJNSD_26transform_input_iterator_tIbNSB_6detail15normal_iteratorINSB_10device_ptrIiEEEENSK_10functional5actorINSP_9compositeIJNSP_16operator_adaptorINS7_8equal_toIvEEEENSQ_INSP_8argumentILj0EEEEENSQ_INSP_5valueIiEEEEEEEEEEENSB_17counting_iteratorIlNSB_11use_defaultES16_S16_EEEEEEEySF_S9_NS7_10__identityEEEvT0_PT3_T1_NS0_13GridEvenShareIS1E_EET2_T4_)
        .other          _ZN3cub18CUB_300001_SM_10006detail6reduce18DeviceReduceKernelINS2_10policy_hubIN4cuda3std3__45tupleIJblEEEyN6thrust24THRUST_300001_SM_1000_NS8cuda_cub9__find_if7functorIS9_EEE10Policy1000ENSB_12zip_iteratorINS8_IJNSD_26transform_input_iterator_tIbNSB_6detail15normal_iteratorINSB_10device_ptrIiEEEENSK_10functional5actorINSP_9compositeIJNSP_16operator_adaptorINS7_8equal_toIvEEEENSQ_INSP_8argumentILj0EEEEENSQ_INSP_5valueIiEEEEEEEEEEENSB_17counting_iteratorIlNSB_11use_defaultES16_S16_EEEEEEEySF_S9_NS7_10__identityEEEvT0_PT3_T1_NS0_13GridEvenShareIS1E_EET2_T4_,@"STO_CUDA_ENTRY STV_DEFAULT"
_ZN3cub18CUB_300001_SM_10006detail6reduce18DeviceReduceKernelINS2_10policy_hubIN4cuda3std3__45tupleIJblEEEyN6thrust24THRUST_300001_SM_1000_NS8cuda_cub9__find_if7functorIS9_EEE10Policy1000ENSB_12zip_iteratorINS8_IJNSD_26transform_input_iterator_tIbNSB_6detail15normal_iteratorINSB_10device_ptrIiEEEENSK_10functional5actorINSP_9compositeIJNSP_16operator_adaptorINS7_8equal_toIvEEEENSQ_INSP_8argumentILj0EEEEENSQ_INSP_5valueIiEEEEEEEEEEENSB_17counting_iteratorIlNSB_11use_defaultES16_S16_EEEEEEEySF_S9_NS7_10__identityEEEvT0_PT3_T1_NS0_13GridEvenShareIS1E_EET2_T4_:
.text._ZN3cub18CUB_300001_SM_10006detail6reduce18DeviceReduceKernelINS2_10policy_hubIN4cuda3std3__45tupleIJblEEEyN6thrust24THRUST_300001_SM_1000_NS8cuda_cub9__find_if7functorIS9_EEE10Policy1000ENSB_12zip_iteratorINS8_IJNSD_26transform_input_iterator_tIbNSB_6detail15normal_iteratorINSB_10device_ptrIiEEEENSK_10functional5actorINSP_9compositeIJNSP_16operator_adaptorINS7_8equal_toIvEEEENSQ_INSP_8argumentILj0EEEEENSQ_INSP_5valueIiEEEEEEEEEEENSB_17counting_iteratorIlNSB_11use_defaultES16_S16_EEEEEEEySF_S9_NS7_10__identityEEEvT0_PT3_T1_NS0_13GridEvenShareIS1E_EET2_T4_:
[----:B------:R-:W-:Y:S01]  /*0000*/  LDC R1, c[0x0][0x37c] ;  /* 0x0000df00ff017b82 */ /* 0x000fe20000000800 */
[----:B------:R-:W0:Y:S01]  /*0010*/  S2R R6, SR_CTAID.X ;  /* 0x0000000000067919 */ /* 0x000e220000002500 */
[----:B------:R-:W1:Y:S01]  /*0020*/  LDCU.64 UR6, c[0x0][0x3c8] ;  /* 0x00007900ff0677ac */ /* 0x000e620008000a00 */
[----:B------:R-:W-:Y:S01]  /*0030*/  BSSY.RECONVERGENT B0, `(.L_x_224) ;  /* 0x0000589000007945 */ /* 0x000fe20003800200 */
[----:B------:R-:W2:Y:S01]  /*0040*/  LDCU UR5, c[0x0][0x3d0] ;  /* 0x00007a00ff0577ac */ /* 0x000ea20008000800 */
[----:B------:R-:W3:Y:S01]  /*0050*/  LDCU.64 UR12, c[0x0][0x358] ;  /* 0x00006b00ff0c77ac */ /* 0x000ee20008000a00 */
[----:B-1----:R-:W-:Y:S02]  /*0060*/  IMAD.U32 R2, RZ, RZ, UR6 ;  /* 0x00000006ff027e24 */ /* 0x002fe4000f8e00ff */
[----:B------:R-:W-:Y:S01]  /*0070*/  IMAD.U32 R3, RZ, RZ, UR7 ;  /* 0x00000007ff037e24 */ /* 0x000fe2000f8e00ff */
[----:B--2---:R-:W-:-:S04]  /*0080*/  USHF.L.U32 UR5, UR5, 0xa, URZ ;  /* 0x0000000a05057899 */ /* 0x004fc800080006ff */
[----:B------:R-:W-:Y:S01]  /*0090*/  USHF.R.S32.HI UR4, URZ, 0x1f, UR5 ;  /* 0x0000001fff047899 */ /* 0x000fe20008011405 */
[----:B0-----:R-:W-:-:S05]  /*00a0*/  IMAD.SHL.U32 R12, R6, 0x400, RZ ;  /* 0x00000400060c7824 */ /* 0x001fca00078e00ff */
[----:B------:R-:W-:-:S04]  /*00b0*/  IADD3 R15, P1, PT, -R12, R2, RZ ;  /* 0x000000020c0f7210 */ /* 0x000fc80007f3e1ff */
[----:B------:R-:W-:Y:S02]  /*00c0*/  ISETP.GT.U32.AND P0, PT, R15, 0x3ff, PT ;  /* 0x000003ff0f00780c */ /* 0x000fe40003f04070 */
[----:B------:R-:W-:-:S04]  /*00d0*/  IADD3.X R17, PT, PT, R3, -0x1, RZ, P1, !PT ;  /* 0xffffffff03117810 */ /* 0x000fc80000ffe4ff */
[----:B------:R-:W-:-:S13]  /*00e0*/  ISETP.GT.U32.AND.EX P0, PT, R17, RZ, PT, P0 ;  /* 0x000000ff1100720c */ /* 0x000fda0003f04100 */
[----:B---3--:R-:W-:Y:S05]  /*00f0*/  @P0 BRA `(.L_x_225) ;  /* 0x0000003000480947 */ /* 0x008fea0003800000 */
[----:B------:R-:W0:Y:S01]  /*0100*/  S2R R7, SR_TID.X ;  /* 0x0000000000077919 */ /* 0x000e220000002100 */
[----:B------:R-:W-:Y:S01]  /*0110*/  IMAD.IADD R8, R2, 0x1, -R12 ;  /* 0x0000000102087824 */ /* 0x000fe200078e0a0c */
[----:B------:R-:W1:Y:S01]  /*0120*/  LDCU UR8, c[0x0][0x38c] ;  /* 0x00007180ff0877ac */ /* 0x000e620008000800 */
[----:B------:R-:W-:Y:S01]  /*0130*/  IMAD.MOV.U32 R4, RZ, RZ, RZ ;  /* 0x000000ffff047224 */ /* 0x000fe200078e00ff */
[----:B------:R-:W2:Y:S01]  /*0140*/  LDCU.64 UR4, c[0x0][0x380] ;  /* 0x00007000ff0477ac */ /* 0x000ea20008000a00 */
[----:B------:R-:W3:Y:S01]  /*0150*/  LDCU.64 UR6, c[0x0][0x390] ;  /* 0x00007200ff0677ac */ /* 0x000ee20008000a00 */
[----:B0-----:R-:W-:-:S13]  /*0160*/  ISETP.GE.AND P0, PT, R7, R8, PT ;  /* 0x000000080700720c */ /* 0x001fda0003f06270 */
[----:B------:R-:W0:Y:S01]  /*0170*/  @!P0 LDC.64 R14, c[0x0][0x380] ;  /* 0x0000e000ff0e8b82 */ /* 0x000e220000000a00 */
[----:B------:R-:W-:-:S07]  /*0180*/  @!P0 IMAD.IADD R3, R12, 0x1, R7 ;  /* 0x000000010c038824 */ /* 0x000fce00078e0207 */
[----:B------:R-:W4:Y:S08]  /*0190*/  @!P0 LDC R5, c[0x0][0x38c] ;  /* 0x0000e300ff058b82 */ /* 0x000f300000000800 */
[----:B------:R-:W5:Y:S01]  /*01a0*/  @!P0 LDC.64 R16, c[0x0][0x390] ;  /* 0x0000e400ff108b82 */ /* 0x000f620000000a00 */
[----:B0-----:R-:W-:-:S06]  /*01b0*/  @!P0 IMAD.WIDE.U32 R14, R3, 0x4, R14 ;  /* 0x00000004030e8825 */ /* 0x001fcc00078e000e */
[----:B------:R-:W4:Y:S01]  /*01c0*/  @!P0 LDG.E R14, desc[UR12][R14.64] ;  /* 0x0000000c0e0e8981 */ /* 0x000f22000c1e1900 */
[----:B------:R-:W-:Y:S01]  /*01d0*/  IMAD.MOV.U32 R11, RZ, RZ, R7 ;  /* 0x000000ffff0b7224 */ /* 0x000fe200078e0007 */
[----:B------:R-:W-:Y:S01]  /*01e0*/  PRMT R0, RZ, 0x7610, R0 ;  /* 0x00007610ff007816 */ /* 0x000fe20000000000 */
[----:B------:R-:W-:Y:S01]  /*01f0*/  @!P0 VIADD R11, R7, 0x100 ;  /* 0x00000100070b8836 */ /* 0x000fe20000000000 */
[----:B------:R-:W-:Y:S04]  /*0200*/  BSSY.RECONVERGENT B1, `(.L_x_226) ;  /* 0x0000130000017945 */ /* 0x000fe80003800200 */
[----:B------:R-:W-:Y:S02]  /*0210*/  ISETP.GE.AND P2, PT, R11, R8, PT ;  /* 0x000000080b00720c */ /* 0x000fe40003f46270 */
[----:B-----5:R-:W-:-:S02]  /*0220*/  @!P0 IADD3 R4, P3, PT, R3, R16, RZ ;  /* 0x0000001003048210 */ /* 0x020fc40007f7e0ff */
[----:B----4-:R-:W-:Y:S01]  /*0230*/  @!P0 ISETP.NE.AND P1, PT, R14, R5, PT ;  /* 0x000000050e00820c */ /* 0x010fe20003f25270 */
[----:B------:R-:W-:Y:S02]  /*0240*/  IMAD.MOV.U32 R5, RZ, RZ, RZ ;  /* 0x000000ffff057224 */ /* 0x000fe400078e00ff */
[----:B------:R-:W-:Y:S01]  /*0250*/  @!P0 IMAD.X R5, RZ, RZ, R17, P3 ;  /* 0x000000ffff058224 */ /* 0x000fe200018e0611 */
[----:B------:R-:W-:-:S04]  /*0260*/  @!P0 SEL R3, RZ, 0x1, P1 ;  /* 0x00000001ff038807 */ /* 0x000fc80000800000 */
[----:B------:R-:W-:Y:S01]  /*0270*/  @!P0 PRMT R0, R3, 0x7610, R0 ;  /* 0x0000761003008816 */ /* 0x000fe20000000000 */
[----:B-123--:R-:W-:Y:S06]  /*0280*/  @P2 BRA `(.L_x_227) ;  /* 0x00000010009c2947 */ /* 0x00efec0003800000 */
[----:B------:R-:W-:Y:S01]  /*0290*/  LOP3.LUT R9, RZ, R11, RZ, 0x33, !PT ;  /* 0x0000000bff097212 */ /* 0x000fe200078e33ff */
[----:B------:R-:W-:Y:S04]  /*02a0*/  BSSY.RECONVERGENT B2, `(.L_x_228) ;  /* 0x0000093000027945 */ /* 0x000fe80003800200 */
[----:B------:R-:W-:-:S04]  /*02b0*/  IMAD.IADD R9, R9, 0x1, R2 ;  /* 0x0000000109097824 */ /* 0x000fc800078e0202 */
[----:B------:R-:W-:-:S05]  /*02c0*/  IMAD.IADD R10, R9, 0x1, -R12 ;  /* 0x00000001090a7824 */ /* 0x000fca00078e0a0c */
[C---:B------:R-:W-:Y:S02]  /*02d0*/  ISETP.GE.U32.AND P0, PT, R10.reuse, 0x700, PT ;  /* 0x000007000a00780c */ /* 0x040fe40003f06070 */
[----:B------:R-:W-:-:S04]  /*02e0*/  LEA.HI R10, R10, 0x1, RZ, 0x18 ;  /* 0x000000010a0a7811 */ /* 0x000fc800078fc0ff */
[----:B------:R-:W-:-:S07]  /*02f0*/  LOP3.LUT R22, R10, 0x7, RZ, 0xc0, !PT ;  /* 0x000000070a167812 */ /* 0x000fce00078ec0ff */
[----:B------:R-:W-:Y:S05]  /*0300*/  @!P0 BRA `(.L_x_229) ;  /* 0x0000000800308947 */ /* 0x000fea0003800000 */
[----:B------:R-:W-:Y:S01]  /*0310*/  LOP3.LUT R13, R10, 0x1fffff8, RZ, 0xc0, !PT ;  /* 0x01fffff80a0d7812 */ /* 0x000fe200078ec0ff */
[----:B------:R-:W-:Y:S01]  /*0320*/  BSSY.RECONVERGENT B3, `(.L_x_230) ;  /* 0x0000089000037945 */ /* 0x000fe20003800200 */
[----:B------:R-:W-:-:S03]  /*0330*/  VIADD R11, R11, 0x400 ;  /* 0x000004000b0b7836 */ /* 0x000fc60000000000 */
[----:B------:R-:W-:-:S07]  /*0340*/  IMAD.MOV R13, RZ, RZ, -R13 ;  /* 0x000000ffff0d7224 */ /* 0x000fce00078e0a0d */
.L_x_231:
[----:B------:R-:W-:-:S05]  /*0350*/  VIADD R3, R11, 0xfffffc00 ;  /* 0xfffffc000b037836 */ /* 0x000fca0000000000 */
[----:B------:R-:W-:-:S04]  /*0360*/  IADD3 R23, P0, PT, R12, R3, RZ ;  /* 0x000000030c177210 */ /* 0x000fc80007f1e0ff */
[----:B------:R-:W-:Y:S02]  /*0370*/  LEA.HI.X.SX32 R24, R3, RZ, 0x1, P0 ;  /* 0x000000ff03187211 */ /* 0x000fe400000f0eff */
[----:B------:R-:W-:-:S04]  /*0380*/  LEA R2, P0, R23, UR4, 0x2 ;  /* 0x0000000417027c11 */ /* 0x000fc8000f8010ff */
[----:B------:R-:W-:-:S05]  /*0390*/  LEA.HI.X R3, R23, UR5, R24, 0x2, P0 ;  /* 0x0000000517037c11 */ /* 0x000fca00080f1418 */
[----:B------:R-:W2:Y:S04]  /*03a0*/  LDG.E R21, desc[UR12][R2.64] ;  /* 0x0000000c02157981 */ /* 0x000ea8000c1e1900 */
[----:B------:R-:W3:Y:S04]  /*03b0*/  LDG.E R20, desc[UR12][R2.64+0x400] ;  /* 0x0004000c02147981 */ /* 0x000ee8000c1e1900 */
[----:B------:R-:W4:Y:S04]  /*03c0*/  LDG.E R19, desc[UR12][R2.64+0x800] ;  /* 0x0008000c02137981 */ /* 0x000f28000c1e1900 */
[----:B------:R-:W5:Y:S04]  /*03d0*/  LDG.E R17, desc[UR12][R2.64+0xc00] ;  /* 0x000c000c02117981 */ /* 0x000f68000c1e1900 */
[----:B------:R-:W5:Y:S04]  /*03e0*/  LDG.E R16, desc[UR12][R2.64+0x1000] ;  /* 0x0010000c02107981 */ /* 0x000f68000c1e1900 */
[----:B------:R-:W5:Y:S04]  /*03f0*/  LDG.E R15, desc[UR12][R2.64+0x1400] ;  /* 0x0014000c020f7981 */ /* 0x000f68000c1e1900 */
[----:B------:R-:W5:Y:S04]  /*0400*/  LDG.E R14, desc[UR12][R2.64+0x1800] ;  /* 0x0018000c020e7981 */ /* 0x000f68000c1e1900 */
[----:B------:R0:W5:Y:S01]  /*0410*/  LDG.E R18, desc[UR12][R2.64+0x1c00] ;  /* 0x001c000c02127981 */ /* 0x000162000c1e1900 */
[----:B------:R-:W-:Y:S01]  /*0420*/  LOP3.LUT P2, RZ, R0, 0xff, RZ, 0xc0, !PT ;  /* 0x000000ff00ff7812 */ /* 0x000fe2000784c0ff */
[----:B------:R-:W-:Y:S01]  /*0430*/  VIADD R13, R13, 0x8 ;  /* 0x000000080d0d7836 */ /* 0x000fe20000000000 */
[----:B------:R-:W-:-:S04]  /*0440*/  IADD3 R23, P1, PT, R23, UR6, RZ ;  /* 0x0000000617177c10 */ /* 0x000fc8000ff3e0ff */
[----:B------:R-:W-:Y:S01]  /*0450*/  IADD3.X R24, PT, PT, R24, UR7, RZ, P1, !PT ;  /* 0x0000000718187c10 */ /* 0x000fe20008ffe4ff */
[----:B0-----:R-:W-:Y:S01]  /*0460*/  VIADD R3, R11, 0xfffffd00 ;  /* 0xfffffd000b037836 */ /* 0x001fe20000000000 */
[C---:B--2---:R-:W-:Y:S02]  /*0470*/  ISETP.NE.AND P0, PT, R21.reuse, UR8, PT ;  /* 0x0000000815007c0c */ /* 0x044fe4000bf05270 */
[----:B------:R-:W-:-:S03]  /*0480*/  ISETP.EQ.AND P3, PT, R21, UR8, P2 ;  /* 0x0000000815007c0c */ /* 0x000fc60009762270 */
[----:B------:R-:W-:Y:S02]  /*0490*/  @!P2 SEL R0, RZ, 0x1, P0 ;  /* 0x00000001ff00a807 */ /* 0x000fe40000000000 */
[-C--:B------:R-:W-:Y:S02]  /*04a0*/  ISETP.LT.U32.AND P0, PT, R23, R4.reuse, PT ;  /* 0x000000041700720c */ /* 0x080fe40003f01070 */
[----:B------:R-:W-:Y:S02]  /*04b0*/  SEL R21, R0, 0x1, !P3 ;  /* 0x0000000100157807 */ /* 0x000fe40005800000 */
[----:B------:R-:W-:Y:S02]  /*04c0*/  ISETP.LT.AND.EX P0, PT, R24, R5, PT, P0 ;  /* 0x000000051800720c */ /* 0x000fe40003f01300 */
[----:B------:R-:W-:Y:S02]  /*04d0*/  LOP3.LUT P1, RZ, R21, 0xff, RZ, 0xc0, !PT ;  /* 0x000000ff15ff7812 */ /* 0x000fe4000782c0ff */
[----:B------:R-:W-:-:S02]  /*04e0*/  SEL R2, R23, R4, P0 ;  /* 0x0000000417027207 */ /* 0x000fc40000000000 */
[-C--:B------:R-:W-:Y:S02]  /*04f0*/  SEL R0, R24, R5.reuse, P0 ;  /* 0x0000000518007207 */ /* 0x080fe40000000000 */
[----:B---3--:R-:W-:Y:S02]  /*0500*/  ISETP.NE.AND P0, PT, R20, UR8, PT ;  /* 0x0000000814007c0c */ /* 0x008fe4000bf05270 */
[----:B------:R-:W-:Y:S02]  /*0510*/  @!P3 SEL R2, R23, R4, !P2 ;  /* 0x000000041702b207 */ /* 0x000fe40005000000 */
[----:B------:R-:W-:Y:S02]  /*0520*/  @!P3 SEL R0, R24, R5, !P2 ;  /* 0x000000051800b207 */ /* 0x000fe40005000000 */
[----:B------:R-:W-:Y:S02]  /*0530*/  ISETP.EQ.AND P3, PT, R20, UR8, P1 ;  /* 0x0000000814007c0c */ /* 0x000fe40008f62270 */
[----:B------:R-:W-:-:S02]  /*0540*/  @!P1 SEL R21, RZ, 0x1, P0 ;  /* 0x00000001ff159807 */ /* 0x000fc40000000000 */
[----:B------:R-:W-:Y:S02]  /*0550*/  SHF.R.S32.HI R4, RZ, 0x1f, R3 ;  /* 0x0000001fff047819 */ /* 0x000fe40000011403 */
[----:B------:R-:W-:Y:S01]  /*0560*/  IADD3 R23, P4, P5, R3, UR6, R12 ;  /* 0x0000000603177c10 */ /* 0x000fe2000fd9e00c */
[----:B------:R-:W-:Y:S01]  /*0570*/  VIADD R3, R11, 0xfffffe00 ;  /* 0xfffffe000b037836 */ /* 0x000fe20000000000 */
[----:B------:R-:W-:Y:S02]  /*0580*/  SEL R21, R21, 0x1, !P3 ;  /* 0x0000000115157807 */ /* 0x000fe40005800000 */
[----:B------:R-:W-:Y:S02]  /*0590*/  IADD3.X R25, PT, PT, R4, UR7, RZ, P4, P5 ;  /* 0x0000000704197c10 */ /* 0x000fe4000a7ea4ff */
[----:B------:R-:W-:Y:S02]  /*05a0*/  ISETP.LT.U32.AND P0, PT, R23, R2, PT ;  /* 0x000000021700720c */ /* 0x000fe40003f01070 */
[----:B------:R-:W-:-:S02]  /*05b0*/  LOP3.LUT P2, RZ, R21, 0xff, RZ, 0xc0, !PT ;  /* 0x000000ff15ff7812 */ /* 0x000fc4000784c0ff */
[----:B------:R-:W-:Y:S02]  /*05c0*/  ISETP.LT.AND.EX P0, PT, R25, R0, PT, P0 ;  /* 0x000000001900720c */ /* 0x000fe40003f01300 */
[----:B------:R-:W-:Y:S02]  /*05d0*/  SHF.R.S32.HI R4, RZ, 0x1f, R3 ;  /* 0x0000001fff047819 */ /* 0x000fe40000011403 */
[CC--:B------:R-:W-:Y:S02]  /*05e0*/  SEL R24, R23.reuse, R2.reuse, P0 ;  /* 0x0000000217187207 */ /* 0x0c0fe40000000000 */
[----:B------:R-:W-:Y:S02]  /*05f0*/  @!P3 SEL R24, R23, R2, !P1 ;  /* 0x000000021718b207 */ /* 0x000fe40004800000 */
[----:B------:R-:W-:Y:S02]  /*0600*/  SEL R2, R25, R0, P0 ;  /* 0x0000000019027207 */ /* 0x000fe40000000000 */
[----:B----4-:R-:W-:-:S02]  /*0610*/  ISETP.NE.AND P0, PT, R19, UR8, PT ;  /* 0x0000000813007c0c */ /* 0x010fc4000bf05270 */
[----:B------:R-:W-:Y:S02]  /*0620*/  @!P3 SEL R2, R25, R0, !P1 ;  /* 0x000000001902b207 */ /* 0x000fe40004800000 */
[----:B------:R-:W-:Y:S02]  /*0630*/  ISETP.EQ.AND P3, PT, R19, UR8, P2 ;  /* 0x0000000813007c0c */ /* 0x000fe40009762270 */
[----:B------:R-:W-:Y:S02]  /*0640*/  @!P2 SEL R21, RZ, 0x1, P0 ;  /* 0x00000001ff15a807 */ /* 0x000fe40000000000 */
[----:B------:R-:W-:Y:S01]  /*0650*/  IADD3 R5, P4, P5, R3, UR6, R12 ;  /* 0x0000000603057c10 */ /* 0x000fe2000fd9e00c */
[----:B------:R-:W-:Y:S01]  /*0660*/  VIADD R3, R11, 0xffffff00 ;  /* 0xffffff000b037836 */ /* 0x000fe20000000000 */
[----:B------:R-:W-:Y:S02]  /*0670*/  SEL R21, R21, 0x1, !P3 ;  /* 0x0000000115157807 */ /* 0x000fe40005800000 */
[----:B------:R-:W-:-:S02]  /*0680*/  IADD3.X R23, PT, PT, R4, UR7, RZ, P4, P5 ;  /* 0x0000000704177c10 */ /* 0x000fc4000a7ea4ff */
[----:B------:R-:W-:Y:S02]  /*0690*/  ISETP.LT.U32.AND P0, PT, R5, R24, PT ;  /* 0x000000180500720c */ /* 0x000fe40003f01070 */
[----:B------:R-:W-:Y:S02]  /*06a0*/  LOP3.LUT P1, RZ, R21, 0xff, RZ, 0xc0, !PT ;  /* 0x000000ff15ff7812 */ /* 0x000fe4000782c0ff */
[----:B------:R-:W-:Y:S02]  /*06b0*/  ISETP.LT.AND.EX P0, PT, R23, R2, PT, P0 ;  /* 0x000000021700720c */ /* 0x000fe40003f01300 */
[----:B------:R-:W-:Y:S02]  /*06c0*/  SHF.R.S32.HI R0, RZ, 0x1f, R3 ;  /* 0x0000001fff007819 */ /* 0x000fe40000011403 */
[----:B------:R-:W-:Y:S02]  /*06d0*/  SEL R20, R5, R24, P0 ;  /* 0x0000001805147207 */ /* 0x000fe40000000000 */
[----:B------:R-:W-:-:S02]  /*06e0*/  SEL R19, R23, R2, P0 ;  /* 0x0000000217137207 */ /* 0x000fc40000000000 */
[----:B-----5:R-:W-:Y:S02]  /*06f0*/  ISETP.NE.AND P0, PT, R17, UR8, PT ;  /* 0x0000000811007c0c */ /* 0x020fe4000bf05270 */
[----:B------:R-:W-:Y:S02]  /*0700*/  @!P3 SEL R20, R5, R24, !P2 ;  /* 0x000000180514b207 */ /* 0x000fe40005000000 */
[----:B------:R-:W-:Y:S02]  /*0710*/  @!P3 SEL R19, R23, R2, !P2 ;  /* 0x000000021713b207 */ /* 0x000fe40005000000 */
[----:B------:R-:W-:Y:S02]  /*0720*/  ISETP.EQ.AND P3, PT, R17, UR8, P1 ;  /* 0x0000000811007c0c */ /* 0x000fe40008f62270 */
[----:B------:R-:W-:Y:S02]  /*0730*/  @!P1 SEL R21, RZ, 0x1, P0 ;  /* 0x00000001ff159807 */ /* 0x000fe40000000000 */
[----:B------:R-:W-:-:S02]  /*0740*/  IADD3 R3, P4, P5, R3, UR6, R12 ;  /* 0x0000000603037c10 */ /* 0x000fc4000fd9e00c */
[----:B------:R-:W-:Y:S02]  /*0750*/  SEL R21, R21, 0x1, !P3 ;  /* 0x0000000115157807 */ /* 0x000fe40005800000 */
[----:B------:R-:W-:Y:S02]  /*0760*/  IADD3.X R4, PT, PT, R0, UR7, RZ, P4, P5 ;  /* 0x0000000700047c10 */ /* 0x000fe4000a7ea4ff */
[----:B------:R-:W-:Y:S02]  /*0770*/  ISETP.LT.U32.AND P0, PT, R3, R20, PT ;  /* 0x000000140300720c */ /* 0x000fe40003f01070 */
[----:B------:R-:W-:Y:S02]  /*0780*/  LOP3.LUT P2, RZ, R21, 0xff, RZ, 0xc0, !PT ;  /* 0x000000ff15ff7812 */ /* 0x000fe4000784c0ff */
[----:B------:R-:W-:Y:S02]  /*0790*/  ISETP.LT.AND.EX P0, PT, R4, R19, PT, P0 ;  /* 0x000000130400720c */ /* 0x000fe40003f01300 */
[----:B------:R-:W-:-:S02]  /*07a0*/  SHF.R.S32.HI R0, RZ, 0x1f, R11 ;  /* 0x0000001fff007819 */ /* 0x000fc4000001140b */
[CC--:B------:R-:W-:Y:S02]  /*07b0*/  SEL R5, R3.reuse, R20.reuse, P0 ;  /* 0x0000001403057207 */ /* 0x0c0fe40000000000 */
[-C--:B------:R-:W-:Y:S02]  /*07c0*/  SEL R17, R4, R19.reuse, P0 ;  /* 0x0000001304117207 */ /* 0x080fe40000000000 */
[----:B------:R-:W-:Y:S02]  /*07d0*/  ISETP.NE.AND P0, PT, R16, UR8, PT ;  /* 0x0000000810007c0c */ /* 0x000fe4000bf05270 */
[----:B------:R-:W-:Y:S01]  /*07e0*/  @!P3 SEL R5, R3, R20, !P1 ;  /* 0x000000140305b207 */ /* 0x000fe20004800000 */
[----:B------:R-:W-:Y:S01]  /*07f0*/  VIADD R3, R11, 0x100 ;  /* 0x000001000b037836 */ /* 0x000fe20000000000 */
[----:B------:R-:W-:Y:S02]  /*0800*/  @!P3 SEL R17, R4, R19, !P1 ;  /* 0x000000130411b207 */ /* 0x000fe40004800000 */
[----:B------:R-:W-:-:S02]  /*0810*/  ISETP.EQ.AND P3, PT, R16, UR8, P2 ;  /* 0x0000000810007c0c */ /* 0x000fc40009762270 */
[----:B------:R-:W-:Y:S02]  /*0820*/  @!P2 SEL R21, RZ, 0x1, P0 ;  /* 0x00000001ff15a807 */ /* 0x000fe40000000000 */
[----:B------:R-:W-:Y:S02]  /*0830*/  IADD3 R2, P4, P5, R11, UR6, R12 ;  /* 0x000000060b027c10 */ /* 0x000fe4000fd9e00c */
[----:B------:R-:W-:Y:S02]  /*0840*/  SEL R21, R21, 0x1, !P3 ;  /* 0x0000000115157807 */ /* 0x000fe40005800000 */
[----:B------:R-:W-:Y:S02]  /*0850*/  IADD3.X R4, PT, PT, R0, UR7, RZ, P4, P5 ;  /* 0x0000000700047c10 */ /* 0x000fe4000a7ea4ff */
[----:B------:R-:W-:Y:S02]  /*0860*/  ISETP.LT.U32.AND P0, PT, R2, R5, PT ;  /* 0x000000050200720c */ /* 0x000fe40003f01070 */
[----:B------:R-:W-:-:S02]  /*0870*/  LOP3.LUT P1, RZ, R21, 0xff, RZ, 0xc0, !PT ;  /* 0x000000ff15ff7812 */ /* 0x000fc4000782c0ff */
[----:B------:R-:W-:Y:S02]  /*0880*/  ISETP.LT.AND.EX P0, PT, R4, R17, PT, P0 ;  /* 0x000000110400720c */ /* 0x000fe40003f01300 */
[----:B------:R-:W-:Y:S02]  /*0890*/  SHF.R.S32.HI R0, RZ, 0x1f, R3 ;  /* 0x0000001fff007819 */ /* 0x000fe40000011403 */
[----:B------:R-:W-:Y:S02]  /*08a0*/  SEL R19, R2, R5, P0 ;  /* 0x0000000502137207 */ /* 0x000fe40000000000 */
[----:B------:R-:W-:Y:S02]  /*08b0*/  SEL R23, R4, R17, P0 ;  /* 0x0000001104177207 */ /* 0x000fe40000000000 */
[----:B------:R-:W-:Y:S02]  /*08c0*/  ISETP.NE.AND P0, PT, R15, UR8, PT ;  /* 0x000000080f007c0c */ /* 0x000fe4000bf05270 */
[----:B------:R-:W-:-:S02]  /*08d0*/  @!P3 SEL R19, R2, R5, !P2 ;  /* 0x000000050213b207 */ /* 0x000fc40005000000 */
        /* <DEDUP_REMOVED lines=13> */
[----:B------:R-:W-:Y:S02]  /*09b0*/  @!P3 SEL R5, R2, R19, !P1 ;  /* 0x000000130205b207 */ /* 0x000fe40004800000 */
[----:B------:R-:W-:Y:S01]  /*09c0*/  IADD3 R2, P0, P4, R3, UR6, R12 ;  /* 0x0000000603027c10 */ /* 0x000fe2000fc1e00c */
[C---:B------:R-:W-:Y:S01]  /*09d0*/  VIADD R3, R11.reuse, 0x300 ;  /* 0x000003000b037836 */ /* 0x040fe20000000000 */
[----:B------:R-:W-:Y:S01]  /*09e0*/  @!P3 SEL R17, R4, R23, !P1 ;  /* 0x000000170411b207 */ /* 0x000fe20004800000 */
[----:B------:R-:W-:Y:S01]  /*09f0*/  VIADD R11, R11, 0x800 ;  /* 0x000008000b0b7836 */ /* 0x000fe20000000000 */
[C---:B------:R-:W-:Y:S02]  /*0a00*/  ISETP.EQ.AND P3, PT, R14.reuse, UR8, P2 ;  /* 0x000000080e007c0c */ /* 0x040fe40009762270 */
[----:B------:R-:W-:Y:S02]  /*0a10*/  ISETP.NE.AND P1, PT, R14, UR8, PT ;  /* 0x000000080e007c0c */ /* 0x000fe4000bf25270 */
[----:B------:R-:W-:-:S02]  /*0a20*/  IADD3.X R4, PT, PT, R0, UR7, RZ, P0, P4 ;  /* 0x0000000700047c10 */ /* 0x000fc400087e84ff */
[----:B------:R-:W-:Y:S02]  /*0a30*/  ISETP.LT.U32.AND P0, PT, R2, R5, PT ;  /* 0x000000050200720c */ /* 0x000fe40003f01070 */
[----:B------:R-:W-:Y:S02]  /*0a40*/  @!P2 SEL R21, RZ, 0x1, P1 ;  /* 0x00000001ff15a807 */ /* 0x000fe40000800000 */
[----:B------:R-:W-:Y:S02]  /*0a50*/  ISETP.LT.AND.EX P0, PT, R4, R17, PT, P0 ;  /* 0x000000110400720c */ /* 0x000fe40003f01300 */
[----:B------:R-:W-:Y:S02]  /*0a60*/  SHF.R.S32.HI R0, RZ, 0x1f, R3 ;  /* 0x0000001fff007819 */ /* 0x000fe40000011403 */
[----:B------:R-:W-:Y:S02]  /*0a70*/  SEL R21, R21, 0x1, !P3 ;  /* 0x0000000115157807 */ /* 0x000fe40005800000 */
[----:B------:R-:W-:-:S02]  /*0a80*/  IADD3 R3, P4, P5, R3, UR6, R12 ;  /* 0x0000000603037c10 */ /* 0x000fc4000fd9e00c */
[CC--:B------:R-:W-:Y:S02]  /*0a90*/  SEL R14, R2.reuse, R5.reuse, P0 ;  /* 0x00000005020e7207 */ /* 0x0c0fe40000000000 */
[----:B------:R-:W-:Y:S02]  /*0aa0*/  LOP3.LUT P1, RZ, R21, 0xff, RZ, 0xc0, !PT ;  /* 0x000000ff15ff7812 */ /* 0x000fe4000782c0ff */
[----:B------:R-:W-:Y:S02]  /*0ab0*/  @!P3 SEL R14, R2, R5, !P2 ;  /* 0x00000005020eb207 */ /* 0x000fe40005000000 */
[----:B------:R-:W-:Y:S02]  /*0ac0*/  IADD3.X R2, PT, PT, R0, UR7, RZ, P4, P5 ;  /* 0x0000000700027c10 */ /* 0x000fe4000a7ea4ff */
[----:B------:R-:W-:Y:S02]  /*0ad0*/  SEL R15, R4, R17, P0 ;  /* 0x00000011040f7207 */ /* 0x000fe40000000000 */
[----:B------:R-:W-:-:S02]  /*0ae0*/  ISETP.NE.AND P4, PT, R13, RZ, PT ;  /* 0x000000ff0d00720c */ /* 0x000fc40003f85270 */
[----:B------:R-:W-:Y:S02]  /*0af0*/  @!P3 SEL R15, R4, R17, !P2 ;  /* 0x00000011040fb207 */ /* 0x000fe40005000000 */
[C---:B------:R-:W-:Y:S02]  /*0b00*/  ISETP.EQ.AND P2, PT, R18.reuse, UR8, P1 ;  /* 0x0000000812007c0c */ /* 0x040fe40008f42270 */
[----:B------:R-:W-:Y:S02]  /*0b10*/  ISETP.LT.U32.AND P0, PT, R3, R14, PT ;  /* 0x0000000e0300720c */ /* 0x000fe40003f01070 */
[----:B------:R-:W-:Y:S02]  /*0b20*/  ISETP.NE.AND P3, PT, R18, UR8, PT ;  /* 0x0000000812007c0c */ /* 0x000fe4000bf65270 */
[----:B------:R-:W-:Y:S02]  /*0b30*/  ISETP.LT.AND.EX P0, PT, R2, R15, PT, P0 ;  /* 0x0000000f0200720c */ /* 0x000fe40003f01300 */
[----:B------:R-:W-:-:S02]  /*0b40*/  @!P1 SEL R21, RZ, 0x1, P3 ;  /* 0x00000001ff159807 */ /* 0x000fc40001800000 */
[-C--:B------:R-:W-:Y:S02]  /*0b50*/  SEL R4, R3, R14.reuse, P0 ;  /* 0x0000000e03047207 */ /* 0x080fe40000000000 */
[CC--:B------:R-:W-:Y:S02]  /*0b60*/  SEL R5, R2.reuse, R15.reuse, P0 ;  /* 0x0000000f02057207 */ /* 0x0c0fe40000000000 */
[----:B------:R-:W-:Y:S02]  /*0b70*/  SEL R0, R21, 0x1, !P2 ;  /* 0x0000000115007807 */ /* 0x000fe40005000000 */
[----:B------:R-:W-:Y:S02]  /*0b80*/  @!P2 SEL R4, R3, R14, !P1 ;  /* 0x0000000e0304a207 */ /* 0x000fe40004800000 */
[----:B------:R-:W-:Y:S01]  /*0b90*/  @!P2 SEL R5, R2, R15, !P1 ;  /* 0x0000000f0205a207 */ /* 0x000fe20004800000 */
[----:B------:R-:W-:Y:S06]  /*0ba0*/  @P4 BRA `(.L_x_231) ;  /* 0xfffffff400e84947 */ /* 0x000fec000383ffff */
[----:B------:R-:W-:Y:S05]  /*0bb0*/  BSYNC.RECONVERGENT B3 ;  /* 0x0000000000037941 */ /* 0x000fea0003800200 */
.L_x_230:
[----:B------:R-:W-:-:S07]  /*0bc0*/  VIADD R11, R11, 0xfffffc00 ;  /* 0xfffffc000b0b7836 */ /* 0x000fce0000000000 */
.L_x_229:
[----:B------:R-:W-:Y:S05]  /*0bd0*/  BSYNC.RECONVERGENT B2 ;  /* 0x0000000000027941 */ /* 0x000fea0003800200 */
.L_x_228:
[----:B------:R-:W-:-:S13]  /*0be0*/  ISETP.NE.AND P0, PT, R22, RZ, PT ;  /* 0x000000ff1600720c */ /* 0x000fda0003f05270 */
[----:B------:R-:W-:Y:S05]  /*0bf0*/  @!P0 BRA `(.L_x_227) ;  /* 0x0000000800408947 */ /* 0x000fea0003800000 */
[----:B------:R-:W-:Y:S01]  /*0c00*/  ISETP.GE.U32.AND P0, PT, R22, 0x4, PT ;  /* 0x000000041600780c */ /* 0x000fe20003f06070 */
[----:B------:R-:W-:Y:S01]  /*0c10*/  BSSY.RECONVERGENT B2, `(.L_x_232) ;  /* 0x0000049000027945 */ /* 0x000fe20003800200 */
[----:B------:R-:W-:-:S11]  /*0c20*/  LOP3.LUT P1, R10, R10, 0x3, RZ, 0xc0, !PT ;  /* 0x000000030a0a7812 */ /* 0x000fd6000782c0ff */
[----:B------:R-:W-:Y:S05]  /*0c30*/  @!P0 BRA `(.L_x_233) ;  /* 0x0000000400188947 */ /* 0x000fea0003800000 */
[----:B------:R-:W0:Y:S01]  /*0c40*/  LDCU.64 UR10, c[0x0][0x380] ;  /* 0x00007000ff0a77ac */ /* 0x000e220008000a00 */
[----:B------:R-:W-:Y:S01]  /*0c50*/  IADD3 R17, P0, PT, R12, R11, RZ ;  /* 0x0000000b0c117210 */ /* 0x000fe20007f1e0ff */
[----:B------:R-:W1:Y:S03]  /*0c60*/  LDCU UR9, c[0x0][0x38c] ;  /* 0x00007180ff0977ac */ /* 0x000e660008000800 */
[----:B------:R-:W-:Y:S02]  /*0c70*/  LEA.HI.X.SX32 R18, R11, RZ, 0x1, P0 ;  /* 0x000000ff0b127211 */ /* 0x000fe400000f0eff */
[----:B0-----:R-:W-:-:S04]  /*0c80*/  LEA R14, P0, R17, UR10, 0x2 ;  /* 0x0000000a110e7c11 */ /* 0x001fc8000f8010ff */
[----:B------:R-:W-:Y:S01]  /*0c90*/  LEA.HI.X R15, R17, UR11, R18, 0x2, P0 ;  /* 0x0000000b110f7c11 */ /* 0x000fe200080f1412 */
[----:B------:R-:W0:Y:S04]  /*0ca0*/  LDCU.64 UR10, c[0x0][0x390] ;  /* 0x00007200ff0a77ac */ /* 0x000e280008000a00 */
[----:B------:R-:W1:Y:S04]  /*0cb0*/  LDG.E R13, desc[UR12][R14.64] ;  /* 0x0000000c0e0d7981 */ /* 0x000e68000c1e1900 */
[----:B------:R-:W2:Y:S04]  /*0cc0*/  LDG.E R16, desc[UR12][R14.64+0x400] ;  /* 0x0004000c0e107981 */ /* 0x000ea8000c1e1900 */
[----:B------:R-:W3:Y:S04]  /*0cd0*/  LDG.E R3, desc[UR12][R14.64+0x800] ;  /* 0x0008000c0e037981 */ /* 0x000ee8000c1e1900 */
[----:B------:R4:W5:Y:S01]  /*0ce0*/  LDG.E R2, desc[UR12][R14.64+0xc00] ;  /* 0x000c000c0e027981 */ /* 0x000962000c1e1900 */
[----:B------:R-:W-:-:S02]  /*0cf0*/  LOP3.LUT P3, RZ, R0, 0xff, RZ, 0xc0, !PT ;  /* 0x000000ff00ff7812 */ /* 0x000fc4000786c0ff */
[----:B0-----:R-:W-:-:S04]  /*0d00*/  IADD3 R17, P2, PT, R17, UR10, RZ ;  /* 0x0000000a11117c10 */ /* 0x001fc8000ff5e0ff */
[----:B------:R-:W-:Y:S02]  /*0d10*/  IADD3.X R18, PT, PT, R18, UR11, RZ, P2, !PT ;  /* 0x0000000b12127c10 */ /* 0x000fe400097fe4ff */
[C---:B-1----:R-:W-:Y:S02]  /*0d20*/  ISETP.NE.AND P0, PT, R13.reuse, UR9, PT ;  /* 0x000000090d007c0c */ /* 0x042fe4000bf05270 */
[----:B------:R-:W-:Y:S01]  /*0d30*/  ISETP.EQ.AND P4, PT, R13, UR9, P3 ;  /* 0x000000090d007c0c */ /* 0x000fe20009f82270 */
[----:B------:R-:W-:Y:S02]  /*0d40*/  VIADD R13, R11, 0x100 ;  /* 0x000001000b0d7836 */ /* 0x000fe40000000000 */
[----:B------:R-:W-:Y:S02]  /*0d50*/  @!P3 SEL R0, RZ, 0x1, P0 ;  /* 0x00000001ff00b807 */ /* 0x000fe40000000000 */
[----:B------:R-:W-:Y:S02]  /*0d60*/  ISETP.LT.U32.AND P0, PT, R17, R4, PT ;  /* 0x000000041100720c */ /* 0x000fe40003f01070 */
[----:B------:R-:W-:-:S02]  /*0d70*/  SEL R0, R0, 0x1, !P4 ;  /* 0x0000000100007807 */ /* 0x000fc40006000000 */
[-C--:B------:R-:W-:Y:S02]  /*0d80*/  ISETP.LT.AND.EX P0, PT, R18, R5.reuse, PT, P0 ;  /* 0x000000051200720c */ /* 0x080fe40003f01300 */
[----:B------:R-:W-:Y:S02]  /*0d90*/  LOP3.LUT P2, RZ, R0, 0xff, RZ, 0xc0, !PT ;  /* 0x000000ff00ff7812 */ /* 0x000fe4000784c0ff */
[CC--:B------:R-:W-:Y:S02]  /*0da0*/  SEL R22, R17.reuse, R4.reuse, P0 ;  /* 0x0000000411167207 */ /* 0x0c0fe40000000000 */
[CC--:B----4-:R-:W-:Y:S02]  /*0db0*/  SEL R15, R18.reuse, R5.reuse, P0 ;  /* 0x00000005120f7207 */ /* 0x0d0fe40000000000 */
[----:B------:R-:W-:Y:S02]  /*0dc0*/  @!P4 SEL R22, R17, R4, !P3 ;  /* 0x000000041116c207 */ /* 0x000fe40005800000 */
[----:B------:R-:W-:Y:S01]  /*0dd0*/  @!P4 SEL R15, R18, R5, !P3 ;  /* 0x00000005120fc207 */ /* 0x000fe20005800000 */
[----:B------:R-:W-:Y:S01]  /*0de0*/  VIADD R5, R11, 0x200 ;  /* 0x000002000b057836 */ /* 0x000fe20000000000 */
[----:B--2---:R-:W-:-:S02]  /*0df0*/  ISETP.NE.AND P3, PT, R16, UR9, PT ;  /* 0x0000000910007c0c */ /* 0x004fc4000bf65270 */
[----:B------:R-:W-:Y:S02]  /*0e00*/  ISETP.EQ.AND P4, PT, R16, UR9, P2 ;  /* 0x0000000910007c0c */ /* 0x000fe40009782270 */
[----:B------:R-:W-:Y:S02]  /*0e10*/  @!P2 SEL R0, RZ, 0x1, P3 ;  /* 0x00000001ff00a807 */ /* 0x000fe40001800000 */
[----:B------:R-:W-:Y:S02]  /*0e20*/  SHF.R.S32.HI R4, RZ, 0x1f, R13 ;  /* 0x0000001fff047819 */ /* 0x000fe4000001140d */
[----:B------:R-:W-:Y:S02]  /*0e30*/  IADD3 R13, P5, P0, R13, UR10, R12 ;  /* 0x0000000a0d0d7c10 */ /* 0x000fe4000f8be00c */
[----:B------:R-:W-:Y:S02]  /*0e40*/  SEL R0, R0, 0x1, !P4 ;  /* 0x0000000100007807 */ /* 0x000fe40006000000 */
[----:B------:R-:W-:-:S02]  /*0e50*/  IADD3.X R14, PT, PT, R4, UR11, RZ, P5, P0 ;  /* 0x0000000b040e7c10 */ /* 0x000fc4000afe04ff */
[CC--:B------:R-:W-:Y:S02]  /*0e60*/  ISETP.LT.U32.AND P0, PT, R13.reuse, R22.reuse, PT ;  /* 0x000000160d00720c */ /* 0x0c0fe40003f01070 */
[----:B------:R-:W-:Y:S02]  /*0e70*/  LOP3.LUT P3, RZ, R0, 0xff, RZ, 0xc0, !PT ;  /* 0x000000ff00ff7812 */ /* 0x000fe4000786c0ff */
[CC--:B------:R-:W-:Y:S02]  /*0e80*/  ISETP.LT.AND.EX P0, PT, R14.reuse, R15.reuse, PT, P0 ;  /* 0x0000000f0e00720c */ /* 0x0c0fe40003f01300 */
[----:B------:R-:W-:Y:S02]  /*0e90*/  SHF.R.S32.HI R4, RZ, 0x1f, R5 ;  /* 0x0000001fff047819 */ /* 0x000fe40000011405 */
[----:B------:R-:W-:Y:S02]  /*0ea0*/  SEL R18, R13, R22, P0 ;  /* 0x000000160d127207 */ /* 0x000fe40000000000 */
[----:B------:R-:W-:-:S02]  /*0eb0*/  SEL R20, R14, R15, P0 ;  /* 0x0000000f0e147207 */ /* 0x000fc40000000000 */
[----:B------:R-:W-:Y:S02]  /*0ec0*/  @!P4 SEL R18, R13, R22, !P2 ;  /* 0x000000160d12c207 */ /* 0x000fe40005000000 */
[----:B------:R-:W-:Y:S02]  /*0ed0*/  @!P4 SEL R20, R14, R15, !P2 ;  /* 0x0000000f0e14c207 */ /* 0x000fe40005000000 */
[----:B---3--:R-:W-:Y:S02]  /*0ee0*/  ISETP.NE.AND P4, PT, R3, UR9, PT ;  /* 0x0000000903007c0c */ /* 0x008fe4000bf85270 */
[----:B------:R-:W-:Y:S02]  /*0ef0*/  IADD3 R5, P5, P0, R5, UR10, R12 ;  /* 0x0000000a05057c10 */ /* 0x000fe4000f8be00c */
[----:B------:R-:W-:Y:S01]  /*0f00*/  ISETP.EQ.AND P2, PT, R3, UR9, P3 ;  /* 0x0000000903007c0c */ /* 0x000fe20009f42270 */
[C---:B------:R-:W-:Y:S01]  /*0f10*/  VIADD R3, R11.reuse, 0x300 ;  /* 0x000003000b037836 */ /* 0x040fe20000000000 */
[----:B------:R-:W-:Y:S01]  /*0f20*/  @!P3 SEL R0, RZ, 0x1, P4 ;  /* 0x00000001ff00b807 */ /* 0x000fe20002000000 */
[----:B------:R-:W-:Y:S01]  /*0f30*/  VIADD R11, R11, 0x400 ;  /* 0x000004000b0b7836 */ /* 0x000fe20000000000 */
[----:B------:R-:W-:-:S02]  /*0f40*/  IADD3.X R13, PT, PT, R4, UR11, RZ, P5, P0 ;  /* 0x0000000b040d7c10 */ /* 0x000fc4000afe04ff */
[----:B------:R-:W-:Y:S02]  /*0f50*/  ISETP.LT.U32.AND P0, PT, R5, R18, PT ;  /* 0x000000120500720c */ /* 0x000fe40003f01070 */
[----:B------:R-:W-:Y:S02]  /*0f60*/  SEL R0, R0, 0x1, !P2 ;  /* 0x0000000100007807 */ /* 0x000fe40005000000 */
[----:B------:R-:W-:Y:S02]  /*0f70*/  ISETP.LT.AND.EX P0, PT, R13, R20, PT, P0 ;  /* 0x000000140d00720c */ /* 0x000fe40003f01300 */
[----:B------:R-:W-:Y:S02]  /*0f80*/  LOP3.LUT P4, RZ, R0, 0xff, RZ, 0xc0, !PT ;  /* 0x000000ff00ff7812 */ /* 0x000fe4000788c0ff */
[----:B------:R-:W-:Y:S02]  /*0f90*/  SEL R14, R5, R18, P0 ;  /* 0x00000012050e7207 */ /* 0x000fe40000000000 */
[----:B------:R-:W-:-:S02]  /*0fa0*/  SEL R16, R13, R20, P0 ;  /* 0x000000140d107207 */ /* 0x000fc40000000000 */
[----:B------:R-:W-:Y:S02]  /*0fb0*/  SHF.R.S32.HI R4, RZ, 0x1f, R3 ;  /* 0x0000001fff047819 */ /* 0x000fe40000011403 */
[----:B------:R-:W-:Y:S02]  /*0fc0*/  @!P2 SEL R14, R5, R18, !P3 ;  /* 0x00000012050ea207 */ /* 0x000fe40005800000 */
[----:B------:R-:W-:Y:S02]  /*0fd0*/  @!P2 SEL R16, R13, R20, !P3 ;  /* 0x000000140d10a207 */ /* 0x000fe40005800000 */
[----:B------:R-:W-:Y:S02]  /*0fe0*/  IADD3 R3, P5, P6, R3, UR10, R12 ;  /* 0x0000000a03037c10 */ /* 0x000fe4000febe00c */
[----:B-----5:R-:W-:Y:S02]  /*0ff0*/  ISETP.EQ.AND P2, PT, R2, UR9, P4 ;  /* 0x0000000902007c0c */ /* 0x020fe4000a742270 */
[----:B------:R-:W-:-:S02]  /*1000*/  IADD3.X R13, PT, PT, R4, UR11, RZ, P5, P6 ;  /* 0x0000000b040d7c10 */ /* 0x000fc4000afec4ff */
[----:B------:R-:W-:Y:S02]  /*1010*/  ISETP.LT.U32.AND P0, PT, R3, R14, PT ;  /* 0x0000000e0300720c */ /* 0x000fe40003f01070 */
[----:B------:R-:W-:Y:S02]  /*1020*/  ISETP.NE.AND P3, PT, R2, UR9, PT ;  /* 0x0000000902007c0c */ /* 0x000fe4000bf65270 */
[----:B------:R-:W-:Y:S02]  /*1030*/  ISETP.LT.AND.EX P0, PT, R13, R16, PT, P0 ;  /* 0x000000100d00720c */ /* 0x000fe40003f01300 */
[----:B------:R-:W-:Y:S02]  /*1040*/  @!P4 SEL R0, RZ, 0x1, P3 ;  /* 0x00000001ff00c807 */ /* 0x000fe40001800000 */
[----:B------:R-:W-:Y:S02]  /*1050*/  SEL R4, R3, R14, P0 ;  /* 0x0000000e03047207 */ /* 0x000fe40000000000 */
[----:B------:R-:W-:-:S02]  /*1060*/  SEL R5, R13, R16, P0 ;  /* 0x000000100d057207 */ /* 0x000fc40000000000 */
[----:B------:R-:W-:Y:S02]  /*1070*/  SEL R0, R0, 0x1, !P2 ;  /* 0x0000000100007807 */ /* 0x000fe40005000000 */
[----:B------:R-:W-:Y:S02]  /*1080*/  @!P2 SEL R4, R3, R14, !P4 ;  /* 0x0000000e0304a207 */ /* 0x000fe40006000000 */
[----:B------:R-:W-:-:S07]  /*1090*/  @!P2 SEL R5, R13, R16, !P4 ;  /* 0x000000100d05a207 */ /* 0x000fce0006000000 */
.L_x_233:
[----:B------:R-:W-:Y:S05]  /*10a0*/  BSYNC.RECONVERGENT B2 ;  /* 0x0000000000027941 */ /* 0x000fea0003800200 */
.L_x_232:
[----:B------:R-:W-:Y:S05]  /*10b0*/  @!P1 BRA `(.L_x_227) ;  /* 0x0000000400109947 */ /* 0x000fea0003800000 */
[----:B------:R-:W-:Y:S01]  /*10c0*/  ISETP.NE.AND P0, PT, R10, 0x1, PT ;  /* 0x000000010a00780c */ /* 0x000fe20003f05270 */
[----:B------:R-:W-:Y:S01]  /*10d0*/  BSSY.RECONVERGENT B2, `(.L_x_234) ;  /* 0x000002a000027945 */ /* 0x000fe20003800200 */
[----:B------:R-:W-:-:S11]  /*10e0*/  LOP3.LUT P1, RZ, R9, 0x100, RZ, 0xc0, !PT ;  /* 0x0000010009ff7812 */ /* 0x000fd6000782c0ff */
        /* <DEDUP_REMOVED lines=9> */
[----:B------:R2:W3:Y:S01]  /*1180*/  LDG.E R15, desc[UR12][R2.64+0x400] ;  /* 0x0004000c020f7981 */ /* 0x0004e2000c1e1900 */
[----:B------:R-:W-:-:S02]  /*1190*/  LOP3.LUT P2, RZ, R0, 0xff, RZ, 0xc0, !PT ;  /* 0x000000ff00ff7812 */ /* 0x000fc4000784c0ff */
[----:B0-----:R-:W-:-:S04]  /*11a0*/  IADD3 R9, P0, PT, R9, UR10, RZ ;  /* 0x0000000a09097c10 */ /* 0x001fc8000ff1e0ff */
[----:B------:R-:W-:Y:S02]  /*11b0*/  IADD3.X R10, PT, PT, R10, UR11, RZ, P0, !PT ;  /* 0x0000000b0a0a7c10 */ /* 0x000fe400087fe4ff */
[----:B------:R-:W-:-:S04]  /*11c0*/  ISETP.LT.U32.AND P0, PT, R9, R4, PT ;  /* 0x000000040900720c */ /* 0x000fc80003f01070 */
[----:B------:R-:W-:-:S04]  /*11d0*/  ISETP.LT.AND.EX P0, PT, R10, R5, PT, P0 ;  /* 0x000000050a00720c */ /* 0x000fc80003f01300 */
[----:B--2---:R-:W-:Y:S02]  /*11e0*/  SEL R2, R10, R5, P0 ;  /* 0x000000050a027207 */ /* 0x004fe40000000000 */
[C---:B-1----:R-:W-:Y:S02]  /*11f0*/  ISETP.NE.AND P4, PT, R13.reuse, UR9, PT ;  /* 0x000000090d007c0c */ /* 0x042fe4000bf85270 */
[----:B------:R-:W-:Y:S01]  /*1200*/  ISETP.EQ.AND P3, PT, R13, UR9, P2 ;  /* 0x000000090d007c0c */ /* 0x000fe20009762270 */
[C---:B------:R-:W-:Y:S01]  /*1210*/  VIADD R13, R11.reuse, 0x100 ;  /* 0x000001000b0d7836 */ /* 0x040fe20000000000 */
[----:B------:R-:W-:Y:S01]  /*1220*/  @!P2 SEL R0, RZ, 0x1, P4 ;  /* 0x00000001ff00a807 */ /* 0x000fe20002000000 */
[----:B------:R-:W-:-:S03]  /*1230*/  VIADD R11, R11, 0x200 ;  /* 0x000002000b0b7836 */ /* 0x000fc60000000000 */
[----:B------:R-:W-:Y:S02]  /*1240*/  SEL R3, R0, 0x1, !P3 ;  /* 0x0000000100037807 */ /* 0x000fe40005800000 */
[-C--:B------:R-:W-:Y:S02]  /*1250*/  SEL R0, R9, R4.reuse, P0 ;  /* 0x0000000409007207 */ /* 0x080fe40000000000 */
[----:B------:R-:W-:Y:S02]  /*1260*/  LOP3.LUT P4, RZ, R3, 0xff, RZ, 0xc0, !PT ;  /* 0x000000ff03ff7812 */ /* 0x000fe4000788c0ff */
[----:B------:R-:W-:Y:S02]  /*1270*/  SHF.R.S32.HI R14, RZ, 0x1f, R13 ;  /* 0x0000001fff0e7819 */ /* 0x000fe4000001140d */
[----:B------:R-:W-:Y:S02]  /*1280*/  @!P3 SEL R0, R9, R4, !P2 ;  /* 0x000000040900b207 */ /* 0x000fe40005000000 */
[----:B------:R-:W-:-:S02]  /*1290*/  @!P3 SEL R2, R10, R5, !P2 ;  /* 0x000000050a02b207 */ /* 0x000fc40005000000 */
[----:B------:R-:W-:Y:S02]  /*12a0*/  IADD3 R13, P5, P6, R13, UR10, R12 ;  /* 0x0000000a0d0d7c10 */ /* 0x000fe4000febe00c */
[C---:B---3--:R-:W-:Y:S02]  /*12b0*/  ISETP.EQ.AND P3, PT, R15.reuse, UR9, P4 ;  /* 0x000000090f007c0c */ /* 0x048fe4000a762270 */
[----:B------:R-:W-:Y:S02]  /*12c0*/  ISETP.NE.AND P2, PT, R15, UR9, PT ;  /* 0x000000090f007c0c */ /* 0x000fe4000bf45270 */
[----:B------:R-:W-:Y:S02]  /*12d0*/  IADD3.X R9, PT, PT, R14, UR11, RZ, P5, P6 ;  /* 0x0000000b0e097c10 */ /* 0x000fe4000afec4ff */
[----:B------:R-:W-:Y:S02]  /*12e0*/  ISETP.LT.U32.AND P0, PT, R13, R0, PT ;  /* 0x000000000d00720c */ /* 0x000fe40003f01070 */
[----:B------:R-:W-:-:S02]  /*12f0*/  @!P4 SEL R3, RZ, 0x1, P2 ;  /* 0x00000001ff03c807 */ /* 0x000fc40001000000 */
[----:B------:R-:W-:Y:S02]  /*1300*/  ISETP.LT.AND.EX P0, PT, R9, R2, PT, P0 ;  /* 0x000000020900720c */ /* 0x000fe40003f01300 */
[----:B------:R-:W-:Y:S02]  /*1310*/  SEL R3, R3, 0x1, !P3 ;  /* 0x0000000103037807 */ /* 0x000fe40005800000 */
[----:B------:R-:W-:Y:S02]  /*1320*/  SEL R4, R13, R0, P0 ;  /* 0x000000000d047207 */ /* 0x000fe40000000000 */
[----:B------:R-:W-:Y:S02]  /*1330*/  SEL R5, R9, R2, P0 ;  /* 0x0000000209057207 */ /* 0x000fe40000000000 */
[----:B------:R-:W-:Y:S02]  /*1340*/  @!P3 SEL R4, R13, R0, !P4 ;  /* 0x000000000d04b207 */ /* 0x000fe40006000000 */
[----:B------:R-:W-:-:S02]  /*1350*/  @!P3 SEL R5, R9, R2, !P4 ;  /* 0x000000020905b207 */ /* 0x000fc40006000000 */
[----:B------:R-:W-:-:S07]  /*1360*/  PRMT R0, R3, 0x7610, R0 ;  /* 0x0000761003007816 */ /* 0x000fce0000000000 */
.L_x_235:
[----:B------:R-:W-:Y:S05]  /*1370*/  BSYNC.RECONVERGENT B2 ;  /* 0x0000000000027941 */ /* 0x000fea0003800200 */
.L_x_234:
[----:B------:R-:W-:Y:S05]  /*1380*/  @P1 BRA `(.L_x_227) ;  /* 0x00000000005c1947 */ /* 0x000fea0003800000 */
[----:B------:R-:W0:Y:S01]  /*1390*/  LDCU.64 UR10, c[0x0][0x380] ;  /* 0x00007000ff0a77ac */ /* 0x000e220008000a00 */
[----:B------:R-:W-:Y:S01]  /*13a0*/  IADD3 R12, P0, PT, R12, R11, RZ ;  /* 0x0000000b0c0c7210 */ /* 0x000fe20007f1e0ff */
[----:B------:R-:W1:Y:S03]  /*13b0*/  LDCU UR9, c[0x0][0x38c] ;  /* 0x00007180ff0977ac */ /* 0x000e660008000800 */
[----:B------:R-:W-:Y:S02]  /*13c0*/  LEA.HI.X.SX32 R9, R11, RZ, 0x1, P0 ;  /* 0x000000ff0b097211 */ /* 0x000fe400000f0eff */
[----:B0-----:R-:W-:-:S04]  /*13d0*/  LEA R2, P0, R12, UR10, 0x2 ;  /* 0x0000000a0c027c11 */ /* 0x001fc8000f8010ff */
[----:B------:R-:W-:Y:S01]  /*13e0*/  LEA.HI.X R3, R12, UR11, R9, 0x2, P0 ;  /* 0x0000000b0c037c11 */ /* 0x000fe200080f1409 */
[----:B------:R-:W0:Y:S04]  /*13f0*/  LDCU.64 UR10, c[0x0][0x390] ;  /* 0x00007200ff0a77ac */ /* 0x000e280008000a00 */
[----:B------:R-:W1:Y:S01]  /*1400*/  LDG.E R2, desc[UR12][R2.64] ;  /* 0x0000000c02027981 */ /* 0x000e62000c1e1900 */
[----:B------:R-:W-:Y:S02]  /*1410*/  LOP3.LUT P3, RZ, R0, 0xff, RZ, 0xc0, !PT ;  /* 0x000000ff00ff7812 */ /* 0x000fe4000786c0ff */
[----:B0-----:R-:W-:-:S04]  /*1420*/  IADD3 R11, P0, PT, R12, UR10, RZ ;  /* 0x0000000a0c0b7c10 */ /* 0x001fc8000ff1e0ff */
[----:B------:R-:W-:Y:S02]  /*1430*/  IADD3.X R10, PT, PT, R9, UR11, RZ, P0, !PT ;  /* 0x0000000b090a7c10 */ /* 0x000fe400087fe4ff */
[----:B------:R-:W-:-:S04]  /*1440*/  ISETP.LT.U32.AND P0, PT, R11, R4, PT ;  /* 0x000000040b00720c */ /* 0x000fc80003f01070 */
[----:B------:R-:W-:-:S04]  /*1450*/  ISETP.LT.AND.EX P0, PT, R10, R5, PT, P0 ;  /* 0x000000050a00720c */ /* 0x000fc80003f01300 */
[----:B------:R-:W-:Y:S02]  /*1460*/  SEL R9, R11, R4, P0 ;  /* 0x000000040b097207 */ /* 0x000fe40000000000 */
[C---:B-1----:R-:W-:Y:S02]  /*1470*/  ISETP.EQ.AND P1, PT, R2.reuse, UR9, P3 ;  /* 0x0000000902007c0c */ /* 0x042fe40009f22270 */
[----:B------:R-:W-:Y:S02]  /*1480*/  ISETP.NE.AND P2, PT, R2, UR9, PT ;  /* 0x0000000902007c0c */ /* 0x000fe4000bf45270 */
[----:B------:R-:W-:Y:S02]  /*1490*/  SEL R2, R10, R5, P0 ;  /* 0x000000050a027207 */ /* 0x000fe40000000000 */
[----:B------:R-:W-:-:S04]  /*14a0*/  @!P3 SEL R0, RZ, 0x1, P2 ;  /* 0x00000001ff00b807 */ /* 0x000fc80001000000 */
[----:B------:R-:W-:-:S03]  /*14b0*/  SEL R0, R0, 0x1, !P1 ;  /* 0x0000000100007807 */ /* 0x000fc60004800000 */
[----:B------:R-:W-:Y:S02]  /*14c0*/  @!P1 SEL R9, R11, R4, !P3 ;  /* 0x000000040b099207 */ /* 0x000fe40005800000 */
[----:B------:R-:W-:-:S03]  /*14d0*/  @!P1 SEL R2, R10, R5, !P3 ;  /* 0x000000050a029207 */ /* 0x000fc60005800000 */
[----:B------:R-:W-:Y:S02]  /*14e0*/  IMAD.MOV.U32 R4, RZ, RZ, R9 ;  /* 0x000000ffff047224 */ /* 0x000fe400078e0009 */
[----:B------:R-:W-:-:S07]  /*14f0*/  IMAD.MOV.U32 R5, RZ, RZ, R2 ;  /* 0x000000ffff057224 */ /* 0x000fce00078e0002 */
.L_x_227:
[----:B------:R-:W-:Y:S05]  /*1500*/  BSYNC.RECONVERGENT B1 ;  /* 0x0000000000017941 */ /* 0x000fea0003800200 */
.L_x_226:
[----:B------:R-:W-:-:S13]  /*1510*/  ISETP.GE.AND P0, PT, R8, 0x100, PT ;  /* 0x000001000800780c */ /* 0x000fda0003f06270 */
[----:B------:R-:W-:Y:S05]  /*1520*/  @!P0 BRA `(.L_x_236) ;  /* 0x0000000c003c8947 */ /* 0x000fea0003800000 */
[----:B------:R-:W0:Y:S01]  /*1530*/  S2R R10, SR_LANEID ;  /* 0x00000000000a7919 */ /* 0x000e220000000000 */
[----:B------:R-:W-:Y:S01]  /*1540*/  LOP3.LUT R2, R0, 0xff, RZ, 0xc0, !PT ;  /* 0x000000ff00027812 */ /* 0x000fe200078ec0ff */
[----:B------:R-:W-:Y:S01]  /*1550*/  BSSY.RECONVERGENT B1, `(.L_x_237) ;  /* 0x0000016000017945 */ /* 0x000fe20003800200 */
[----:B------:R1:W2:Y:S04]  /*1560*/  SHFL.DOWN PT, R9, R4, 0x1, 0x1f ;  /* 0x08201f0004097f89 */ /* 0x0002a800000e0000 */
[----:B------:R1:W3:Y:S04]  /*1570*/  SHFL.DOWN PT, R8, R5, 0x1, 0x1f ;  /* 0x08201f0005087f89 */ /* 0x0002e800000e0000 */
[----:B------:R1:W4:Y:S01]  /*1580*/  SHFL.DOWN PT, R3, R2, 0x1, 0x1f ;  /* 0x08201f0002037f89 */ /* 0x00032200000e0000 */
[----:B0-----:R-:W-:-:S02]  /*1590*/  ISETP.GT.AND P0, PT, R10, 0x1e, PT ;  /* 0x0000001e0a00780c */ /* 0x001fc40003f04270 */
[C---:B------:R-:W-:Y:S02]  /*15a0*/  ISETP.GT.AND P3, PT, R10.reuse, 0x1d, PT ;  /* 0x0000001d0a00780c */ /* 0x040fe40003f64270 */
[----:B------:R-:W-:-:S09]  /*15b0*/  ISETP.GT.AND P2, PT, R10, 0x1b, PT ;  /* 0x0000001b0a00780c */ /* 0x000fd20003f44270 */
[----:B-1234-:R-:W-:Y:S05]  /*15c0*/  @P0 BRA `(.L_x_238) ;  /* 0x0000000000380947 */ /* 0x01efea0003800000 */
[----:B------:R-:W-:Y:S01]  /*15d0*/  LOP3.LUT P1, RZ, R3, 0xff, RZ, 0xc0, !PT ;  /* 0x000000ff03ff7812 */ /* 0x000fe2000782c0ff */
[----:B------:R-:W-:Y:S01]  /*15e0*/  IMAD.MOV.U32 R11, RZ, RZ, 0x1 ;  /* 0x00000001ff0b7424 */ /* 0x000fe200078e00ff */
[----:B------:R-:W-:-:S04]  /*15f0*/  LOP3.LUT P0, R2, R0, 0xff, RZ, 0xc0, !PT ;  /* 0x000000ff00027812 */ /* 0x000fc8000780c0ff */
[----:B------:R-:W-:-:S13]  /*1600*/  PLOP3.LUT P0, PT, P0, P1, PT, 0x2f, 0xf2 ;  /* 0x0000000000f2781c */ /* 0x000fda0000702577 */
[----:B------:R-:W-:Y:S02]  /*1610*/  @!P0 ISETP.LT.U32.AND P1, PT, R9, R4, PT ;  /* 0x000000040900820c */ /* 0x000fe40003f21070 */
[----:B------:R-:W-:Y:S02]  /*1620*/  @P0 ISETP.NE.AND P4, PT, R2, RZ, PT ;  /* 0x000000ff0200020c */ /* 0x000fe40003f85270 */
[----:B------:R-:W-:Y:S02]  /*1630*/  @!P0 PRMT R0, R11, 0x7610, R0 ;  /* 0x000076100b008816 */ /* 0x000fe40000000000 */
[----:B------:R-:W-:Y:S02]  /*1640*/  @!P0 ISETP.LT.AND.EX P1, PT, R8, R5, PT, P1 ;  /* 0x000000050800820c */ /* 0x000fe40003f21310 */
[----:B------:R-:W-:Y:S02]  /*1650*/  @P0 SEL R2, R3, R0, !P4 ;  /* 0x0000000003020207 */ /* 0x000fe40006000000 */
[----:B------:R-:W-:-:S02]  /*1660*/  @!P0 SEL R4, R9, R4, P1 ;  /* 0x0000000409048207 */ /* 0x000fc40000800000 */
[----:B------:R-:W-:Y:S02]  /*1670*/  @!P0 SEL R5, R8, R5, P1 ;  /* 0x0000000508058207 */ /* 0x000fe40000800000 */
[----:B------:R-:W-:Y:S02]  /*1680*/  @P0 PRMT R0, R2, 0x7610, R0 ;  /* 0x0000761002000816 */ /* 0x000fe40000000000 */
[----:B------:R-:W-:Y:S02]  /*1690*/  @P0 SEL R4, R9, R4, !P4 ;  /* 0x0000000409040207 */ /* 0x000fe40006000000 */
[----:B------:R-:W-:-:S07]  /*16a0*/  @P0 SEL R5, R8, R5, !P4 ;  /* 0x0000000508050207 */ /* 0x000fce0006000000 */
.L_x_238:
[----:B------:R-:W-:Y:S05]  /*16b0*/  BSYNC.RECONVERGENT B1 ;  /* 0x0000000000017941 */ /* 0x000fea0003800200 */
.L_x_237:
[----:B------:R-:W-:Y:S01]  /*16c0*/  LOP3.LUT R3, R0, 0xff, RZ, 0xc0, !PT ;  /* 0x000000ff00037812 */ /* 0x000fe200078ec0ff */
[----:B------:R0:W1:Y:S01]  /*16d0*/  SHFL.DOWN PT, R9, R4, 0x2, 0x1f ;  /* 0x08401f0004097f89 */ /* 0x00006200000e0000 */
[----:B------:R-:W-:Y:S01]  /*16e0*/  BSSY.RECONVERGENT B1, `(.L_x_239) ;  /* 0x0000015000017945 */ /* 0x000fe20003800200 */
[C---:B------:R-:W-:Y:S02]  /*16f0*/  ISETP.GT.AND P5, PT, R10.reuse, 0x17, PT ;  /* 0x000000170a00780c */ /* 0x040fe40003fa4270 */
[----:B------:R0:W2:Y:S01]  /*1700*/  SHFL.DOWN PT, R8, R5, 0x2, 0x1f ;  /* 0x08401f0005087f89 */ /* 0x0000a200000e0000 */
[C---:B------:R-:W-:Y:S02]  /*1710*/  ISETP.GT.AND P4, PT, R10.reuse, 0xf, PT ;  /* 0x0000000f0a00780c */ /* 0x040fe40003f84270 */
[----:B------:R-:W-:Y:S01]  /*1720*/  ISETP.NE.AND P1, PT, R10, RZ, PT ;  /* 0x000000ff0a00720c */ /* 0x000fe20003f25270 */
[----:B------:R-:W3:Y:S01]  /*1730*/  SHFL.DOWN PT, R3, R3, 0x2, 0x1f ;  /* 0x08401f0003037f89 */ /* 0x000ee200000e0000 */
[----:B------:R-:W-:Y:S11]  /*1740*/  @P3 BRA `(.L_x_240) ;  /* 0x0000000000383947 */ /* 0x000ff60003800000 */
[----:B---3--:R-:W-:Y:S01]  /*1750*/  LOP3.LUT P0, RZ, R3, 0xff, RZ, 0xc0, !PT ;  /* 0x000000ff03ff7812 */ /* 0x008fe2000780c0ff */
[----:B------:R-:W-:Y:S01]  /*1760*/  IMAD.MOV.U32 R10, RZ, RZ, 0x1 ;  /* 0x00000001ff0a7424 */ /* 0x000fe200078e00ff */
[----:B------:R-:W-:-:S04]  /*1770*/  LOP3.LUT P3, R2, R0, 0xff, RZ, 0xc0, !PT ;  /* 0x000000ff00027812 */ /* 0x000fc8000786c0ff */
[----:B------:R-:W-:-:S13]  /*1780*/  PLOP3.LUT P0, PT, P3, P0, PT, 0x2f, 0xf2 ;  /* 0x0000000000f2781c */ /* 0x000fda0001f00577 */
[----:B-1----:R-:W-:Y:S02]  /*1790*/  @!P0 ISETP.LT.U32.AND P3, PT, R9, R4, PT ;  /* 0x000000040900820c */ /* 0x002fe40003f61070 */
[----:B------:R-:W-:Y:S02]  /*17a0*/  @P0 ISETP.NE.AND P6, PT, R2, RZ, PT ;  /* 0x000000ff0200020c */ /* 0x000fe40003fc5270 */
[----:B------:R-:W-:Y:S02]  /*17b0*/  @!P0 PRMT R0, R10, 0x7610, R0 ;  /* 0x000076100a008816 */ /* 0x000fe40000000000 */
[----:B--2---:R-:W-:Y:S02]  /*17c0*/  @!P0 ISETP.LT.AND.EX P3, PT, R8, R5, PT, P3 ;  /* 0x000000050800820c */ /* 0x004fe40003f61330 */
[----:B------:R-:W-:Y:S02]  /*17d0*/  @P0 SEL R2, R3, R0, !P6 ;  /* 0x0000000003020207 */ /* 0x000fe40007000000 */
[----:B0-----:R-:W-:-:S02]  /*17e0*/  @!P0 SEL R4, R9, R4, P3 ;  /* 0x0000000409048207 */ /* 0x001fc40001800000 */
[----:B------:R-:W-:Y:S02]  /*17f0*/  @!P0 SEL R5, R8, R5, P3 ;  /* 0x0000000508058207 */ /* 0x000fe40001800000 */
[----:B------:R-:W-:Y:S02]  /*1800*/  @P0 PRMT R0, R2, 0x7610, R0 ;  /* 0x0000761002000816 */ /* 0x000fe40000000000 */
[----:B------:R-:W-:Y:S02]  /*1810*/  @P0 SEL R4, R9, R4, !P6 ;  /* 0x0000000409040207 */ /* 0x000fe40007000000 */
[----:B------:R-:W-:-:S07]  /*1820*/  @P0 SEL R5, R8, R5, !P6 ;  /* 0x0000000508050207 */ /* 0x000fce0007000000 */
.L_x_240:
[----:B------:R-:W-:Y:S05]  /*1830*/  BSYNC.RECONVERGENT B1 ;  /* 0x0000000000017941 */ /* 0x000fea0003800200 */
.L_x_239:
[----:B---3--:R-:W-:Y:S01]  /*1840*/  LOP3.LUT R3, R0, 0xff, RZ, 0xc0, !PT ;  /* 0x000000ff00037812 */ /* 0x008fe200078ec0ff */
[----:B-1----:R1:W3:Y:S01]  /*1850*/  SHFL.DOWN PT, R9, R4, 0x4, 0x1f ;  /* 0x08801f0004097f89 */ /* 0x0022e200000e0000 */
[----:B------:R-:W-:Y:S03]  /*1860*/  BSSY.RECONVERGENT B1, `(.L_x_241) ;  /* 0x0000012000017945 */ /* 0x000fe60003800200 */
[----:B--2---:R1:W2:Y:S04]  /*1870*/  SHFL.DOWN PT, R8, R5, 0x4, 0x1f ;  /* 0x08801f0005087f89 */ /* 0x0042a800000e0000 */
[----:B------:R-:W4:Y:S01]  /*1880*/  SHFL.DOWN PT, R3, R3, 0x4, 0x1f ;  /* 0x08801f0003037f89 */ /* 0x000f2200000e0000 */
[----:B------:R-:W-:Y:S05]  /*1890*/  @P2 BRA `(.L_x_242) ;  /* 0x0000000000382947 */ /* 0x000fea0003800000 */
[----:B----4-:R-:W-:Y:S01]  /*18a0*/  LOP3.LUT P0, RZ, R3, 0xff, RZ, 0xc0, !PT ;  /* 0x000000ff03ff7812 */ /* 0x010fe2000780c0ff */
[----:B------:R-:W-:Y:S01]  /*18b0*/  IMAD.MOV.U32 R10, RZ, RZ, 0x1 ;  /* 0x00000001ff0a7424 */ /* 0x000fe200078e00ff */
[----:B------:R-:W-:-:S04]  /*18c0*/  LOP3.LUT P2, R2, R0, 0xff, RZ, 0xc0, !PT ;  /* 0x000000ff00027812 */ /* 0x000fc8000784c0ff */
[----:B------:R-:W-:-:S13]  /*18d0*/  PLOP3.LUT P0, PT, P2, P0, PT, 0x2f, 0xf2 ;  /* 0x0000000000f2781c */ /* 0x000fda0001700577 */
[----:B---3--:R-:W-:Y:S02]  /*18e0*/  @!P0 ISETP.LT.U32.AND P2, PT, R9, R4, PT ;  /* 0x000000040900820c */ /* 0x008fe40003f41070 */
[----:B------:R-:W-:Y:S02]  /*18f0*/  @P0 ISETP.NE.AND P3, PT, R2, RZ, PT ;  /* 0x000000ff0200020c */ /* 0x000fe40003f65270 */
[----:B------:R-:W-:Y:S02]  /*1900*/  @!P0 PRMT R0, R10, 0x7610, R0 ;  /* 0x000076100a008816 */ /* 0x000fe40000000000 */
[----:B--2---:R-:W-:Y:S02]  /*1910*/  @!P0 ISETP.LT.AND.EX P2, PT, R8, R5, PT, P2 ;  /* 0x000000050800820c */ /* 0x004fe40003f41320 */
[----:B------:R-:W-:Y:S02]  /*1920*/  @P0 SEL R2, R3, R0, !P3 ;  /* 0x0000000003020207 */ /* 0x000fe40005800000 */
[----:B01----:R-:W-:-:S02]  /*1930*/  @!P0 SEL R4, R9, R4, P2 ;  /* 0x0000000409048207 */ /* 0x003fc40001000000 */
[----:B------:R-:W-:Y:S02]  /*1940*/  @!P0 SEL R5, R8, R5, P2 ;  /* 0x0000000508058207 */ /* 0x000fe40001000000 */
[----:B------:R-:W-:Y:S02]  /*1950*/  @P0 PRMT R0, R2, 0x7610, R0 ;  /* 0x0000761002000816 */ /* 0x000fe40000000000 */
[----:B------:R-:W-:Y:S02]  /*1960*/  @P0 SEL R4, R9, R4, !P3 ;  /* 0x0000000409040207 */ /* 0x000fe40005800000 */
[----:B------:R-:W-:-:S07]  /*1970*/  @P0 SEL R5, R8, R5, !P3 ;  /* 0x0000000508050207 */ /* 0x000fce0005800000 */
.L_x_242:
[----:B------:R-:W-:Y:S05]  /*1980*/  BSYNC.RECONVERGENT B1 ;  /* 0x0000000000017941 */ /* 0x000fea0003800200 */
.L_x_241:
[----:B----4-:R-:W-:Y:S01]  /*1990*/  LOP3.LUT R3, R0, 0xff, RZ, 0xc0, !PT ;  /* 0x000000ff00037812 */ /* 0x010fe200078ec0ff */
[----:B---3--:R3:W4:Y:S01]  /*19a0*/  SHFL.DOWN PT, R9, R4, 0x8, 0x1f ;  /* 0x09001f0004097f89 */ /* 0x00872200000e0000 */
[----:B------:R-:W-:Y:S03]  /*19b0*/  BSSY.RECONVERGENT B1, `(.L_x_243) ;  /* 0x0000012000017945 */ /* 0x000fe60003800200 */
[----:B--2---:R3:W2:Y:S04]  /*19c0*/  SHFL.DOWN PT, R8, R5, 0x8, 0x1f ;  /* 0x09001f0005087f89 */ /* 0x0046a800000e0000 */
[----:B------:R-:W0:Y:S01]  /*19d0*/  SHFL.DOWN PT, R3, R3, 0x8, 0x1f ;  /* 0x09001f0003037f89 */ /* 0x000e2200000e0000 */
[----:B------:R-:W-:Y:S05]  /*19e0*/  @P5 BRA `(.L_x_244) ;  /* 0x0000000000385947 */ /* 0x000fea0003800000 */
[----:B0-----:R-:W-:Y:S01]  /*19f0*/  LOP3.LUT P0, RZ, R3, 0xff, RZ, 0xc0, !PT ;  /* 0x000000ff03ff7812 */ /* 0x001fe2000780c0ff */
[----:B------:R-:W-:Y:S01]  /*1a00*/  IMAD.MOV.U32 R10, RZ, RZ, 0x1 ;  /* 0x00000001ff0a7424 */ /* 0x000fe200078e00ff */
[----:B------:R-:W-:-:S04]  /*1a10*/  LOP3.LUT P2, R2, R0, 0xff, RZ, 0xc0, !PT ;  /* 0x000000ff00027812 */ /* 0x000fc8000784c0ff */
[----:B------:R-:W-:-:S13]  /*1a20*/  PLOP3.LUT P0, PT, P2, P0, PT, 0x2f, 0xf2 ;  /* 0x0000000000f2781c */ /* 0x000fda0001700577 */
[----:B----4-:R-:W-:Y:S02]  /*1a30*/  @!P0 ISETP.LT.U32.AND P2, PT, R9, R4, PT ;  /* 0x000000040900820c */ /* 0x010fe40003f41070 */
[----:B------:R-:W-:Y:S02]  /*1a40*/  @P0 ISETP.NE.AND P3, PT, R2, RZ, PT ;  /* 0x000000ff0200020c */ /* 0x000fe40003f65270 */
[----:B------:R-:W-:Y:S02]  /*1a50*/  @!P0 PRMT R0, R10, 0x7610, R0 ;  /* 0x000076100a008816 */ /* 0x000fe40000000000 */
[----:B--2---:R-:W-:Y:S02]  /*1a60*/  @!P0 ISETP.LT.AND.EX P2, PT, R8, R5, PT, P2 ;  /* 0x000000050800820c */ /* 0x004fe40003f41320 */
[----:B------:R-:W-:Y:S02]  /*1a70*/  @P0 SEL R2, R3, R0, !P3 ;  /* 0x0000000003020207 */ /* 0x000fe40005800000 */
[----:B-1-3--:R-:W-:-:S02]  /*1a80*/  @!P0 SEL R4, R9, R4, P2 ;  /* 0x0000000409048207 */ /* 0x00afc40001000000 */
[----:B------:R-:W-:Y:S02]  /*1a90*/  @!P0 SEL R5, R8, R5, P2 ;  /* 0x0000000508058207 */ /* 0x000fe40001000000 */
[----:B------:R-:W-:Y:S02]  /*1aa0*/  @P0 PRMT R0, R2, 0x7610, R0 ;  /* 0x0000761002000816 */ /* 0x000fe40000000000 */
[----:B------:R-:W-:Y:S02]  /*1ab0*/  @P0 SEL R4, R9, R4, !P3 ;  /* 0x0000000409040207 */ /* 0x000fe40005800000 */
[----:B------:R-:W-:-:S07]  /*1ac0*/  @P0 SEL R5, R8, R5, !P3 ;  /* 0x0000000508050207 */ /* 0x000fce0005800000 */
.L_x_244:
[----:B------:R-:W-:Y:S05]  /*1ad0*/  BSYNC.RECONVERGENT B1 ;  /* 0x0000000000017941 */ /* 0x000fea0003800200 */
.L_x_243:
[----:B0-----:R-:W-:Y:S01]  /*1ae0*/  LOP3.LUT R3, R0, 0xff, RZ, 0xc0, !PT ;  /* 0x000000ff00037812 */ /* 0x001fe200078ec0ff */
[----:B----4-:R0:W4:Y:S01]  /*1af0*/  SHFL.DOWN PT, R9, R4, 0x10, 0x1f ;  /* 0x0a001f0004097f89 */ /* 0x01012200000e0000 */
        /* <DEDUP_REMOVED lines=18> */
.L_x_246:
[----:B------:R-:W-:Y:S05]  /*1c20*/  BSYNC.RECONVERGENT B1 ;  /* 0x0000000000017941 */ /* 0x000fea0003800200 */
.L_x_245:
[----:B------:R-:W-:Y:S04]  /*1c30*/  BSSY.RECONVERGENT B1, `(.L_x_247) ;  /* 0x000000a000017945 */ /* 0x000fe80003800200 */
[----:B------:R-:W-:Y:S05]  /*1c40*/  @P1 BRA `(.L_x_248) ;  /* 0x0000000000201947 */ /* 0x000fea0003800000 */
[----:B--2---:R-:W2:Y:S01]  /*1c50*/  S2R R8, SR_CgaCtaId ;  /* 0x0000000000087919 */ /* 0x004ea20000008800 */
[----:B0-----:R-:W-:Y:S02]  /*1c60*/  MOV R3, 0x400 ;  /* 0x0000040000037802 */ /* 0x001fe40000000f00 */
[----:B------:R-:W-:-:S04]  /*1c70*/  SHF.R.U32.HI R2, RZ, 0x1, R7 ;  /* 0x00000001ff027819 */ /* 0x000fc80000011607 */
[----:B------:R-:W-:Y:S02]  /*1c80*/  LOP3.LUT R2, R2, 0x1f0, RZ, 0xc0, !PT ;  /* 0x000001f002027812 */ /* 0x000fe400078ec0ff */
[----:B--2---:R-:W-:-:S05]  /*1c90*/  LEA R3, R8, R3, 0x18 ;  /* 0x0000000308037211 */ /* 0x004fca00078ec0ff */
[----:B------:R-:W-:-:S05]  /*1ca0*/  IMAD.IADD R3, R2, 0x1, R3 ;  /* 0x0000000102037824 */ /* 0x000fca00078e0203 */
[----:B------:R0:W-:Y:S04]  /*1cb0*/  STS.64 [R3+0x10], R4 ;  /* 0x0000100403007388 */ /* 0x0001e80000000a00 */
[----:B------:R0:W-:Y:S02]  /*1cc0*/  STS.U8 [R3+0x8], R0 ;  /* 0x0000080003007388 */ /* 0x0001e40000000000 */
.L_x_248:
[----:B------:R-:W-:Y:S05]  /*1cd0*/  BSYNC.RECONVERGENT B1 ;  /* 0x0000000000017941 */ /* 0x000fea0003800200 */
.L_x_247:
[----:B------:R-:W-:Y:S01]  /*1ce0*/  BAR.SYNC.DEFER_BLOCKING 0x0 ;  /* 0x0000000000007b1d */ /* 0x000fe20000010000 */
[----:B------:R-:W-:-:S13]  /*1cf0*/  ISETP.NE.AND P1, PT, R7, RZ, PT ;  /* 0x000000ff0700720c */ /* 0x000fda0003f25270 */
[----:B------:R-:W-:Y:S05]  /*1d00*/  @P1 BRA `(.L_x_249) ;  /* 0x0000003800ec1947 */ /* 0x000fea0003800000 */
[----:B------:R-:W5:Y:S01]  /*1d10*/  S2UR UR5, SR_CgaCtaId ;  /* 0x00000000000579c3 */ /* 0x000f620000008800 */
[----:B------:R-:W-:Y:S01]  /*1d20*/  UMOV UR4, 0x400 ;  /* 0x0000040000047882 */ /* 0x000fe20000000000 */
[----:B------:R-:W-:Y:S01]  /*1d30*/  LOP3.LUT P4, RZ, R0, 0xff, RZ, 0xc0, !PT ;  /* 0x000000ff00ff7812 */ /* 0x000fe2000788c0ff */
[----:B-----5:R-:W-:-:S09]  /*1d40*/  ULEA UR4, UR5, UR4, 0x18 ;  /* 0x0000000405047291 */ /* 0x020fd2000f8ec0ff */
[----:B------:R-:W5:Y:S04]  /*1d50*/  LDS.U8 R15, [UR4+0x18] ;  /* 0x00001804ff0f7984 */ /* 0x000f680008000000 */
[----:B------:R-:W1:Y:S04]  /*1d60*/  LDS.64 R10, [UR4+0x20] ;  /* 0x00002004ff0a7984 */ /* 0x000e680008000a00 */
[----:B------:R-:W3:Y:S04]  /*1d70*/  LDS.U8 R16, [UR4+0x28] ;  /* 0x00002804ff107984 */ /* 0x000ee80008000000 */
[----:B------:R-:W3:Y:S04]  /*1d80*/  LDS.64 R12, [UR4+0x30] ;  /* 0x00003004ff0c7984 */ /* 0x000ee80008000a00 */
[----:B------:R-:W3:Y:S04]  /*1d90*/  LDS.U8 R17, [UR4+0x38] ;  /* 0x00003804ff117984 */ /* 0x000ee80008000000 */
[----:B0-----:R-:W0:Y:S04]  /*1da0*/  LDS.64 R2, [UR4+0x40] ;  /* 0x00004004ff027984 */ /* 0x001e280008000a00 */
[----:B------:R-:W0:Y:S04]  /*1db0*/  LDS.U8 R14, [UR4+0x48] ;  /* 0x00004804ff0e7984 */ /* 0x000e280008000000 */
[----:B--2-4-:R-:W2:Y:S01]  /*1dc0*/  LDS.64 R8, [UR4+0x50] ;  /* 0x00005004ff087984 */ /* 0x014ea20008000a00 */
[----:B-----5:R-:W-:-:S02]  /*1dd0*/  ISETP.NE.AND P2, PT, R15, RZ, PT ;  /* 0x000000ff0f00720c */ /* 0x020fc40003f45270 */
[----:B-1----:R-:W-:Y:S02]  /*1de0*/  ISETP.LT.U32.AND P0, PT, R10, R4, PT ;  /* 0x000000040a00720c */ /* 0x002fe40003f01070 */
[----:B------:R-:W-:Y:S02]  /*1df0*/  @P4 SEL R15, R0, 0x1, !P2 ;  /* 0x00000001000f4807 */ /* 0x000fe40005000000 */
[----:B------:R-:W-:Y:S01]  /*1e00*/  ISETP.LT.AND.EX P0, PT, R11, R5, PT, P0 ;  /* 0x000000050b00720c */ /* 0x000fe20003f01300 */
[----:B------:R-:W-:Y:S01]  /*1e10*/  LDS.U8 R0, [UR4+0x78] ;  /* 0x00007804ff007984 */ /* 0x000fe20008000000 */
[----:B------:R-:W-:Y:S02]  /*1e20*/  LOP3.LUT P3, RZ, R15, 0xff, RZ, 0xc0, !PT ;  /* 0x000000ff0fff7812 */ /* 0x000fe4000786c0ff */
[----:B---3--:R-:W-:-:S03]  /*1e30*/  ISETP.NE.AND P5, PT, R16, RZ, PT ;  /* 0x000000ff1000720c */ /* 0x008fc60003fa5270 */
[C---:B------:R-:W-:Y:S02]  /*1e40*/  @P2 SEL R4, R10.reuse, R4, P0 ;  /* 0x000000040a042207 */ /* 0x040fe40000000000 */
[C---:B------:R-:W-:Y:S02]  /*1e50*/  @P2 SEL R5, R11.reuse, R5, P0 ;  /* 0x000000050b052207 */ /* 0x040fe40000000000 */
[----:B------:R-:W-:Y:S02]  /*1e60*/  SEL R7, R10, R4, !P4 ;  /* 0x000000040a077207 */ /* 0x000fe40006000000 */
[----:B------:R-:W-:Y:S02]  /*1e70*/  SEL R5, R11, R5, !P4 ;  /* 0x000000050b057207 */ /* 0x000fe40006000000 */
[----:B------:R-:W-:Y:S01]  /*1e80*/  ISETP.LT.U32.AND P0, PT, R12, R7, PT ;  /* 0x000000070c00720c */ /* 0x000fe20003f01070 */
[----:B------:R-:W-:Y:S01]  /*1e90*/  LDS.64 R10, [UR4+0x60] ;  /* 0x00006004ff0a7984 */ /* 0x000fe20008000a00 */
[----:B------:R-:W-:-:S02]  /*1ea0*/  @P3 SEL R16, R15, 0x1, !P5 ;  /* 0x000000010f103807 */ /* 0x000fc40006800000 */
[----:B------:R-:W-:Y:S01]  /*1eb0*/  ISETP.LT.AND.EX P0, PT, R13, R5, PT, P0 ;  /* 0x000000050d00720c */ /* 0x000fe20003f01300 */
[----:B------:R-:W1:Y:S01]  /*1ec0*/  LDS.U8 R15, [UR4+0x58] ;  /* 0x00005804ff0f7984 */ /* 0x000e620008000000 */
[----:B------:R-:W-:Y:S02]  /*1ed0*/  LOP3.LUT P2, RZ, R16, 0xff, RZ, 0xc0, !PT ;  /* 0x000000ff10ff7812 */ /* 0x000fe4000784c0ff */
[C---:B------:R-:W-:Y:S02]  /*1ee0*/  @P5 SEL R7, R12.reuse, R7, P0 ;  /* 0x000000070c075207 */ /* 0x040fe40000000000 */
[----:B------:R-:W-:Y:S02]  /*1ef0*/  ISETP.NE.AND P4, PT, R17, RZ, PT ;  /* 0x000000ff1100720c */ /* 0x000fe40003f85270 */
[----:B------:R-:W-:Y:S02]  /*1f00*/  @P5 SEL R5, R13, R5, P0 ;  /* 0x000000050d055207 */ /* 0x000fe40000000000 */
[----:B------:R-:W-:-:S02]  /*1f10*/  SEL R7, R12, R7, !P3 ;  /* 0x000000070c077207 */ /* 0x000fc40005800000 */
[----:B------:R-:W-:Y:S01]  /*1f20*/  SEL R13, R13, R5, !P3 ;  /* 0x000000050d0d7207 */ /* 0x000fe20005800000 */
[----:B------:R-:W3:Y:S01]  /*1f30*/  LDS.U8 R12, [UR4+0x68] ;  /* 0x00006804ff0c7984 */ /* 0x000ee20008000000 */
[----:B0-----:R-:W-:Y:S02]  /*1f40*/  ISETP.LT.U32.AND P0, PT, R2, R7, PT ;  /* 0x000000070200720c */ /* 0x001fe40003f01070 */
[----:B------:R-:W-:Y:S01]  /*1f50*/  @P2 SEL R17, R16, 0x1, !P4 ;  /* 0x0000000110112807 */ /* 0x000fe20006000000 */
[----:B------:R-:W0:Y:S01]  /*1f60*/  LDS.64 R4, [UR4+0x70] ;  /* 0x00007004ff047984 */ /* 0x000e220008000a00 */
[----:B------:R-:W-:Y:S02]  /*1f70*/  ISETP.LT.AND.EX P0, PT, R3, R13, PT, P0 ;  /* 0x0000000d0300720c */ /* 0x000fe40003f01300 */
[----:B------:R-:W-:Y:S02]  /*1f80*/  ISETP.NE.AND P3, PT, R14, RZ, PT ;  /* 0x000000ff0e00720c */ /* 0x000fe40003f65270 */
[----:B------:R-:W-:-:S02]  /*1f90*/  @P4 SEL R7, R2, R7, P0 ;  /* 0x0000000702074207 */ /* 0x000fc40000000000 */
[----:B------:R-:W-:Y:S02]  /*1fa0*/  LOP3.LUT P5, RZ, R17, 0xff, RZ, 0xc0, !PT ;  /* 0x000000ff11ff7812 */ /* 0x000fe400078ac0ff */
[C---:B------:R-:W-:Y:S02]  /*1fb0*/  @P4 SEL R13, R3.reuse, R13, P0 ;  /* 0x0000000d030d4207 */ /* 0x040fe40000000000 */
[----:B------:R-:W-:Y:S02]  /*1fc0*/  SEL R7, R2, R7, !P2 ;  /* 0x0000000702077207 */ /* 0x000fe40005000000 */
[----:B------:R-:W-:Y:S02]  /*1fd0*/  SEL R13, R3, R13, !P2 ;  /* 0x0000000d030d7207 */ /* 0x000fe40005000000 */
[----:B--2---:R-:W-:Y:S01]  /*1fe0*/  ISETP.LT.U32.AND P0, PT, R8, R7, PT ;  /* 0x000000070800720c */ /* 0x004fe20003f01070 */
[----:B------:R-:W2:Y:S03]  /*1ff0*/  LDS.64 R2, [UR4+0x80] ;  /* 0x00008004ff027984 */ /* 0x000ea60008000a00 */
[----:B------:R-:W-:-:S02]  /*2000*/  ISETP.LT.AND.EX P0, PT, R9, R13, PT, P0 ;  /* 0x0000000d0900720c */ /* 0x000fc40003f01300 */
[----:B------:R-:W-:Y:S02]  /*2010*/  @P5 SEL R14, R17, 0x1, !P3 ;  /* 0x00000001110e5807 */ /* 0x000fe40005800000 */
[C---:B------:R-:W-:Y:S02]  /*2020*/  @P3 SEL R7, R8.reuse, R7, P0 ;  /* 0x0000000708073207 */ /* 0x040fe40000000000 */
[----:B-1----:R-:W-:Y:S02]  /*2030*/  ISETP.NE.AND P2, PT, R15, RZ, PT ;  /* 0x000000ff0f00720c */ /* 0x002fe40003f45270 */
[----:B------:R-:W-:Y:S02]  /*2040*/  @P3 SEL R13, R9, R13, P0 ;  /* 0x0000000d090d3207 */ /* 0x000fe40000000000 */
[----:B------:R-:W-:Y:S02]  /*2050*/  SEL R7, R8, R7, !P5 ;  /* 0x0000000708077207 */ /* 0x000fe40006800000 */
[----:B------:R-:W-:-:S02]  /*2060*/  LOP3.LUT P4, RZ, R14, 0xff, RZ, 0xc0, !PT ;  /* 0x000000ff0eff7812 */ /* 0x000fc4000788c0ff */
[----:B------:R-:W-:Y:S02]  /*2070*/  SEL R9, R9, R13, !P5 ;  /* 0x0000000d09097207 */ /* 0x000fe40006800000 */
[----:B------:R-:W-:Y:S02]  /*2080*/  ISETP.LT.U32.AND P0, PT, R10, R7, PT ;  /* 0x000000070a00720c */ /* 0x000fe40003f01070 */
[----:B---3--:R-:W-:Y:S02]  /*2090*/  ISETP.NE.AND P3, PT, R12, RZ, PT ;  /* 0x000000ff0c00720c */ /* 0x008fe40003f65270 */
[----:B------:R-:W-:-:S04]  /*20a0*/  ISETP.LT.AND.EX P0, PT, R11, R9, PT, P0 ;  /* 0x000000090b00720c */ /* 0x000fc80003f01300 */
[----:B------:R-:W-:Y:S02]  /*20b0*/  @P2 SEL R7, R10, R7, P0 ;  /* 0x000000070a072207 */ /* 0x000fe40000000000 */
[----:B------:R-:W-:Y:S02]  /*20c0*/  @P4 SEL R15, R14, 0x1, !P2 ;  /* 0x000000010e0f4807 */ /* 0x000fe40005000000 */
[----:B------:R-:W-:Y:S02]  /*20d0*/  @P2 SEL R9, R11, R9, P0 ;  /* 0x000000090b092207 */ /* 0x000fe40000000000 */
[----:B------:R-:W-:Y:S02]  /*20e0*/  SEL R7, R10, R7, !P4 ;  /* 0x000000070a077207 */ /* 0x000fe40006000000 */
[----:B------:R-:W-:Y:S02]  /*20f0*/  LOP3.LUT P5, RZ, R15, 0xff, RZ, 0xc0, !PT ;  /* 0x000000ff0fff7812 */ /* 0x000fe400078ac0ff */
[----:B------:R-:W-:-:S02]  /*2100*/  SEL R11, R11, R9, !P4 ;  /* 0x000000090b0b7207 */ /* 0x000fc40006000000 */
[----:B0-----:R-:W-:Y:S02]  /*2110*/  ISETP.LT.U32.AND P0, PT, R4, R7, PT ;  /* 0x000000070400720c */ /* 0x001fe40003f01070 */
[----:B------:R-:W-:Y:S02]  /*2120*/  ISETP.NE.AND P4, PT, R0, RZ, PT ;  /* 0x000000ff0000720c */ /* 0x000fe40003f85270 */
[----:B------:R-:W-:-:S04]  /*2130*/  ISETP.LT.AND.EX P0, PT, R5, R11, PT, P0 ;  /* 0x0000000b0500720c */ /* 0x000fc80003f01300 */
[C---:B------:R-:W-:Y:S02]  /*2140*/  @P3 SEL R7, R4.reuse, R7, P0 ;  /* 0x0000000704073207 */ /* 0x040fe40000000000 */
[----:B------:R-:W-:Y:S02]  /*2150*/  @P5 SEL R12, R15, 0x1, !P3 ;  /* 0x000000010f0c5807 */ /* 0x000fe40005800000 */
[C---:B------:R-:W-:Y:S02]  /*2160*/  @P3 SEL R11, R5.reuse, R11, P0 ;  /* 0x0000000b050b3207 */ /* 0x040fe40000000000 */
[----:B------:R-:W-:Y:S02]  /*2170*/  SEL R7, R4, R7, !P5 ;  /* 0x0000000704077207 */ /* 0x000fe40006800000 */
[----:B------:R-:W-:Y:S02]  /*2180*/  LOP3.LUT P2, RZ, R12, 0xff, RZ, 0xc0, !PT ;  /* 0x000000ff0cff7812 */ /* 0x000fe4000784c0ff */
[----:B------:R-:W-:-:S02]  /*2190*/  SEL R5, R5, R11, !P5 ;  /* 0x0000000b05057207 */ /* 0x000fc40006800000 */
[----:B--2---:R-:W-:-:S04]  /*21a0*/  ISETP.LT.U32.AND P0, PT, R2, R7, PT ;  /* 0x000000070200720c */ /* 0x004fc80003f01070 */
[----:B------:R-:W-:-:S04]  /*21b0*/  ISETP.LT.AND.EX P0, PT, R3, R5, PT, P0 ;  /* 0x000000050300720c */ /* 0x000fc80003f01300 */
[----:B------:R-:W-:Y:S02]  /*21c0*/  @P4 SEL R7, R2, R7, P0 ;  /* 0x0000000702074207 */ /* 0x000fe40000000000 */
[C---:B------:R-:W-:Y:S02]  /*21d0*/  @P4 SEL R5, R3.reuse, R5, P0 ;  /* 0x0000000503054207 */ /* 0x040fe40000000000 */
[----:B------:R-:W-:Y:S02]  /*21e0*/  @P2 SEL R0, R12, 0x1, !P4 ;  /* 0x000000010c002807 */ /* 0x000fe40006000000 */
[----:B------:R-:W-:Y:S02]  /*21f0*/  SEL R4, R2, R7, !P2 ;  /* 0x0000000702047207 */ /* 0x000fe40005000000 */
[----:B------:R-:W-:Y:S01]  /*2200*/  SEL R5, R3, R5, !P2 ;  /* 0x0000000503057207 */ /* 0x000fe20005000000 */
[----:B------:R-:W-:Y:S06]  /*2210*/  BRA `(.L_x_249) ;  /* 0x0000003400a87947 */ /* 0x000fec0003800000 */
.L_x_236:
[----:B------:R-:W0:Y:S01]  /*2220*/  S2R R13, SR_LANEID ;  /* 0x00000000000d7919 */ /* 0x000e220000000000 */
[----:B------:R-:W-:Y:S01]  /*2230*/  LOP3.LUT R2, R7, 0x3e0, RZ, 0xc0, !PT ;  /* 0x000003e007027812 */ /* 0x000fe200078ec0ff */
[----:B------:R-:W-:Y:S03]  /*2240*/  BSSY.RECONVERGENT B1, `(.L_x_250) ;  /* 0x0000022000017945 */ /* 0x000fe60003800200 */
[----:B------:R-:W-:Y:S01]  /*2250*/  LOP3.LUT R9, RZ, R2, RZ, 0x33, !PT ;  /* 0x00000002ff097212 */ /* 0x000fe200078e33ff */
[----:B------:R-:W-:-:S04]  /*2260*/  VIADD R3, R2, 0x20 ;  /* 0x0000002002037836 */ /* 0x000fc80000000000 */
[----:B------:R-:W-:Y:S01]  /*2270*/  IMAD.IADD R2, R8, 0x1, R9 ;  /* 0x0000000108027824 */ /* 0x000fe200078e0209 */
[----:B------:R-:W-:-:S04]  /*2280*/  ISETP.GT.AND P0, PT, R3, R8, PT ;  /* 0x000000080300720c */ /* 0x000fc80003f04270 */
[----:B------:R-:W-:-:S05]  /*2290*/  SEL R2, R2, 0x1f, P0 ;  /* 0x0000001f02027807 */ /* 0x000fca0000000000 */
[----:B------:R1:W2:Y:S01]  /*22a0*/  SHFL.DOWN PT, R10, R5, 0x1, R2 ;  /* 0x08200000050a7989 */ /* 0x0002a200000e0002 */
[C---:B0-----:R-:W-:Y:S01]  /*22b0*/  VIADD R3, R13.reuse, 0x2 ;  /* 0x000000020d037836 */ /* 0x041fe20000000000 */
[CC--:B------:R-:W-:Y:S01]  /*22c0*/  ISETP.GE.AND P0, PT, R13.reuse, R2.reuse, PT ;  /* 0x000000020d00720c */ /* 0x0c0fe20003f06270 */
[C---:B------:R-:W-:Y:S01]  /*22d0*/  VIADD R11, R13.reuse, 0x8 ;  /* 0x000000080d0b7836 */ /* 0x040fe20000000000 */
[C---:B------:R-:W-:Y:S01]  /*22e0*/  ISETP.NE.AND P1, PT, R13.reuse, RZ, PT ;  /* 0x000000ff0d00720c */ /* 0x040fe20003f25270 */
[----:B------:R-:W-:Y:S01]  /*22f0*/  VIADD R9, R13, 0x4 ;  /* 0x000000040d097836 */ /* 0x000fe20000000000 */
[-C--:B------:R-:W-:Y:S02]  /*2300*/  ISETP.GT.AND P5, PT, R3, R2.reuse, PT ;  /* 0x000000020300720c */ /* 0x080fe40003fa4270 */
[----:B------:R-:W-:Y:S02]  /*2310*/  LOP3.LUT R3, R0, 0xff, RZ, 0xc0, !PT ;  /* 0x000000ff00037812 */ /* 0x000fe400078ec0ff */
[----:B------:R-:W-:-:S02]  /*2320*/  ISETP.GT.AND P2, PT, R11, R2, PT ;  /* 0x000000020b00720c */ /* 0x000fc40003f44270 */
[----:B------:R1:W0:Y:S01]  /*2330*/  SHFL.DOWN PT, R11, R4, 0x1, R2 ;  /* 0x08200000040b7989 */ /* 0x00022200000e0002 */
[----:B------:R-:W-:Y:S01]  /*2340*/  ISETP.GT.AND P3, PT, R9, R2, PT ;  /* 0x000000020900720c */ /* 0x000fe20003f64270 */
[----:B------:R-:W-:Y:S02]  /*2350*/  VIADD R9, R13, 0x10 ;  /* 0x000000100d097836 */ /* 0x000fe40000000000 */
[----:B------:R1:W3:Y:S01]  /*2360*/  SHFL.DOWN PT, R3, R3, 0x1, R2 ;  /* 0x0820000003037989 */ /* 0x0002e200000e0002 */
[----:B--2---:R-:W-:Y:S09]  /*2370*/  @P0 BRA `(.L_x_251) ;  /* 0x0000000000380947 */ /* 0x004ff20003800000 */
[----:B---3--:R-:W-:Y:S01]  /*2380*/  LOP3.LUT P0, RZ, R3, 0xff, RZ, 0xc0, !PT ;  /* 0x000000ff03ff7812 */ /* 0x008fe2000780c0ff */
[----:B------:R-:W-:Y:S01]  /*2390*/  IMAD.MOV.U32 R13, RZ, RZ, 0x1 ;  /* 0x00000001ff0d7424 */ /* 0x000fe200078e00ff */
[----:B------:R-:W-:-:S04]  /*23a0*/  LOP3.LUT P4, R12, R0, 0xff, RZ, 0xc0, !PT ;  /* 0x000000ff000c7812 */ /* 0x000fc8000788c0ff */
[----:B------:R-:W-:-:S13]  /*23b0*/  PLOP3.LUT P0, PT, P4, P0, PT, 0x2f, 0xf2 ;  /* 0x0000000000f2781c */ /* 0x000fda0002700577 */
[----:B0-----:R-:W-:Y:S02]  /*23c0*/  @!P0 ISETP.LT.U32.AND P4, PT, R11, R4, PT ;  /* 0x000000040b00820c */ /* 0x001fe40003f81070 */
[----:B------:R-:W-:Y:S02]  /*23d0*/  @P0 ISETP.NE.AND P6, PT, R12, RZ, PT ;  /* 0x000000ff0c00020c */ /* 0x000fe40003fc5270 */
[----:B------:R-:W-:Y:S02]  /*23e0*/  @!P0 PRMT R0, R13, 0x7610, R0 ;  /* 0x000076100d008816 */ /* 0x000fe40000000000 */
[----:B------:R-:W-:Y:S02]  /*23f0*/  @!P0 ISETP.LT.AND.EX P4, PT, R10, R5, PT, P4 ;  /* 0x000000050a00820c */ /* 0x000fe40003f81340 */
[----:B------:R-:W-:Y:S02]  /*2400*/  @P0 SEL R3, R3, R0, !P6 ;  /* 0x0000000003030207 */ /* 0x000fe40007000000 */
[----:B-1----:R-:W-:-:S02]  /*2410*/  @!P0 SEL R4, R11, R4, P4 ;  /* 0x000000040b048207 */ /* 0x002fc40002000000 */
[C---:B------:R-:W-:Y:S02]  /*2420*/  @!P0 SEL R5, R10.reuse, R5, P4 ;  /* 0x000000050a058207 */ /* 0x040fe40002000000 */
[----:B------:R-:W-:Y:S02]  /*2430*/  @P0 PRMT R0, R3, 0x7610, R0 ;  /* 0x0000761003000816 */ /* 0x000fe40000000000 */
[----:B------:R-:W-:Y:S02]  /*2440*/  @P0 SEL R4, R11, R4, !P6 ;  /* 0x000000040b040207 */ /* 0x000fe40007000000 */
[----:B------:R-:W-:-:S07]  /*2450*/  @P0 SEL R5, R10, R5, !P6 ;  /* 0x000000050a050207 */ /* 0x000fce0007000000 */
.L_x_251:
[----:B------:R-:W-:Y:S05]  /*2460*/  BSYNC.RECONVERGENT B1 ;  /* 0x0000000000017941 */ /* 0x000fea0003800200 */
.L_x_250:
[----:B---3--:R-:W-:Y:S01]  /*2470*/  LOP3.LUT R3, R0, 0xff, RZ, 0xc0, !PT ;  /* 0x000000ff00037812 */ /* 0x008fe200078ec0ff */
[----:B------:R2:W3:Y:S01]  /*2480*/  SHFL.DOWN PT, R10, R5, 0x2, R2 ;  /* 0x08400000050a7989 */ /* 0x0004e200000e0002 */
[----:B------:R-:W-:Y:S01]  /*2490*/  ISETP.GT.AND P4, PT, R9, R2, PT ;  /* 0x000000020900720c */ /* 0x000fe20003f84270 */
[----:B------:R-:W-:Y:S02]  /*24a0*/  BSSY.RECONVERGENT B1, `(.L_x_252) ;  /* 0x0000012000017945 */ /* 0x000fe40003800200 */
[----:B------:R2:W4:Y:S04]  /*24b0*/  SHFL.DOWN PT, R9, R4, 0x2, R2 ;  /* 0x0840000004097989 */ /* 0x00052800000e0002 */
[----:B------:R2:W0:Y:S01]  /*24c0*/  SHFL.DOWN PT, R3, R3, 0x2, R2 ;  /* 0x0840000003037989 */ /* 0x00042200000e0002 */
        /* <DEDUP_REMOVED lines=8> */
[----:B---3--:R-:W-:Y:S02]  /*2550*/  @!P0 ISETP.LT.AND.EX P5, PT, R10, R5, PT, P5 ;  /* 0x000000050a00820c */ /* 0x008fe40003fa1350 */
[----:B------:R-:W-:Y:S02]  /*2560*/  @P0 SEL R3, R3, R0, !P6 ;  /* 0x0000000003030207 */ /* 0x000fe40007000000 */
[----:B-12---:R-:W-:-:S02]  /*2570*/  @!P0 SEL R4, R9, R4, P5 ;  /* 0x0000000409048207 */ /* 0x006fc40002800000 */
[C---:B------:R-:W-:Y:S02]  /*2580*/  @!P0 SEL R5, R10.reuse, R5, P5 ;  /* 0x000000050a058207 */ /* 0x040fe40002800000 */
[----:B------:R-:W-:Y:S02]  /*2590*/  @P0 PRMT R0, R3, 0x7610, R0 ;  /* 0x0000761003000816 */ /* 0x000fe40000000000 */
[----:B------:R-:W-:Y:S02]  /*25a0*/  @P0 SEL R4, R9, R4, !P6 ;  /* 0x0000000409040207 */ /* 0x000fe40007000000 */
[----:B------:R-:W-:-:S07]  /*25b0*/  @P0 SEL R5, R10, R5, !P6 ;  /* 0x000000050a050207 */ /* 0x000fce0007000000 */
.L_x_253:
[----:B------:R-:W-:Y:S05]  /*25c0*/  BSYNC.RECONVERGENT B1 ;  /* 0x0000000000017941 */ /* 0x000fea0003800200 */
.L_x_252:
[----:B0-----:R-:W-:Y:S01]  /*25d0*/  LOP3.LUT R3, R0, 0xff, RZ, 0xc0, !PT ;  /* 0x000000ff00037812 */ /* 0x001fe200078ec0ff */
[----:B----4-:R0:W4:Y:S01]  /*25e0*/  SHFL.DOWN PT, R9, R4, 0x4, R2 ;  /* 0x0880000004097989 */ /* 0x01012200000e0002 */
[----:B------:R-:W-:Y:S03]  /*25f0*/  BSSY.RECONVERGENT B1, `(.L_x_254) ;  /* 0x0000012000017945 */ /* 0x000fe60003800200 */
[----:B---3--:R0:W3:Y:S04]  /*2600*/  SHFL.DOWN PT, R10, R5, 0x4, R2 ;  /* 0x08800000050a7989 */ /* 0x0080e800000e0002 */
        /* <DEDUP_REMOVED lines=16> */
.L_x_255:
[----:B------:R-:W-:Y:S05]  /*2710*/  BSYNC.RECONVERGENT B1 ;  /* 0x0000000000017941 */ /* 0x000fea0003800200 */
.L_x_254:
        /* <DEDUP_REMOVED lines=20> */
.L_x_257:
[----:B------:R-:W-:Y:S05]  /*2860*/  BSYNC.RECONVERGENT B1 ;  /* 0x0000000000017941 */ /* 0x000fea0003800200 */
.L_x_256:
        /* <DEDUP_REMOVED lines=8> */
[----:B-12---:R-:W-:-:S04]  /*28f0*/  LOP3.LUT P2, R2, R0, 0xff, RZ, 0xc0, !PT ;  /* 0x000000ff00027812 */ /* 0x006fc8000784c0ff */
[----:B------:R-:W-:-:S13]  /*2900*/  PLOP3.LUT P0, PT, P2, P0, PT, 0x2f, 0xf2 ;  /* 0x0000000000f2781c */ /* 0x000fda0001700577 */
[----:B----4-:R-:W-:Y:S02]  /*2910*/  @!P0 ISETP.LT.U32.AND P2, PT, R9, R4, PT ;  /* 0x000000040900820c */ /* 0x010fe40003f41070 */
[----:B------:R-:W-:Y:S02]  /*2920*/  @P0 ISETP.NE.AND P3, PT, R2, RZ, PT ;  /* 0x000000ff0200020c */ /* 0x000fe40003f65270 */
[----:B------:R-:W-:Y:S02]  /*2930*/  @!P0 PRMT R0, R11, 0x7610, R0 ;  /* 0x000076100b008816 */ /* 0x000fe40000000000 */
[----:B---3--:R-:W-:Y:S02]  /*2940*/  @!P0 ISETP.LT.AND.EX P2, PT, R10, R5, PT, P2 ;  /* 0x000000050a00820c */ /* 0x008fe40003f41320 */
[----:B------:R-:W-:Y:S02]  /*2950*/  @P0 SEL R2, R3, R0, !P3 ;  /* 0x0000000003020207 */ /* 0x000fe40005800000 */
[----:B------:R-:W-:-:S02]  /*2960*/  @!P0 SEL R4, R9, R4, P2 ;  /* 0x0000000409048207 */ /* 0x000fc40001000000 */
[----:B------:R-:W-:Y:S02]  /*2970*/  @!P0 SEL R5, R10, R5, P2 ;  /* 0x000000050a058207 */ /* 0x000fe40001000000 */
[----:B------:R-:W-:Y:S02]  /*2980*/  @P0 PRMT R0, R2, 0x7610, R0 ;  /* 0x0000761002000816 */ /* 0x000fe40000000000 */
[----:B------:R-:W-:Y:S02]  /*2990*/  @P0 SEL R4, R9, R4, !P3 ;  /* 0x0000000409040207 */ /* 0x000fe40005800000 */
[----:B------:R-:W-:-:S07]  /*29a0*/  @P0 SEL R5, R10, R5, !P3 ;  /* 0x000000050a050207 */ /* 0x000fce0005800000 */
.L_x_259:
[----:B------:R-:W-:Y:S05]  /*29b0*/  BSYNC.RECONVERGENT B1 ;  /* 0x0000000000017941 */ /* 0x000fea0003800200 */
.L_x_258:
[----:B------:R-:W-:Y:S04]  /*29c0*/  BSSY.RECONVERGENT B1, `(.L_x_260) ;  /* 0x000000a000017945 */ /* 0x000fe80003800200 */
[----:B------:R-:W-:Y:S05]  /*29d0*/  @P1 BRA `(.L_x_261) ;  /* 0x0000000000201947 */ /* 0x000fea0003800000 */
[----:B---3--:R-:W3:Y:S01]  /*29e0*/  S2R R10, SR_CgaCtaId ;  /* 0x00000000000a7919 */ /* 0x008ee20000008800 */
[----:B0-----:R-:W-:Y:S02]  /*29f0*/  MOV R3, 0x400 ;  /* 0x0000040000037802 */ /* 0x001fe40000000f00 */
[----:B-12---:R-:W-:-:S04]  /*2a00*/  SHF.R.U32.HI R2, RZ, 0x1, R7 ;  /* 0x00000001ff027819 */ /* 0x006fc80000011607 */
[----:B------:R-:W-:Y:S02]  /*2a10*/  LOP3.LUT R2, R2, 0x1f0, RZ, 0xc0, !PT ;  /* 0x000001f002027812 */ /* 0x000fe400078ec0ff */
[----:B---3--:R-:W-:-:S05]  /*2a20*/  LEA R3, R10, R3, 0x18 ;  /* 0x000000030a037211 */ /* 0x008fca00078ec0ff */
[----:B------:R-:W-:-:S05]  /*2a30*/  IMAD.IADD R3, R2, 0x1, R3 ;  /* 0x0000000102037824 */ /* 0x000fca00078e0203 */
[----:B------:R0:W-:Y:S04]  /*2a40*/  STS.64 [R3+0x10], R4 ;  /* 0x0000100403007388 */ /* 0x0001e80000000a00 */
[----:B------:R0:W-:Y:S02]  /*2a50*/  STS.U8 [R3+0x8], R0 ;  /* 0x0000080003007388 */ /* 0x0001e40000000000 */
.L_x_261:
[----:B------:R-:W-:Y:S05]  /*2a60*/  BSYNC.RECONVERGENT B1 ;  /* 0x0000000000017941 */ /* 0x000fea0003800200 */
.L_x_260:
[----:B------:R-:W-:Y:S01]  /*2a70*/  BAR.SYNC.DEFER_BLOCKING 0x0 ;  /* 0x0000000000007b1d */ /* 0x000fe20000010000 */
[----:B------:R-:W-:-:S13]  /*2a80*/  ISETP.NE.AND P1, PT, R7, RZ, PT ;  /* 0x000000ff0700720c */ /* 0x000fda0003f25270 */
[----:B------:R-:W-:Y:S05]  /*2a90*/  @P1 BRA `(.L_x_249) ;  /* 0x0000002c00881947 */ /* 0x000fea0003800000 */
[C---:B------:R-:W-:Y:S02]  /*2aa0*/  ISETP.GE.AND P0, PT, R8.reuse, 0x21, PT ;  /* 0x000000210800780c */ /* 0x040fe40003f06270 */
[C---:B------:R-:W-:Y:S02]  /*2ab0*/  ISETP.GE.AND P2, PT, R8.reuse, 0x41, PT ;  /* 0x000000410800780c */ /* 0x040fe40003f46270 */
[C---:B------:R-:W-:Y:S02]  /*2ac0*/  ISETP.GE.AND P3, PT, R8.reuse, 0x61, PT ;  /* 0x000000610800780c */ /* 0x040fe40003f66270 */
[----:B------:R-:W-:-:S07]  /*2ad0*/  ISETP.GE.AND P4, PT, R8, 0x81, PT ;  /* 0x000000810800780c */ /* 0x000fce0003f86270 */
[----:B------:R-:W-:Y:S06]  /*2ae0*/  @!P0 BRA `(.L_x_262) ;  /* 0x00000000003c8947 */ /* 0x000fec0003800000 */
[----:B------:R-:W5:Y:S01]  /*2af0*/  S2UR UR5, SR_CgaCtaId ;  /* 0x00000000000579c3 */ /* 0x000f620000008800 */
[----:B------:R-:W-:Y:S01]  /*2b00*/  UMOV UR4, 0x400 ;  /* 0x0000040000047882 */ /* 0x000fe20000000000 */
[----:B------:R-:W-:Y:S01]  /*2b10*/  LOP3.LUT P5, RZ, R0, 0xff, RZ, 0xc0, !PT ;  /* 0x000000ff00ff7812 */ /* 0x000fe200078ac0ff */
[----:B-----5:R-:W-:-:S09]  /*2b20*/  ULEA UR4, UR5, UR4, 0x18 ;  /* 0x0000000405047291 */ /* 0x020fd2000f8ec0ff */
[----:B------:R-:W5:Y:S04]  /*2b30*/  LDS.U8 R7, [UR4+0x18] ;  /* 0x00001804ff077984 */ /* 0x000f680008000000 */
[----:B012---:R-:W0:Y:S01]  /*2b40*/  LDS.64 R2, [UR4+0x20] ;  /* 0x00002004ff027984 */ /* 0x007e220008000a00 */
[----:B-----5:R-:W-:Y:S02]  /*2b50*/  ISETP.NE.AND P6, PT, R7, RZ, PT ;  /* 0x000000ff0700720c */ /* 0x020fe40003fc5270 */
[----:B0-----:R-:W-:Y:S02]  /*2b60*/  ISETP.LT.U32.AND P0, PT, R2, R4, PT ;  /* 0x000000040200720c */ /* 0x001fe40003f01070 */
[----:B------:R-:W-:Y:S02]  /*2b70*/  @P5 SEL R7, R0, 0x1, !P6 ;  /* 0x0000000100075807 */ /* 0x000fe40007000000 */
[----:B------:R-:W-:-:S02]  /*2b80*/  ISETP.LT.AND.EX P0, PT, R3, R5, PT, P0 ;  /* 0x000000050300720c */ /* 0x000fc40003f01300 */
[----:B------:R-:W-:-:S05]  /*2b90*/  PRMT R0, R7, 0x7610, R0 ;  /* 0x0000761007007816 */ /* 0x000fca0000000000 */
[C---:B------:R-:W-:Y:S02]  /*2ba0*/  @P6 SEL R4, R2.reuse, R4, P0 ;  /* 0x0000000402046207 */ /* 0x040fe40000000000 */
[C---:B------:R-:W-:Y:S02]  /*2bb0*/  @P6 SEL R5, R3.reuse, R5, P0 ;  /* 0x0000000503056207 */ /* 0x040fe40000000000 */
[----:B------:R-:W-:Y:S02]  /*2bc0*/  SEL R4, R2, R4, !P5 ;  /* 0x0000000402047207 */ /* 0x000fe40006800000 */
[----:B------:R-:W-:-:S07]  /*2bd0*/  SEL R5, R3, R5, !P5 ;  /* 0x0000000503057207 */ /* 0x000fce0006800000 */
.L_x_262:
[----:B------:R-:W-:Y:S01]  /*2be0*/  ISETP.GE.AND P5, PT, R8, 0xa1, PT ;  /* 0x000000a10800780c */ /* 0x000fe20003fa6270 */
[----:B------:R-:W-:-:S12]  /*2bf0*/  @!P2 BRA `(.L_x_263) ;  /* 0x00000000003ca947 */ /* 0x000fd80003800000 */
        /* <DEDUP_REMOVED lines=15> */
.L_x_263:
        /* <DEDUP_REMOVED lines=17> */
.L_x_264:
        /* <DEDUP_REMOVED lines=17> */
.L_x_265:
[----:B------:R-:W-:Y:S05]  /*2f10*/  @!P5 BRA `(.L_x_266) ;  /* 0x00000000003cd947 */ /* 0x000fea0003800000 */
        /* <DEDUP_REMOVED lines=15> */
.L_x_266:
        /* <DEDUP_REMOVED lines=16> */
.L_x_267:
        /* <DEDUP_REMOVED lines=15> */
[----:B------:R-:W-:Y:S01]  /*3200*/  SEL R5, R3, R5, !P3 ;  /* 0x0000000503057207 */ /* 0x000fe20005800000 */
[----:B------:R-:W-:Y:S06]  /*3210*/  BRA `(.L_x_249) ;  /* 0x0000002400a87947 */ /* 0x000fec0003800000 */
.L_x_225:
[----:B------:R-:W0:Y:S01]  /*3220*/  S2R R7, SR_TID.X ;  /* 0x0000000000077919 */ /* 0x000e220000002100 */
[----:B------:R-:W1:Y:S01]  /*3230*/  LDCU.64 UR8, c[0x0][0x380] ;  /* 0x00007000ff0877ac */ /* 0x000e620008000a00 */
[----:B------:R-:W2:Y:S01]  /*3240*/  LDCU UR10, c[0x0][0x38c] ;  /* 0x00007180ff0a77ac */ /* 0x000ea20008000800 */
[----:B------:R-:W3:Y:S01]  /*3250*/  LDCU.64 UR6, c[0x0][0x390] ;  /* 0x00007200ff0677ac */ /* 0x000ee20008000a00 */
[----:B0-----:R-:W-:-:S05]  /*3260*/  IADD3 R0, P0, PT, R12, R7, RZ ;  /* 0x000000070c007210 */ /* 0x001fca0007f1e0ff */
[----:B------:R-:W-:Y:S01]  /*3270*/  IMAD.X R5, RZ, RZ, RZ, P0 ;  /* 0x000000ffff057224 */ /* 0x000fe200000e06ff */
[----:B-1----:R-:W-:-:S04]  /*3280*/  LEA R4, P0, R0, UR8, 0x2 ;  /* 0x0000000800047c11 */ /* 0x002fc8000f8010ff */
[----:B------:R-:W-:-:S05]  /*3290*/  LEA.HI.X R5, R0, UR9, R5, 0x2, P0 ;  /* 0x0000000900057c11 */ /* 0x000fca00080f1405 */
[----:B------:R-:W2:Y:S04]  /*32a0*/  LDG.E R8, desc[UR12][R4.64] ;  /* 0x0000000c04087981 */ /* 0x000ea8000c1e1900 */
[----:B------:R-:W4:Y:S04]  /*32b0*/  LDG.E R10, desc[UR12][R4.64+0x800] ;  /* 0x0008000c040a7981 */ /* 0x000f28000c1e1900 */
[----:B------:R-:W5:Y:S04]  /*32c0*/  LDG.E R0, desc[UR12][R4.64+0x400] ;  /* 0x0004000c04007981 */ /* 0x000f68000c1e1900 */
[----:B------:R0:W5:Y:S01]  /*32d0*/  LDG.E R11, desc[UR12][R4.64+0xc00] ;  /* 0x000c000c040b7981 */ /* 0x000162000c1e1900 */
[----:B------:R-:W-:Y:S01]  /*32e0*/  VIADD R9, R7, 0x200 ;  /* 0x0000020007097836 */ /* 0x000fe20000000000 */
[----:B---3--:R-:W-:-:S04]  /*32f0*/  IADD3 R16, P1, PT, R12, UR6, RZ ;  /* 0x000000060c107c10 */ /* 0x008fc8000ff3e0ff */
[----:B------:R-:W-:Y:S02]  /*3300*/  IADD3 R14, P3, PT, R9, R16, RZ ;  /* 0x00000010090e7210 */ /* 0x000fe40007f7e0ff */
[----:B--2---:R-:W-:Y:S01]  /*3310*/  ISETP.NE.AND P0, PT, R8, UR10, PT ;  /* 0x0000000a08007c0c */ /* 0x004fe2000bf05270 */
[----:B------:R-:W-:Y:S01]  /*3320*/  VIADD R8, R7, 0x100 ;  /* 0x0000010007087836 */ /* 0x000fe20000000000 */
[----:B----4-:R-:W-:-:S04]  /*3330*/  ISETP.NE.AND P2, PT, R10, UR10, PT ;  /* 0x0000000a0a007c0c */ /* 0x010fc8000bf45270 */
[----:B------:R-:W-:Y:S01]  /*3340*/  SEL R13, R7, R8, !P0 ;  /* 0x00000008070d7207 */ /* 0x000fe20004000000 */
[----:B------:R-:W-:Y:S01]  /*3350*/  IMAD.U32 R8, RZ, RZ, UR7 ;  /* 0x00000007ff087e24 */ /* 0x000fe2000f8e00ff */
[----:B-----5:R-:W-:Y:S02]  /*3360*/  ISETP.EQ.OR P0, PT, R0, UR10, !P0 ;  /* 0x0000000a00007c0c */ /* 0x020fe4000c702670 */
[----:B------:R-:W-:Y:S01]  /*3370*/  IADD3 R9, P4, PT, R13, R16, RZ ;  /* 0x000000100d097210 */ /* 0x000fe20007f9e0ff */
[----:B0-----:R-:W-:-:S03]  /*3380*/  IMAD.X R5, RZ, RZ, R8, P1 ;  /* 0x000000ffff057224 */ /* 0x001fc600008e0608 */
[C---:B------:R-:W-:Y:S01]  /*3390*/  ISETP.LT.U32.AND P1, PT, R14.reuse, R9, PT ;  /* 0x000000090e00720c */ /* 0x040fe20003f21070 */
[--C-:B------:R-:W-:Y:S01]  /*33a0*/  IMAD.X R16, RZ, RZ, R5.reuse, P3 ;  /* 0x000000ffff107224 */ /* 0x100fe200018e0605 */
[----:B------:R-:W-:Y:S01]  /*33b0*/  ISETP.NE.AND P3, PT, R11, UR10, PT ;  /* 0x0000000a0b007c0c */ /* 0x000fe2000bf65270 */
[----:B------:R-:W-:Y:S01]  /*33c0*/  IMAD.X R5, RZ, RZ, R5, P4 ;  /* 0x000000ffff057224 */ /* 0x000fe200020e0605 */
[----:B------:R-:W-:-:S04]  /*33d0*/  IADD3 R13, P4, PT, R14, 0x100, RZ ;  /* 0x000001000e0d7810 */ /* 0x000fc80007f9e0ff */
[----:B------:R-:W-:-:S04]  /*33e0*/  ISETP.LT.AND.EX P1, PT, R16, R5, PT, P1 ;  /* 0x000000051000720c */ /* 0x000fc80003f21310 */
[----:B------:R-:W-:Y:S02]  /*33f0*/  @!P2 SEL R9, R14, R9, P1 ;  /* 0x000000090e09a207 */ /* 0x000fe40000800000 */
[----:B------:R-:W-:Y:S02]  /*3400*/  @!P2 SEL R5, R16, R5, P1 ;  /* 0x000000051005a207 */ /* 0x000fe40000800000 */
[----:B------:R-:W-:Y:S02]  /*3410*/  ISETP.GE.U32.AND P1, PT, R15, UR5, PT ;  /* 0x000000050f007c0c */ /* 0x000fe4000bf26070 */
[----:B------:R-:W-:Y:S01]  /*3420*/  SEL R4, R9, R14, P0 ;  /* 0x0000000e09047207 */ /* 0x000fe20000000000 */
[----:B------:R-:W-:Y:S01]  /*3430*/  IMAD.X R14, RZ, RZ, R16, P4 ;  /* 0x000000ffff0e7224 */ /* 0x000fe200020e0610 */
[----:B------:R-:W-:Y:S02]  /*3440*/  ISETP.GE.U32.AND.EX P1, PT, R17, UR4, PT, P1 ;  /* 0x0000000411007c0c */ /* 0x000fe4000bf26110 */
[----:B------:R-:W-:-:S02]  /*3450*/  SEL R5, R5, R16, P0 ;  /* 0x0000001005057207 */ /* 0x000fc40000000000 */
[-C--:B------:R-:W-:Y:S02]  /*3460*/  ISETP.LT.U32.AND P2, PT, R13, R4.reuse, PT ;  /* 0x000000040d00720c */ /* 0x080fe40003f41070 */
[----:B------:R-:W-:Y:S02]  /*3470*/  ISETP.EQ.OR P0, PT, R10, UR10, P0 ;  /* 0x0000000a0a007c0c */ /* 0x000fe40008702670 */
[CC--:B------:R-:W-:Y:S02]  /*3480*/  ISETP.LT.AND.EX P2, PT, R14.reuse, R5.reuse, PT, P2 ;  /* 0x000000050e00720c */ /* 0x0c0fe40003f41320 */
[----:B------:R-:W-:Y:S02]  /*3490*/  ISETP.EQ.OR P4, PT, R11, UR10, P0 ;  /* 0x0000000a0b007c0c */ /* 0x000fe40008782670 */
[----:B------:R-:W-:Y:S02]  /*34a0*/  @!P3 SEL R4, R13, R4, P2 ;  /* 0x000000040d04b207 */ /* 0x000fe40001000000 */
[----:B------:R-:W-:-:S02]  /*34b0*/  @!P3 SEL R5, R14, R5, P2 ;  /* 0x000000050e05b207 */ /* 0x000fc40001000000 */
[----:B------:R-:W-:Y:S02]  /*34c0*/  SEL R0, RZ, 0x1, !P4 ;  /* 0x00000001ff007807 */ /* 0x000fe40006000000 */
[----:B------:R-:W-:Y:S02]  /*34d0*/  SEL R4, R4, R13, P0 ;  /* 0x0000000d04047207 */ /* 0x000fe40000000000 */
[----:B------:R-:W-:Y:S01]  /*34e0*/  SEL R5, R5, R14, P0 ;  /* 0x0000000e05057207 */ /* 0x000fe20000000000 */
[----:B------:R-:W-:Y:S06]  /*34f0*/  @!P1 BRA `(.L_x_268) ;  /* 0x0000001400b89947 */ /* 0x000fec0003800000 */
[----:B------:R-:W-:Y:S02]  /*3500*/  IADD3 R10, P1, PT, R12, UR5, RZ ;  /* 0x000000050c0a7c10 */ /* 0x000fe4000ff3e0ff */
[----:B------:R-:W-:Y:S02]  /*3510*/  IADD3 R11, P2, PT, R2, -0x400, RZ ;  /* 0xfffffc00020b7810 */ /* 0x000fe40007f5e0ff */
[----:B------:R-:W-:Y:S01]  /*3520*/  LOP3.LUT R13, RZ, R7, RZ, 0x33, !PT ;  /* 0x00000007ff0d7212 */ /* 0x000fe200078e33ff */
[----:B------:R-:W-:Y:S01]  /*3530*/  IMAD.X R9, RZ, RZ, UR4, P1 ;  /* 0x00000004ff097e24 */ /* 0x000fe200088e06ff */
[----:B------:R-:W-:Y:S01]  /*3540*/  ISETP.GT.U32.AND P0, PT, R10, R11, PT ;  /* 0x0000000b0a00720c */ /* 0x000fe20003f04070 */
[----:B------:R-:W-:Y:S01]  /*3550*/  UMOV UR4, URZ ;  /* 0x000000ff00047c82 */ /* 0x000fe20008000000 */
[----:B------:R-:W-:Y:S02]  /*3560*/  IADD3.X R14, PT, PT, R3, -0x1, RZ, P2, !PT ;  /* 0xffffffff030e7810 */ /* 0x000fe400017fe4ff */
[----:B------:R-:W-:-:S02]  /*3570*/  IADD3 R13, PT, PT, R2, -UR5, R13 ;  /* 0x80000005020d7c10 */ /* 0x000fc4000fffe00d */
[----:B------:R-:W-:-:S03]  /*3580*/  ISETP.GT.U32.AND.EX P0, PT, R9, R14, PT, P0 ;  /* 0x0000000e0900720c */ /* 0x000fc60003f04100 */
[----:B------:R-:W-:-:S10]  /*3590*/  IMAD.IADD R13, R13, 0x1, -R12 ;  /* 0x000000010d0d7824 */ /* 0x000fd400078e0a0c */
[----:B------:R-:W-:Y:S05]  /*35a0*/  @P0 BRA `(.L_x_269) ;  /* 0x0000000400340947 */ /* 0x000fea0003800000 */
[----:B------:R-:W0:Y:S01]  /*35b0*/  LDC.64 R2, c[0x0][0x3c8] ;  /* 0x0000f200ff027b82 */ /* 0x000e220000000a00 */
[----:B------:R-:W1:Y:S01]  /*35c0*/  LDCU UR10, c[0x0][0x38c] ;  /* 0x00007180ff0a77ac */ /* 0x000e620008000800 */
[----:B------:R-:W2:Y:S01]  /*35d0*/  LDCU.64 UR8, c[0x0][0x380] ;  /* 0x00007000ff0877ac */ /* 0x000ea20008000a00 */
[----:B------:R-:W3:Y:S01]  /*35e0*/  LDCU.64 UR6, c[0x0][0x390] ;  /* 0x00007200ff0677ac */ /* 0x000ee20008000a00 */
[----:B------:R-:W-:Y:S01]  /*35f0*/  NOP ;  /* 0x0000000000007918 */ /* 0x000fe20000000000 */
.L_x_270:
[----:B------:R-:W-:-:S05]  /*3600*/  IADD3 R12, P0, PT, R7, R10, RZ ;  /* 0x0000000a070c7210 */ /* 0x000fca0007f1e0ff */
[----:B------:R-:W-:Y:S01]  /*3610*/  IMAD.X R21, RZ, RZ, R9, P0 ;  /* 0x000000ffff157224 */ /* 0x000fe200000e0609 */
[----:B--2---:R-:W-:-:S04]  /*3620*/  LEA R16, P0, R12, UR8, 0x2 ;  /* 0x000000080c107c11 */ /* 0x004fc8000f8010ff */
[----:B------:R-:W-:-:S05]  /*3630*/  LEA.HI.X R17, R12, UR9, R21, 0x2, P0 ;  /* 0x000000090c117c11 */ /* 0x000fca00080f1415 */
[----:B------:R-:W1:Y:S04]  /*3640*/  LDG.E R8, desc[UR12][R16.64] ;  /* 0x0000000c10087981 */ /* 0x000e68000c1e1900 */
[----:B------:R-:W2:Y:S04]  /*3650*/  LDG.E R19, desc[UR12][R16.64+0x400] ;  /* 0x0004000c10137981 */ /* 0x000ea8000c1e1900 */
[----:B------:R-:W4:Y:S04]  /*3660*/  LDG.E R18, desc[UR12][R16.64+0x800] ;  /* 0x0008000c10127981 */ /* 0x000f28000c1e1900 */
[----:B------:R5:W4:Y:S01]  /*3670*/  LDG.E R15, desc[UR12][R16.64+0xc00] ;  /* 0x000c000c100f7981 */ /* 0x000b22000c1e1900 */
[----:B---3--:R-:W-:Y:S01]  /*3680*/  IADD3 R12, P0, PT, R12, UR6, RZ ;  /* 0x000000060c0c7c10 */ /* 0x008fe2000ff1e0ff */
[----:B------:R-:W-:Y:S01]  /*3690*/  IMAD.MOV.U32 R23, RZ, RZ, R4 ;  /* 0x000000ffff177224 */ /* 0x000fe200078e0004 */
[----:B------:R-:W-:Y:S01]  /*36a0*/  LOP3.LUT P4, RZ, R0, 0xff, RZ, 0xc0, !PT ;  /* 0x000000ff00ff7812 */ /* 0x000fe2000788c0ff */
[----:B------:R-:W-:Y:S01]  /*36b0*/  IMAD.MOV.U32 R25, RZ, RZ, R5 ;  /* 0x000000ffff197224 */ /* 0x000fe200078e0005 */
[----:B------:R-:W-:Y:S01]  /*36c0*/  USHF.R.S32.HI UR11, URZ, 0x1f, UR5 ;  /* 0x0000001fff0b7899 */ /* 0x000fe20008011405 */
[----:B-1----:R-:W-:Y:S01]  /*36d0*/  ISETP.NE.AND P2, PT, R8, UR10, PT ;  /* 0x0000000a08007c0c */ /* 0x002fe2000bf45270 */
[----:B------:R-:W-:-:S03]  /*36e0*/  IMAD.U32 R8, RZ, RZ, UR7 ;  /* 0x00000007ff087e24 */ /* 0x000fc6000f8e00ff */
[----:B------:R-:W-:Y:S01]  /*36f0*/  SEL R20, RZ, 0x1, P2 ;  /* 0x00000001ff147807 */ /* 0x000fe20001000000 */
[----:B------:R-:W-:Y:S01]  /*3700*/  IMAD.X R4, R21, 0x1, R8, P0 ;  /* 0x0000000115047824 */ /* 0x000fe200000e0608 */
[----:B------:R-:W-:-:S04]  /*3710*/  ISETP.LT.U32.AND P0, PT, R12, R23, PT ;  /* 0x000000170c00720c */ /* 0x000fc80003f01070 */
[----:B------:R-:W-:Y:S02]  /*3720*/  @P4 SEL R20, R0, 0x1, P2 ;  /* 0x0000000100144807 */ /* 0x000fe40001000000 */
[----:B------:R-:W-:Y:S02]  /*3730*/  ISETP.LT.AND.EX P0, PT, R4, R25, PT, P0 ;  /* 0x000000190400720c */ /* 0x000fe40003f01300 */
[C---:B------:R-:W-:Y:S02]  /*3740*/  IADD3 R0, P5, PT, R12.reuse, 0x100, RZ ;  /* 0x000001000c007810 */ /* 0x040fe40007fbe0ff */
[----:B------:R-:W-:Y:S02]  /*3750*/  @!P2 SEL R23, R12, R23, P0 ;  /* 0x000000170c17a207 */ /* 0x000fe40000000000 */
[----:B--2---:R-:W-:Y:S01]  /*3760*/  ISETP.NE.AND P3, PT, R19, UR10, PT ;  /* 0x0000000a13007c0c */ /* 0x004fe2000bf65270 */
[----:B-----5:R-:W-:Y:S01]  /*3770*/  IMAD.X R17, RZ, RZ, R4, P5 ;  /* 0x000000ffff117224 */ /* 0x020fe200028e0604 */
[----:B------:R-:W-:-:S02]  /*3780*/  @!P2 SEL R25, R4, R25, P0 ;  /* 0x000000190419a207 */ /* 0x000fc40000000000 */
[----:B------:R-:W-:Y:S02]  /*3790*/  SEL R5, R12, R23, !P4 ;  /* 0x000000170c057207 */ /* 0x000fe40006000000 */
[----:B------:R-:W-:Y:S02]  /*37a0*/  LOP3.LUT P1, RZ, R20, 0xff, RZ, 0xc0, !PT ;  /* 0x000000ff14ff7812 */ /* 0x000fe4000782c0ff */
[----:B------:R-:W-:Y:S02]  /*37b0*/  SEL R16, R4, R25, !P4 ;  /* 0x0000001904107207 */ /* 0x000fe40006000000 */
[----:B------:R-:W-:Y:S02]  /*37c0*/  ISETP.LT.U32.AND P0, PT, R0, R5, PT ;  /* 0x000000050000720c */ /* 0x000fe40003f01070 */
[----:B----4-:R-:W-:Y:S02]  /*37d0*/  ISETP.NE.AND P2, PT, R18, UR10, PT ;  /* 0x0000000a12007c0c */ /* 0x010fe4000bf45270 */
[----:B------:R-:W-:-:S02]  /*37e0*/  ISETP.LT.AND.EX P0, PT, R17, R16, PT, P0 ;  /* 0x000000101100720c */ /* 0x000fc40003f01300 */
[----:B------:R-:W-:Y:S02]  /*37f0*/  SEL R19, RZ, 0x1, P3 ;  /* 0x00000001ff137807 */ /* 0x000fe40001800000 */
[----:B------:R-:W-:Y:S02]  /*3800*/  @!P3 SEL R5, R0, R5, P0 ;  /* 0x000000050005b207 */ /* 0x000fe40000000000 */
[----:B------:R-:W-:Y:S02]  /*3810*/  @!P3 SEL R16, R17, R16, P0 ;  /* 0x000000101110b207 */ /* 0x000fe40000000000 */
[----:B------:R-:W-:Y:S02]  /*3820*/  IADD3 R18, P0, PT, R12, 0x200, RZ ;  /* 0x000002000c127810 */ /* 0x000fe40007f1e0ff */
[----:B------:R-:W-:Y:S02]  /*3830*/  @P1 SEL R19, R20, 0x1, P3 ;  /* 0x0000000114131807 */ /* 0x000fe40001800000 */
[----:B------:R-:W-:-:S02]  /*3840*/  SEL R5, R0, R5, !P1 ;  /* 0x0000000500057207 */ /* 0x000fc40004800000 */
[----:B------:R-:W-:Y:S01]  /*3850*/  SEL R16, R17, R16, !P1 ;  /* 0x0000001011107207 */ /* 0x000fe20004800000 */
[----:B------:R-:W-:Y:S01]  /*3860*/  IMAD.X R17, RZ, RZ, R4, P0 ;  /* 0x000000ffff117224 */ /* 0x000fe200000e0604 */
[----:B------:R-:W-:Y:S02]  /*3870*/  LOP3.LUT P1, RZ, R19, 0xff, RZ, 0xc0, !PT ;  /* 0x000000ff13ff7812 */ /* 0x000fe4000782c0ff */
[----:B------:R-:W-:Y:S02]  /*3880*/  ISETP.LT.U32.AND P0, PT, R18, R5, PT ;  /* 0x000000051200720c */ /* 0x000fe40003f01070 */
[----:B0-----:R-:W-:Y:S02]  /*3890*/  IADD3 R0, P4, PT, -R10, R2, RZ ;  /* 0x000000020a007210 */ /* 0x001fe40007f9e1ff */
[----:B------:R-:W-:Y:S02]  /*38a0*/  ISETP.LT.AND.EX P0, PT, R17, R16, PT, P0 ;  /* 0x000000101100720c */ /* 0x000fe40003f01300 */
[----:B------:R-:W-:-:S02]  /*38b0*/  SEL R20, RZ, 0x1, P2 ;  /* 0x00000001ff147807 */ /* 0x000fc40001000000 */
[----:B------:R-:W-:Y:S02]  /*38c0*/  @!P2 SEL R5, R18, R5, P0 ;  /* 0x000000051205a207 */ /* 0x000fe40000000000 */
[----:B------:R-:W-:Y:S02]  /*38d0*/  @!P2 SEL R16, R17, R16, P0 ;  /* 0x000000101110a207 */ /* 0x000fe40000000000 */
[----:B------:R-:W-:Y:S02]  /*38e0*/  IADD3 R12, P0, PT, R12, 0x300, RZ ;  /* 0x000003000c0c7810 */ /* 0x000fe40007f1e0ff */
[----:B------:R-:W-:Y:S02]  /*38f0*/  @P1 SEL R20, R19, 0x1, P2 ;  /* 0x0000000113141807 */ /* 0x000fe40001000000 */
[----:B------:R-:W-:Y:S01]  /*3900*/  ISETP.NE.AND P2, PT, R15, UR10, PT ;  /* 0x0000000a0f007c0c */ /* 0x000fe2000bf45270 */
[----:B------:R-:W-:Y:S01]  /*3910*/  IMAD.X R15, RZ, RZ, R4, P0 ;  /* 0x000000ffff0f7224 */ /* 0x000fe200000e0604 */
[----:B------:R-:W-:Y:S01]  /*3920*/  ISETP.GE.U32.AND P0, PT, R0, UR5, PT ;  /* 0x0000000500007c0c */ /* 0x000fe2000bf06070 */
[----:B------:R-:W-:Y:S01]  /*3930*/  IMAD.X R4, R3, 0x1, ~R9, P4 ;  /* 0x0000000103047824 */ /* 0x000fe200020e0e09 */
[----:B------:R-:W-:-:S02]  /*3940*/  SEL R5, R18, R5, !P1 ;  /* 0x0000000512057207 */ /* 0x000fc40004800000 */
[----:B------:R-:W-:Y:S02]  /*3950*/  SEL R16, R17, R16, !P1 ;  /* 0x0000001011107207 */ /* 0x000fe40004800000 */
[----:B------:R-:W-:Y:S02]  /*3960*/  ISETP.GE.U32.AND.EX P0, PT, R4, UR11, PT, P0 ;  /* 0x0000000b04007c0c */ /* 0x000fe4000bf06100 */
[----:B------:R-:W-:Y:S02]  /*3970*/  LOP3.LUT P3, RZ, R20, 0xff, RZ, 0xc0, !PT ;  /* 0x000000ff14ff7812 */ /* 0x000fe4000786c0ff */
[----:B------:R-:W-:Y:S02]  /*3980*/  ISETP.LT.U32.AND P1, PT, R12, R5, PT ;  /* 0x000000050c00720c */ /* 0x000fe40003f21070 */
[----:B------:R-:W-:Y:S02]  /*3990*/  SEL R0, RZ, 0x1, P2 ;  /* 0x00000001ff007807 */ /* 0x000fe40001000000 */
[----:B------:R-:W-:-:S04]  /*39a0*/  ISETP.LT.AND.EX P1, PT, R15, R16, PT, P1 ;  /* 0x000000100f00720c */ /* 0x000fc80003f21310 */
[C---:B------:R-:W-:Y:S02]  /*39b0*/  @!P2 SEL R5, R12.reuse, R5, P1 ;  /* 0x000000050c05a207 */ /* 0x040fe40000800000 */
[C---:B------:R-:W-:Y:S02]  /*39c0*/  @!P2 SEL R16, R15.reuse, R16, P1 ;  /* 0x000000100f10a207 */ /* 0x040fe40000800000 */
[----:B------:R-:W-:Y:S02]  /*39d0*/  SEL R4, R12, R5, !P3 ;  /* 0x000000050c047207 */ /* 0x000fe40005800000 */
[----:B------:R-:W-:Y:S02]  /*39e0*/  @P3 SEL R0, R20, 0x1, P2 ;  /* 0x0000000114003807 */ /* 0x000fe40001000000 */
[----:B------:R-:W-:Y:S01]  /*39f0*/  SEL R5, R15, R16, !P3 ;  /* 0x000000100f057207 */ /* 0x000fe20005800000 */
[----:B------:R-:W-:Y:S06]  /*3a00*/  @!P0 BRA `(.L_x_268) ;  /* 0x0000001000748947 */ /* 0x000fec0003800000 */
[----:B------:R-:W-:Y:S01]  /*3a10*/  IADD3 R10, P0, PT, R10, UR5, RZ ;  /* 0x000000050a0a7c10 */ /* 0x000fe2000ff1e0ff */
[----:B------:R-:W-:Y:S01]  /*3a20*/  UIADD3 UR4, UPT, UPT, UR4, 0x1, URZ ;  /* 0x0000000104047890 */ /* 0x000fe2000fffe0ff */
[----:B------:R-:W-:Y:S02]  /*3a30*/  VIADD R13, R13, -UR5 ;  /* 0x800000050d0d7c36 */ /* 0x000fe40008000000 */
[----:B------:R-:W-:Y:S02]  /*3a40*/  IADD3.X R9, PT, PT, R9, UR11, RZ, P0, !PT ;  /* 0x0000000b09097c10 */ /* 0x000fe400087fe4ff */
[----:B------:R-:W-:-:S04]  /*3a50*/  ISETP.GT.U32.AND P0, PT, R10, R11, PT ;  /* 0x0000000b0a00720c */ /* 0x000fc80003f04070 */
[----:B------:R-:W-:-:S13]  /*3a60*/  ISETP.GT.U32.AND.EX P0, PT, R9, R14, PT, P0 ;  /* 0x0000000e0900720c */ /* 0x000fda0003f04100 */
[----:B------:R-:W-:Y:S05]  /*3a70*/  @!P0 BRA `(.L_x_270) ;  /* 0xfffffff800e08947 */ /* 0x000fea000383ffff */
.L_x_269:
[----:B------:R-:W-:Y:S01]  /*3a80*/  IMAD.IADD R12, R2, 0x1, -R10 ;  /* 0x00000001020c7824 */ /* 0x000fe200078e0a0a */
[----:B------:R-:W-:Y:S01]  /*3a90*/  ISETP.GE.U32.AND P1, PT, R10, R2, PT ;  /* 0x000000020a00720c */ /* 0x000fe20003f26070 */
[----:B------:R-:W-:Y:S03]  /*3aa0*/  BSSY.RECONVERGENT B1, `(.L_x_268) ;  /* 0x0000113000017945 */ /* 0x000fe60003800200 */
[----:B------:R-:W-:-:S04]  /*3ab0*/  ISETP.GE.AND P0, PT, R7, R12, PT ;  /* 0x0000000c0700720c */ /* 0x000fc80003f06270 */
[----:B------:R-:W-:-:S13]  /*3ac0*/  ISETP.GE.U32.OR.EX P0, PT, R9, R3, P0, P1 ;  /* 0x000000030900720c */ /* 0x000fda0000706510 */
[----:B------:R-:W-:Y:S05]  /*3ad0*/  @P0 BRA `(.L_x_271) ;  /* 0x00000010003c0947 */ /* 0x000fea0003800000 */
[----:B------:R-:W0:Y:S01]  /*3ae0*/  LDC R11, c[0x0][0x3d0] ;  /* 0x0000f400ff0b7b82 */ /* 0x000e220000000800 */
[----:B------:R-:W-:Y:S01]  /*3af0*/  LOP3.LUT R3, RZ, R7, RZ, 0x33, !PT ;  /* 0x00000007ff037212 */ /* 0x000fe200078e33ff */
[----:B------:R-:W-:Y:S01]  /*3b00*/  IMAD.SHL.U32 R15, R6, 0x400, RZ ;  /* 0x00000400060f7824 */ /* 0x000fe200078e00ff */
[----:B------:R-:W-:Y:S03]  /*3b10*/  BSSY.RECONVERGENT B2, `(.L_x_272) ;  /* 0x0000088000027945 */ /* 0x000fe60003800200 */
[----:B------:R-:W-:-:S05]  /*3b20*/  IMAD.IADD R12, R3, 0x1, R2 ;  /* 0x00000001030c7824 */ /* 0x000fca00078e0202 */
[----:B------:R-:W-:Y:S01]  /*3b30*/  IADD3 R2, PT, PT, R12, -UR5, -R15 ;  /* 0x800000050c027c10 */ /* 0x000fe2000fffe80f */
[----:B0-----:R-:W-:Y:S02]  /*3b40*/  IMAD R3, R11, UR4, RZ ;  /* 0x000000040b037c24 */ /* 0x001fe4000f8e02ff */
[----:B------:R-:W-:Y:S02]  /*3b50*/  IMAD.MOV.U32 R11, RZ, RZ, R7 ;  /* 0x000000ffff0b7224 */ /* 0x000fe400078e0007 */
[----:B------:R-:W-:-:S05]  /*3b60*/  IMAD R2, R3, -0x400, R2 ;  /* 0xfffffc0003027824 */ /* 0x000fca00078e0202 */
[C---:B------:R-:W-:Y:S02]  /*3b70*/  ISETP.GE.U32.AND P0, PT, R2.reuse, 0x700, PT ;  /* 0x000007000200780c */ /* 0x040fe40003f06070 */
[----:B------:R-:W-:-:S04]  /*3b80*/  LEA.HI R14, R2, 0x1, RZ, 0x18 ;  /* 0x00000001020e7811 */ /* 0x000fc800078fc0ff */
[----:B------:R-:W-:-:S04]  /*3b90*/  LOP3.LUT R24, R14, 0x7, RZ, 0xc0, !PT ;  /* 0x000000070e187812 */ /* 0x000fc800078ec0ff */
[----:B------:R-:W-:-:S03]  /*3ba0*/  ISETP.NE.AND P1, PT, R24, RZ, PT ;  /* 0x000000ff1800720c */ /* 0x000fc60003f25270 */
[----:B------:R-:W-:Y:S10]  /*3bb0*/  @!P0 BRA `(.L_x_273) ;  /* 0x0000000400f48947 */ /* 0x000ff40003800000 */
[----:B------:R-:W-:Y:S01]  /*3bc0*/  LEA.HI R13, R13, 0x1, RZ, 0x18 ;  /* 0x000000010d0d7811 */ /* 0x000fe200078fc0ff */
[----:B------:R-:W-:-:S03]  /*3bd0*/  IMAD.MOV.U32 R11, RZ, RZ, R7 ;  /* 0x000000ffff0b7224 */ /* 0x000fc600078e0007 */
[----:B------:R-:W-:-:S05]  /*3be0*/  LOP3.LUT R13, R13, 0x1fffff8, RZ, 0xc0, !PT ;  /* 0x01fffff80d0d7812 */ /* 0x000fca00078ec0ff */
[----:B------:R-:W-:-:S07]  /*3bf0*/  IMAD.MOV R13, RZ, RZ, -R13 ;  /* 0x000000ffff0d7224 */ /* 0x000fce00078e0a0d */
.L_x_274:
[----:B------:R-:W-:-:S05]  /*3c00*/  IADD3 R17, P0, PT, R11, R10, RZ ;  /* 0x0000000a0b117210 */ /* 0x000fca0007f1e0ff */
[----:B------:R-:W-:Y:S01]  /*3c10*/  IMAD.X R23, RZ, RZ, R9, P0 ;  /* 0x000000ffff177224 */ /* 0x000fe200000e0609 */
        /* <DEDUP_REMOVED lines=10> */
[----:B------:R-:W-:Y:S01]  /*3cc0*/  PRMT R25, R0, 0x7610, R25 ;  /* 0x0000761000197816 */ /* 0x000fe20000000019 */
[----:B------:R-:W-:Y:S01]  /*3cd0*/  VIADD R13, R13, 0x8 ;  /* 0x000000080d0d7836 */ /* 0x000fe20000000000 */
[----:B------:R-:W-:Y:S01]  /*3ce0*/  IADD3 R17, P3, PT, R17, UR6, RZ ;  /* 0x0000000611117c10 */ /* 0x000fe2000ff7e0ff */
[----:B------:R-:W-:Y:S01]  /*3cf0*/  VIADD R11, R11, 0x800 ;  /* 0x000008000b0b7836 */ /* 0x000fe20000000000 */
[----:B------:R-:W-:-:S03]  /*3d00*/  LOP3.LUT P5, RZ, R25, 0xff, RZ, 0xc0, !PT ;  /* 0x000000ff19ff7812 */ /* 0x000fc600078ac0ff */
[----:B------:R-:W-:Y:S01]  /*3d10*/  IMAD.X R0, R23, 0x1, R8, P3 ;  /* 0x0000000117007824 */ /* 0x000fe200018e0608 */
[C---:B--2---:R-:W-:Y:S02]  /*3d20*/  ISETP.NE.AND P0, PT, R26.reuse, UR10, PT ;  /* 0x0000000a1a007c0c */ /* 0x044fe4000bf05270 */
[----:B------:R-:W-:-:S07]  /*3d30*/  ISETP.EQ.AND P2, PT, R26, UR10, P5 ;  /* 0x0000000a1a007c0c */ /* 0x000fce000af42270 */
[----:B------:R-:W-:Y:S02]  /*3d40*/  @!P5 SEL R25, RZ, 0x1, P0 ;  /* 0x00000001ff19d807 */ /* 0x000fe40000000000 */
[----:B------:R-:W-:Y:S02]  /*3d50*/  ISETP.LT.U32.AND P0, PT, R17, R4, PT ;  /* 0x000000041100720c */ /* 0x000fe40003f01070 */
[----:B------:R-:W-:Y:S02]  /*3d60*/  SEL R23, R25, 0x1, !P2 ;  /* 0x0000000119177807 */ /* 0x000fe40005000000 */
[----:B---3--:R-:W-:Y:S02]  /*3d70*/  ISETP.NE.AND P6, PT, R22, UR10, PT ;  /* 0x0000000a16007c0c */ /* 0x008fe4000bfc5270 */
[----:B------:R-:W-:Y:S02]  /*3d80*/  LOP3.LUT P3, RZ, R23, 0xff, RZ, 0xc0, !PT ;  /* 0x000000ff17ff7812 */ /* 0x000fe4000786c0ff */
[----:B------:R-:W-:-:S02]  /*3d90*/  ISETP.LT.AND.EX P0, PT, R0, R5, PT, P0 ;  /* 0x000000050000720c */ /* 0x000fc40003f01300 */
[----:B------:R-:W-:Y:S02]  /*3da0*/  ISETP.EQ.AND P4, PT, R22, UR10, P3 ;  /* 0x0000000a16007c0c */ /* 0x000fe40009f82270 */
[CC--:B------:R-:W-:Y:S02]  /*3db0*/  SEL R25, R17.reuse, R4.reuse, P0 ;  /* 0x0000000411197207 */ /* 0x0c0fe40000000000 */
[----:B------:R-:W-:Y:S02]  /*3dc0*/  @!P2 SEL R25, R17, R4, !P5 ;  /* 0x000000041119a207 */ /* 0x000fe40006800000 */
[CC--:B------:R-:W-:Y:S02]  /*3dd0*/  SEL R4, R0.reuse, R5.reuse, P0 ;  /* 0x0000000500047207 */ /* 0x0c0fe40000000000 */
[----:B------:R-:W-:Y:S02]  /*3de0*/  @!P2 SEL R4, R0, R5, !P5 ;  /* 0x000000050004a207 */ /* 0x000fe40006800000 */
[----:B------:R-:W-:-:S02]  /*3df0*/  @!P3 SEL R23, RZ, 0x1, P6 ;  /* 0x00000001ff17b807 */ /* 0x000fc40003000000 */
[----:B0-----:R-:W-:Y:S02]  /*3e00*/  IADD3 R2, P0, PT, R17, 0x100, RZ ;  /* 0x0000010011027810 */ /* 0x001fe40007f1e0ff */
[----:B------:R-:W-:Y:S02]  /*3e10*/  SEL R23, R23, 0x1, !P4 ;  /* 0x0000000117177807 */ /* 0x000fe40006000000 */
[----:B----4-:R-:W-:Y:S01]  /*3e20*/  ISETP.NE.AND P6, PT, R21, UR10, PT ;  /* 0x0000000a15007c0c */ /* 0x010fe2000bfc5270 */
[----:B------:R-:W-:Y:S01]  /*3e30*/  IMAD.X R3, RZ, RZ, R0, P0 ;  /* 0x000000ffff037224 */ /* 0x000fe200000e0600 */
[----:B------:R-:W-:Y:S02]  /*3e40*/  LOP3.LUT P2, RZ, R23, 0xff, RZ, 0xc0, !PT ;  /* 0x000000ff17ff7812 */ /* 0x000fe4000784c0ff */
[----:B------:R-:W-:Y:S02]  /*3e50*/  ISETP.LT.U32.AND P0, PT, R2, R25, PT ;  /* 0x000000190200720c */ /* 0x000fe40003f01070 */
[----:B------:R-:W-:-:S02]  /*3e60*/  ISETP.EQ.AND P5, PT, R21, UR10, P2 ;  /* 0x0000000a15007c0c */ /* 0x000fc400097a2270 */
[----:B------:R-:W-:-:S04]  /*3e70*/  ISETP.LT.AND.EX P0, PT, R3, R4, PT, P0 ;  /* 0x000000040300720c */ /* 0x000fc80003f01300 */
[CC--:B------:R-:W-:Y:S02]  /*3e80*/  SEL R5, R2.reuse, R25.reuse, P0 ;  /* 0x0000001902057207 */ /* 0x0c0fe40000000000 */
[-C--:B------:R-:W-:Y:S02]  /*3e90*/  SEL R22, R3, R4.reuse, P0 ;  /* 0x0000000403167207 */ /* 0x080fe40000000000 */
[----:B------:R-:W-:Y:S02]  /*3ea0*/  @!P2 SEL R23, RZ, 0x1, P6 ;  /* 0x00000001ff17a807 */ /* 0x000fe40003000000 */
[----:B------:R-:W-:Y:S02]  /*3eb0*/  @!P4 SEL R5, R2, R25, !P3 ;  /* 0x000000190205c207 */ /* 0x000fe40005800000 */
[----:B------:R-:W-:Y:S02]  /*3ec0*/  SEL R23, R23, 0x1, !P5 ;  /* 0x0000000117177807 */ /* 0x000fe40006800000 */
[----:B------:R-:W-:-:S02]  /*3ed0*/  @!P4 SEL R22, R3, R4, !P3 ;  /* 0x000000040316c207 */ /* 0x000fc40005800000 */
[----:B------:R-:W-:Y:S02]  /*3ee0*/  LOP3.LUT P3, RZ, R23, 0xff, RZ, 0xc0, !PT ;  /* 0x000000ff17ff7812 */ /* 0x000fe4000786c0ff */
[----:B------:R-:W-:Y:S02]  /*3ef0*/  IADD3 R2, P0, PT, R17, 0x200, RZ ;  /* 0x0000020011027810 */ /* 0x000fe40007f1e0ff */
[C---:B-----5:R-:W-:Y:S02]  /*3f00*/  ISETP.NE.AND P6, PT, R20.reuse, UR10, PT ;  /* 0x0000000a14007c0c */ /* 0x060fe4000bfc5270 */
[----:B------:R-:W-:Y:S01]  /*3f10*/  ISETP.EQ.AND P4, PT, R20, UR10, P3 ;  /* 0x0000000a14007c0c */ /* 0x000fe20009f82270 */
[----:B------:R-:W-:Y:S01]  /*3f20*/  IMAD.X R3, RZ, RZ, R0, P0 ;  /* 0x000000ffff037224 */ /* 0x000fe200000e0600 */
[----:B------:R-:W-:-:S04]  /*3f30*/  ISETP.LT.U32.AND P0, PT, R2, R5, PT ;  /* 0x000000050200720c */ /* 0x000fc80003f01070 */
[-C--:B------:R-:W-:Y:S02]  /*3f40*/  ISETP.LT.AND.EX P0, PT, R3, R22.reuse, PT, P0 ;  /* 0x000000160300720c */ /* 0x080fe40003f01300 */
[----:B------:R-:W-:Y:S02]  /*3f50*/  @!P3 SEL R23, RZ, 0x1, P6 ;  /* 0x00000001ff17b807 */ /* 0x000fe40003000000 */
[CC--:B------:R-:W-:Y:S02]  /*3f60*/  SEL R21, R2.reuse, R5.reuse, P0 ;  /* 0x0000000502157207 */ /* 0x0c0fe40000000000 */
[----:B------:R-:W-:Y:S02]  /*3f70*/  SEL R23, R23, 0x1, !P4 ;  /* 0x0000000117177807 */ /* 0x000fe40006000000 */
[----:B------:R-:W-:Y:S02]  /*3f80*/  @!P5 SEL R21, R2, R5, !P2 ;  /* 0x000000050215d207 */ /* 0x000fe40005000000 */
[----:B------:R-:W-:-:S02]  /*3f90*/  SEL R4, R3, R22, P0 ;  /* 0x0000001603047207 */ /* 0x000fc40000000000 */
[----:B------:R-:W-:Y:S02]  /*3fa0*/  IADD3 R2, P0, PT, R17, 0x300, RZ ;  /* 0x0000030011027810 */ /* 0x000fe40007f1e0ff */
[----:B------:R-:W-:Y:S02]  /*3fb0*/  @!P5 SEL R4, R3, R22, !P2 ;  /* 0x000000160304d207 */ /* 0x000fe40005000000 */
[----:B------:R-:W-:Y:S01]  /*3fc0*/  LOP3.LUT P2, RZ, R23, 0xff, RZ, 0xc0, !PT ;  /* 0x000000ff17ff7812 */ /* 0x000fe2000784c0ff */
[----:B------:R-:W-:Y:S01]  /*3fd0*/  IMAD.X R3, RZ, RZ, R0, P0 ;  /* 0x000000ffff037224 */ /* 0x000fe200000e0600 */
[----:B------:R-:W-:Y:S02]  /*3fe0*/  ISETP.LT.U32.AND P0, PT, R2, R21, PT ;  /* 0x000000150200720c */ /* 0x000fe40003f01070 */
[----:B------:R-:W-:Y:S02]  /*3ff0*/  ISETP.NE.AND P6, PT, R19, UR10, PT ;  /* 0x0000000a13007c0c */ /* 0x000fe4000bfc5270 */
[----:B------:R-:W-:-:S02]  /*4000*/  ISETP.LT.AND.EX P0, PT, R3, R4, PT, P0 ;  /* 0x000000040300720c */ /* 0x000fc40003f01300 */
[----:B------:R-:W-:Y:S02]  /*4010*/  ISETP.EQ.AND P5, PT, R19, UR10, P2 ;  /* 0x0000000a13007c0c */ /* 0x000fe400097a2270 */
[CC--:B------:R-:W-:Y:S02]  /*4020*/  SEL R5, R2.reuse, R21.reuse, P0 ;  /* 0x0000001502057207 */ /* 0x0c0fe40000000000 */
[----:B------:R-:W-:Y:S02]  /*4030*/  @!P4 SEL R5, R2, R21, !P3 ;  /* 0x000000150205c207 */ /* 0x000fe40005800000 */
[----:B------:R-:W-:Y:S02]  /*4040*/  @!P2 SEL R23, RZ, 0x1, P6 ;  /* 0x00000001ff17a807 */ /* 0x000fe40003000000 */
[----:B------:R-:W-:Y:S02]  /*4050*/  SEL R20, R3, R4, P0 ;  /* 0x0000000403147207 */ /* 0x000fe40000000000 */
[----:B------:R-:W-:-:S02]  /*4060*/  IADD3 R2, P0, PT, R17, 0x400, RZ ;  /* 0x0000040011027810 */ /* 0x000fc40007f1e0ff */
[----:B------:R-:W-:Y:S02]  /*4070*/  SEL R23, R23, 0x1, !P5 ;  /* 0x0000000117177807 */ /* 0x000fe40006800000 */
[----:B------:R-:W-:Y:S01]  /*4080*/  @!P4 SEL R20, R3, R4, !P3 ;  /* 0x000000040314c207 */ /* 0x000fe20005800000 */
[----:B------:R-:W-:Y:S01]  /*4090*/  IMAD.X R3, RZ, RZ, R0, P0 ;  /* 0x000000ffff037224 */ /* 0x000fe200000e0600 */
[----:B------:R-:W-:Y:S02]  /*40a0*/  ISETP.LT.U32.AND P0, PT, R2, R5, PT ;  /* 0x000000050200720c */ /* 0x000fe40003f01070 */
[----:B------:R-:W-:Y:S02]  /*40b0*/  LOP3.LUT P3, RZ, R23, 0xff, RZ, 0xc0, !PT ;  /* 0x000000ff17ff7812 */ /* 0x000fe4000786c0ff */
[----:B------:R-:W-:Y:S02]  /*40c0*/  ISETP.LT.AND.EX P0, PT, R3, R20, PT, P0 ;  /* 0x000000140300720c */ /* 0x000fe40003f01300 */
[----:B------:R-:W-:-:S02]  /*40d0*/  ISETP.EQ.AND P4, PT, R18, UR10, P3 ;  /* 0x0000000a12007c0c */ /* 0x000fc40009f82270 */
[-C--:B------:R-:W-:Y:S02]  /*40e0*/  SEL R21, R2, R5.reuse, P0 ;  /* 0x0000000502157207 */ /* 0x080fe40000000000 */
[----:B------:R-:W-:Y:S02]  /*40f0*/  SEL R4, R3, R20, P0 ;  /* 0x0000001403047207 */ /* 0x000fe40000000000 */
[----:B------:R-:W-:Y:S02]  /*4100*/  ISETP.NE.AND P0, PT, R18, UR10, PT ;  /* 0x0000000a12007c0c */ /* 0x000fe4000bf05270 */
[----:B------:R-:W-:Y:S02]  /*4110*/  @!P5 SEL R21, R2, R5, !P2 ;  /* 0x000000050215d207 */ /* 0x000fe40005000000 */
[----:B------:R-:W-:Y:S02]  /*4120*/  IADD3 R2, P6, PT, R17, 0x500, RZ ;  /* 0x0000050011027810 */ /* 0x000fe40007fde0ff */
[----:B------:R-:W-:-:S02]  /*4130*/  @!P3 SEL R23, RZ, 0x1, P0 ;  /* 0x00000001ff17b807 */ /* 0x000fc40000000000 */
[----:B------:R-:W-:Y:S01]  /*4140*/  @!P5 SEL R4, R3, R20, !P2 ;  /* 0x000000140304d207 */ /* 0x000fe20005000000 */
[----:B------:R-:W-:Y:S01]  /*4150*/  IMAD.X R3, RZ, RZ, R0, P6 ;  /* 0x000000ffff037224 */ /* 0x000fe200030e0600 */
[CC--:B------:R-:W-:Y:S02]  /*4160*/  ISETP.LT.U32.AND P0, PT, R2.reuse, R21.reuse, PT ;  /* 0x000000150200720c */ /* 0x0c0fe40003f01070 */
[----:B------:R-:W-:Y:S02]  /*4170*/  SEL R23, R23, 0x1, !P4 ;  /* 0x0000000117177807 */ /* 0x000fe40006000000 */
[----:B------:R-:W-:Y:S02]  /*4180*/  ISETP.LT.AND.EX P0, PT, R3, R4, PT, P0 ;  /* 0x000000040300720c */ /* 0x000fe40003f01300 */
[----:B------:R-:W-:Y:S02]  /*4190*/  LOP3.LUT P2, RZ, R23, 0xff, RZ, 0xc0, !PT ;  /* 0x000000ff17ff7812 */ /* 0x000fe4000784c0ff */
[----:B------:R-:W-:-:S02]  /*41a0*/  SEL R5, R2, R21, P0 ;  /* 0x0000001502057207 */ /* 0x000fc40000000000 */
[-C--:B------:R-:W-:Y:S02]  /*41b0*/  SEL R19, R3, R4.reuse, P0 ;  /* 0x0000000403137207 */ /* 0x080fe40000000000 */
[----:B------:R-:W-:Y:S02]  /*41c0*/  @!P4 SEL R5, R2, R21, !P3 ;  /* 0x000000150205c207 */ /* 0x000fe40005800000 */
[----:B------:R-:W-:Y:S02]  /*41d0*/  IADD3 R2, P0, PT, R17, 0x600, RZ ;  /* 0x0000060011027810 */ /* 0x000fe40007f1e0ff */
[----:B------:R-:W-:Y:S02]  /*41e0*/  @!P4 SEL R19, R3, R4, !P3 ;  /* 0x000000040313c207 */ /* 0x000fe40005800000 */
[C---:B------:R-:W-:Y:S01]  /*41f0*/  ISETP.EQ.AND P4, PT, R15.reuse, UR10, P2 ;  /* 0x0000000a0f007c0c */ /* 0x040fe20009782270 */
[----:B------:R-:W-:Y:S01]  /*4200*/  IMAD.X R4, RZ, RZ, R0, P0 ;  /* 0x000000ffff047224 */ /* 0x000fe200000e0600 */
[----:B------:R-:W-:-:S02]  /*4210*/  ISETP.NE.AND P3, PT, R15, UR10, PT ;  /* 0x0000000a0f007c0c */ /* 0x000fc4000bf65270 */
[----:B------:R-:W-:Y:S02]  /*4220*/  ISETP.LT.U32.AND P0, PT, R2, R5, PT ;  /* 0x000000050200720c */ /* 0x000fe40003f01070 */
[----:B------:R-:W-:Y:S02]  /*4230*/  @!P2 SEL R23, RZ, 0x1, P3 ;  /* 0x00000001ff17a807 */ /* 0x000fe40001800000 */
[----:B------:R-:W-:Y:S02]  /*4240*/  ISETP.LT.AND.EX P0, PT, R4, R19, PT, P0 ;  /* 0x000000130400720c */ /* 0x000fe40003f01300 */
[----:B------:R-:W-:Y:S02]  /*4250*/  SEL R23, R23, 0x1, !P4 ;  /* 0x0000000117177807 */ /* 0x000fe40006000000 */
[----:B------:R-:W-:Y:S02]  /*4260*/  IADD3 R17, P5, PT, R17, 0x700, RZ ;  /* 0x0000070011117810 */ /* 0x000fe40007fbe0ff */
[----:B------:R-:W-:-:S02]  /*4270*/  SEL R18, R2, R5, P0 ;  /* 0x0000000502127207 */ /* 0x000fc40000000000 */
[----:B------:R-:W-:Y:S02]  /*4280*/  LOP3.LUT P3, RZ, R23, 0xff, RZ, 0xc0, !PT ;  /* 0x000000ff17ff7812 */ /* 0x000fe4000786c0ff */
[----:B------:R-:W-:Y:S01]  /*4290*/  @!P4 SEL R18, R2, R5, !P2 ;  /* 0x000000050212c207 */ /* 0x000fe20005000000 */
[----:B------:R-:W-:Y:S01]  /*42a0*/  IMAD.X R2, RZ, RZ, R0, P5 ;  /* 0x000000ffff027224 */ /* 0x000fe200028e0600 */
[CC--:B------:R-:W-:Y:S02]  /*42b0*/  SEL R3, R4.reuse, R19.reuse, P0 ;  /* 0x0000001304037207 */ /* 0x0c0fe40000000000 */
[----:B------:R-:W-:Y:S02]  /*42c0*/  ISETP.NE.AND P5, PT, R13, RZ, PT ;  /* 0x000000ff0d00720c */ /* 0x000fe40003fa5270 */
[----:B------:R-:W-:Y:S02]  /*42d0*/  @!P4 SEL R3, R4, R19, !P2 ;  /* 0x000000130403c207 */ /* 0x000fe40005000000 */
[----:B------:R-:W-:-:S02]  /*42e0*/  ISETP.EQ.AND P2, PT, R16, UR10, P3 ;  /* 0x0000000a10007c0c */ /* 0x000fc40009f42270 */
[CC--:B------:R-:W-:Y:S02]  /*42f0*/  ISETP.LT.U32.AND P0, PT, R17.reuse, R18.reuse, PT ;  /* 0x000000121100720c */ /* 0x0c0fe40003f01070 */
[----:B------:R-:W-:Y:S02]  /*4300*/  ISETP.NE.AND P4, PT, R16, UR10, PT ;  /* 0x0000000a10007c0c */ /* 0x000fe4000bf85270 */
[CC--:B------:R-:W-:Y:S02]  /*4310*/  ISETP.LT.AND.EX P0, PT, R2.reuse, R3.reuse, PT, P0 ;  /* 0x000000030200720c */ /* 0x0c0fe40003f01300 */
[----:B------:R-:W-:Y:S02]  /*4320*/  @!P3 SEL R23, RZ, 0x1, P4 ;  /* 0x00000001ff17b807 */ /* 0x000fe40002000000 */
[----:B------:R-:W-:Y:S02]  /*4330*/  SEL R4, R17, R18, P0 ;  /* 0x0000001211047207 */ /* 0x000fe40000000000 */
[----:B------:R-:W-:-:S02]  /*4340*/  SEL R5, R2, R3, P0 ;  /* 0x0000000302057207 */ /* 0x000fc40000000000 */
[----:B------:R-:W-:Y:S02]  /*4350*/  SEL R0, R23, 0x1, !P2 ;  /* 0x0000000117007807 */ /* 0x000fe40005000000 */
[----:B------:R-:W-:Y:S02]  /*4360*/  @!P2 SEL R4, R17, R18, !P3 ;  /* 0x000000121104a207 */ /* 0x000fe40005800000 */
[----:B------:R-:W-:Y:S01]  /*4370*/  @!P2 SEL R5, R2, R3, !P3 ;  /* 0x000000030205a207 */ /* 0x000fe20005800000 */
[----:B------:R-:W-:Y:S06]  /*4380*/  @P5 BRA `(.L_x_274) ;  /* 0xfffffff8001c5947 */ /* 0x000fec000383ffff */
.L_x_273:
[----:B------:R-:W-:Y:S05]  /*4390*/  BSYNC.RECONVERGENT B2 ;  /* 0x0000000000027941 */ /* 0x000fea0003800200 */
.L_x_272:
[----:B------:R-:W-:Y:S05]  /*43a0*/  @!P1 BRA `(.L_x_271) ;  /* 0x0000000800089947 */ /* 0x000fea0003800000 */
[----:B------:R-:W-:Y:S01]  /*43b0*/  ISETP.GE.U32.AND P0, PT, R24, 0x4, PT ;  /* 0x000000041800780c */ /* 0x000fe20003f06070 */
[----:B------:R-:W-:Y:S01]  /*43c0*/  BSSY.RECONVERGENT B2, `(.L_x_275) ;  /* 0x0000043000027945 */ /* 0x000fe20003800200 */
[----:B------:R-:W-:-:S11]  /*43d0*/  LOP3.LUT P1, R14, R14, 0x3, RZ, 0xc0, !PT ;  /* 0x000000030e0e7812 */ /* 0x000fd6000782c0ff */
[----:B------:R-:W-:Y:S05]  /*43e0*/  @!P0 BRA `(.L_x_276) ;  /* 0x0000000400008947 */ /* 0x000fea0003800000 */
[----:B------:R-:W-:-:S05]  /*43f0*/  IADD3 R19, P0, PT, R11, R10, RZ ;  /* 0x0000000a0b137210 */ /* 0x000fca0007f1e0ff */
[----:B------:R-:W-:Y:S01]  /*4400*/  IMAD.X R18, RZ, RZ, R9, P0 ;  /* 0x000000ffff127224 */ /* 0x000fe200000e0609 */
[----:B------:R-:W-:-:S04]  /*4410*/  LEA R16, P0, R19, UR8, 0x2 ;  /* 0x0000000813107c11 */ /* 0x000fc8000f8010ff */
[----:B------:R-:W-:-:S05]  /*4420*/  LEA.HI.X R17, R19, UR9, R18, 0x2, P0 ;  /* 0x0000000913117c11 */ /* 0x000fca00080f1412 */
[----:B------:R-:W2:Y:S04]  /*4430*/  LDG.E R13, desc[UR12][R16.64] ;  /* 0x0000000c100d7981 */ /* 0x000ea8000c1e1900 */
[----:B------:R-:W3:Y:S04]  /*4440*/  LDG.E R15, desc[UR12][R16.64+0x400] ;  /* 0x0004000c100f7981 */ /* 0x000ee8000c1e1900 */
[----:B------:R-:W4:Y:S04]  /*4450*/  LDG.E R3, desc[UR12][R16.64+0x800] ;  /* 0x0008000c10037981 */ /* 0x000f28000c1e1900 */
[----:B------:R0:W5:Y:S01]  /*4460*/  LDG.E R2, desc[UR12][R16.64+0xc00] ;  /* 0x000c000c10027981 */ /* 0x000162000c1e1900 */
[----:B------:R-:W-:-:S02]  /*4470*/  LOP3.LUT P4, RZ, R0, 0xff, RZ, 0xc0, !PT ;  /* 0x000000ff00ff7812 */ /* 0x000fc4000788c0ff */
[----:B------:R-:W-:-:S05]  /*4480*/  IADD3 R19, P2, PT, R19, UR6, RZ ;  /* 0x0000000613137c10 */ /* 0x000fca000ff5e0ff */
[----:B------:R-:W-:Y:S01]  /*4490*/  IMAD.X R18, R18, 0x1, R8, P2 ;  /* 0x0000000112127824 */ /* 0x000fe200010e0608 */
[C---:B--2---:R-:W-:Y:S02]  /*44a0*/  ISETP.NE.AND P0, PT, R13.reuse, UR10, PT ;  /* 0x0000000a0d007c0c */ /* 0x044fe4000bf05270 */
[----:B------:R-:W-:Y:S01]  /*44b0*/  ISETP.EQ.AND P3, PT, R13, UR10, P4 ;  /* 0x0000000a0d007c0c */ /* 0x000fe2000a762270 */
[----:B------:R-:W-:Y:S02]  /*44c0*/  VIADD R13, R11, 0x100 ;  /* 0x000001000b0d7836 */ /* 0x000fe40000000000 */
[----:B------:R-:W-:Y:S02]  /*44d0*/  @!P4 SEL R0, RZ, 0x1, P0 ;  /* 0x00000001ff00c807 */ /* 0x000fe40000000000 */
[----:B------:R-:W-:Y:S02]  /*44e0*/  ISETP.LT.U32.AND P0, PT, R19, R4, PT ;  /* 0x000000041300720c */ /* 0x000fe40003f01070 */
[----:B------:R-:W-:-:S02]  /*44f0*/  SEL R0, R0, 0x1, !P3 ;  /* 0x0000000100007807 */ /* 0x000fc40005800000 */
[-C--:B------:R-:W-:Y:S02]  /*4500*/  ISETP.LT.AND.EX P0, PT, R18, R5.reuse, PT, P0 ;  /* 0x000000051200720c */ /* 0x080fe40003f01300 */
[----:B------:R-:W-:Y:S02]  /*4510*/  LOP3.LUT P2, RZ, R0, 0xff, RZ, 0xc0, !PT ;  /* 0x000000ff00ff7812 */ /* 0x000fe4000784c0ff */
[-C--:B0-----:R-:W-:Y:S02]  /*4520*/  SEL R17, R19, R4.reuse, P0 ;  /* 0x0000000413117207 */ /* 0x081fe40000000000 */
[----:B------:R-:W-:Y:S02]  /*4530*/  SEL R16, R18, R5, P0 ;  /* 0x0000000512107207 */ /* 0x000fe40000000000 */
[----:B---3--:R-:W-:Y:S02]  /*4540*/  ISETP.NE.AND P0, PT, R15, UR10, PT ;  /* 0x0000000a0f007c0c */ /* 0x008fe4000bf05270 */
[----:B------:R-:W-:-:S02]  /*4550*/  @!P3 SEL R17, R19, R4, !P4 ;  /* 0x000000041311b207 */ /* 0x000fc40006000000 */
[----:B------:R-:W-:Y:S01]  /*4560*/  @!P3 SEL R16, R18, R5, !P4 ;  /* 0x000000051210b207 */ /* 0x000fe20006000000 */
[----:B------:R-:W-:Y:S01]  /*4570*/  VIADD R5, R11, 0x200 ;  /* 0x000002000b057836 */ /* 0x000fe20000000000 */
[----:B------:R-:W-:Y:S02]  /*4580*/  ISETP.EQ.AND P3, PT, R15, UR10, P2 ;  /* 0x0000000a0f007c0c */ /* 0x000fe40009762270 */
[----:B------:R-:W-:Y:S02]  /*4590*/  @!P2 SEL R0, RZ, 0x1, P0 ;  /* 0x00000001ff00a807 */ /* 0x000fe40000000000 */
[----:B------:R-:W-:Y:S02]  /*45a0*/  IADD3 R4, P5, P6, R10, UR6, R13 ;  /* 0x000000060a047c10 */ /* 0x000fe4000febe00d */
[----:B------:R-:W-:Y:S02]  /*45b0*/  SEL R0, R0, 0x1, !P3 ;  /* 0x0000000100007807 */ /* 0x000fe40005800000 */
[----:B------:R-:W-:-:S02]  /*45c0*/  IADD3.X R15, PT, PT, R9, R8, RZ, P5, P6 ;  /* 0x00000008090f7210 */ /* 0x000fc40002fec4ff */
[----:B------:R-:W-:Y:S02]  /*45d0*/  ISETP.LT.U32.AND P0, PT, R4, R17, PT ;  /* 0x000000110400720c */ /* 0x000fe40003f01070 */
[----:B------:R-:W-:Y:S02]  /*45e0*/  LOP3.LUT P4, RZ, R0, 0xff, RZ, 0xc0, !PT ;  /* 0x000000ff00ff7812 */ /* 0x000fe4000788c0ff */
[----:B------:R-:W-:-:S04]  /*45f0*/  ISETP.LT.AND.EX P0, PT, R15, R16, PT, P0 ;  /* 0x000000100f00720c */ /* 0x000fc80003f01300 */
[CC--:B------:R-:W-:Y:S02]  /*4600*/  SEL R20, R4.reuse, R17.reuse, P0 ;  /* 0x0000001104147207 */ /* 0x0c0fe40000000000 */
[CC--:B------:R-:W-:Y:S02]  /*4610*/  SEL R13, R15.reuse, R16.reuse, P0 ;  /* 0x000000100f0d7207 */ /* 0x0c0fe40000000000 */
[----:B------:R-:W-:Y:S02]  /*4620*/  @!P3 SEL R20, R4, R17, !P2 ;  /* 0x000000110414b207 */ /* 0x000fe40005000000 */
[----:B------:R-:W-:Y:S02]  /*4630*/  @!P3 SEL R13, R15, R16, !P2 ;  /* 0x000000100f0db207 */ /* 0x000fe40005000000 */
[----:B----4-:R-:W-:Y:S02]  /*4640*/  ISETP.NE.AND P3, PT, R3, UR10, PT ;  /* 0x0000000a03007c0c */ /* 0x010fe4000bf65270 */
[----:B------:R-:W-:-:S02]  /*4650*/  IADD3 R5, P5, P0, R10, UR6, R5 ;  /* 0x000000060a057c10 */ /* 0x000fc4000f8be005 */
[----:B------:R-:W-:Y:S01]  /*4660*/  ISETP.EQ.AND P2, PT, R3, UR10, P4 ;  /* 0x0000000a03007c0c */ /* 0x000fe2000a742270 */
[C---:B------:R-:W-:Y:S01]  /*4670*/  VIADD R3, R11.reuse, 0x300 ;  /* 0x000003000b037836 */ /* 0x040fe20000000000 */
[----:B------:R-:W-:Y:S01]  /*4680*/  @!P4 SEL R0, RZ, 0x1, P3 ;  /* 0x00000001ff00c807 */ /* 0x000fe20001800000 */
[----:B------:R-:W-:Y:S01]  /*4690*/  VIADD R11, R11, 0x400 ;  /* 0x000004000b0b7836 */ /* 0x000fe20000000000 */
[----:B------:R-:W-:Y:S02]  /*46a0*/  IADD3.X R4, PT, PT, R9, R8, RZ, P5, P0 ;  /* 0x0000000809047210 */ /* 0x000fe40002fe04ff */
[----:B------:R-:W-:Y:S02]  /*46b0*/  ISETP.LT.U32.AND P0, PT, R5, R20, PT ;  /* 0x000000140500720c */ /* 0x000fe40003f01070 */
[----:B------:R-:W-:Y:S02]  /*46c0*/  SEL R0, R0, 0x1, !P2 ;  /* 0x0000000100007807 */ /* 0x000fe40005000000 */
[----:B------:R-:W-:-:S02]  /*46d0*/  ISETP.LT.AND.EX P0, PT, R4, R13, PT, P0 ;  /* 0x0000000d0400720c */ /* 0x000fc40003f01300 */
[----:B------:R-:W-:Y:S02]  /*46e0*/  LOP3.LUT P3, RZ, R0, 0xff, RZ, 0xc0, !PT ;  /* 0x000000ff00ff7812 */ /* 0x000fe4000786c0ff */
[CC--:B------:R-:W-:Y:S02]  /*46f0*/  SEL R16, R5.reuse, R20.reuse, P0 ;  /* 0x0000001405107207 */ /* 0x0c0fe40000000000 */
[CC--:B------:R-:W-:Y:S02]  /*4700*/  SEL R18, R4.reuse, R13.reuse, P0 ;  /* 0x0000000d04127207 */ /* 0x0c0fe40000000000 */
[----:B------:R-:W-:Y:S02]  /*4710*/  @!P2 SEL R16, R5, R20, !P4 ;  /* 0x000000140510a207 */ /* 0x000fe40006000000 */
[----:B------:R-:W-:Y:S02]  /*4720*/  @!P2 SEL R18, R4, R13, !P4 ;  /* 0x0000000d0412a207 */ /* 0x000fe40006000000 */
[----:B------:R-:W-:-:S02]  /*4730*/  IADD3 R3, P5, P6, R10, UR6, R3 ;  /* 0x000000060a037c10 */ /* 0x000fc4000febe003 */
[C---:B-----5:R-:W-:Y:S02]  /*4740*/  ISETP.EQ.AND P2, PT, R2.reuse, UR10, P3 ;  /* 0x0000000a02007c0c */ /* 0x060fe40009f42270 */
[----:B------:R-:W-:Y:S02]  /*4750*/  IADD3.X R13, PT, PT, R9, R8, RZ, P5, P6 ;  /* 0x00000008090d7210 */ /* 0x000fe40002fec4ff */
[----:B------:R-:W-:Y:S02]  /*4760*/  ISETP.LT.U32.AND P0, PT, R3, R16, PT ;  /* 0x000000100300720c */ /* 0x000fe40003f01070 */
[----:B------:R-:W-:Y:S02]  /*4770*/  ISETP.NE.AND P4, PT, R2, UR10, PT ;  /* 0x0000000a02007c0c */ /* 0x000fe4000bf85270 */
[----:B------:R-:W-:Y:S02]  /*4780*/  ISETP.LT.AND.EX P0, PT, R13, R18, PT, P0 ;  /* 0x000000120d00720c */ /* 0x000fe40003f01300 */
[----:B------:R-:W-:-:S02]  /*4790*/  @!P3 SEL R0, RZ, 0x1, P4 ;  /* 0x00000001ff00b807 */ /* 0x000fc40002000000 */
[----:B------:R-:W-:Y:S02]  /*47a0*/  SEL R4, R3, R16, P0 ;  /* 0x0000001003047207 */ /* 0x000fe40000000000 */
[----:B------:R-:W-:Y:S02]  /*47b0*/  SEL R5, R13, R18, P0 ;  /* 0x000000120d057207 */ /* 0x000fe40000000000 */
[----:B------:R-:W-:Y:S02]  /*47c0*/  SEL R0, R0, 0x1, !P2 ;  /* 0x0000000100007807 */ /* 0x000fe40005000000 */
[----:B------:R-:W-:Y:S02]  /*47d0*/  @!P2 SEL R4, R3, R16, !P3 ;  /* 0x000000100304a207 */ /* 0x000fe40005800000 */
[----:B------:R-:W-:-:S07]  /*47e0*/  @!P2 SEL R5, R13, R18, !P3 ;  /* 0x000000120d05a207 */ /* 0x000fce0005800000 */
.L_x_276:
[----:B------:R-:W-:Y:S05]  /*47f0*/  BSYNC.RECONVERGENT B2 ;  /* 0x0000000000027941 */ /* 0x000fea0003800200 */
.L_x_275:
[----:B------:R-:W-:Y:S05]  /*4800*/  @!P1 BRA `(.L_x_271) ;  /* 0x0000000000f09947 */ /* 0x000fea0003800000 */
[----:B------:R-:W-:Y:S01]  /*4810*/  ISETP.NE.AND P0, PT, R14, 0x1, PT ;  /* 0x000000010e00780c */ /* 0x000fe20003f05270 */
[----:B------:R-:W-:Y:S01]  /*4820*/  BSSY.RECONVERGENT B2, `(.L_x_277) ;  /* 0x0000025000027945 */ /* 0x000fe20003800200 */
[----:B------:R-:W-:-:S11]  /*4830*/  LOP3.LUT P1, RZ, R12, 0x100, RZ, 0xc0, !PT ;  /* 0x000001000cff7812 */ /* 0x000fd6000782c0ff */
[----:B------:R-:W-:Y:S05]  /*4840*/  @!P0 BRA `(.L_x_278) ;  /* 0x0000000000888947 */ /* 0x000fea0003800000 */
[----:B------:R-:W-:-:S05]  /*4850*/  IADD3 R12, P0, PT, R11, R10, RZ ;  /* 0x0000000a0b0c7210 */ /* 0x000fca0007f1e0ff */
[----:B------:R-:W-:Y:S01]  /*4860*/  IMAD.X R13, RZ, RZ, R9, P0 ;  /* 0x000000ffff0d7224 */ /* 0x000fe200000e0609 */
[----:B------:R-:W-:-:S04]  /*4870*/  LEA R2, P0, R12, UR8, 0x2 ;  /* 0x000000080c027c11 */ /* 0x000fc8000f8010ff */
[----:B------:R-:W-:-:S05]  /*4880*/  LEA.HI.X R3, R12, UR9, R13, 0x2, P0 ;  /* 0x000000090c037c11 */ /* 0x000fca00080f140d */
[----:B------:R-:W2:Y:S04]  /*4890*/  LDG.E R16, desc[UR12][R2.64] ;  /* 0x0000000c02107981 */ /* 0x000ea8000c1e1900 */
[----:B------:R0:W3:Y:S01]  /*48a0*/  LDG.E R14, desc[UR12][R2.64+0x400] ;  /* 0x0004000c020e7981 */ /* 0x0000e2000c1e1900 */
[----:B------:R-:W-:Y:S02]  /*48b0*/  LOP3.LUT P2, RZ, R0, 0xff, RZ, 0xc0, !PT ;  /* 0x000000ff00ff7812 */ /* 0x000fe4000784c0ff */
[----:B------:R-:W-:-:S05]  /*48c0*/  IADD3 R15, P0, PT, R12, UR6, RZ ;  /* 0x000000060c0f7c10 */ /* 0x000fca000ff1e0ff */
[----:B------:R-:W-:Y:S01]  /*48d0*/  IMAD.X R12, R13, 0x1, R8, P0 ;  /* 0x000000010d0c7824 */ /* 0x000fe200000e0608 */
[-C--:B------:R-:W-:Y:S01]  /*48e0*/  ISETP.LT.U32.AND P0, PT, R15, R4.reuse, PT ;  /* 0x000000040f00720c */ /* 0x080fe20003f01070 */
[C---:B------:R-:W-:Y:S02]  /*48f0*/  VIADD R13, R11.reuse, 0x100 ;  /* 0x000001000b0d7836 */ /* 0x040fe40000000000 */
[----:B------:R-:W-:Y:S01]  /*4900*/  VIADD R11, R11, 0x200 ;  /* 0x000002000b0b7836 */ /* 0x000fe20000000000 */
[-C--:B------:R-:W-:Y:S02]  /*4910*/  ISETP.LT.AND.EX P0, PT, R12, R5.reuse, PT, P0 ;  /* 0x000000050c00720c */ /* 0x080fe40003f01300 */
[----:B------:R-:W-:Y:S02]  /*4920*/  IADD3 R13, P5, P6, R10, UR6, R13 ;  /* 0x000000060a0d7c10 */ /* 0x000fe4000febe00d */
[----:B0-----:R-:W-:Y:S02]  /*4930*/  SEL R2, R15, R4, P0 ;  /* 0x000000040f027207 */ /* 0x001fe40000000000 */
[----:B------:R-:W-:-:S02]  /*4940*/  SEL R3, R12, R5, P0 ;  /* 0x000000050c037207 */ /* 0x000fc40000000000 */
[C---:B--2---:R-:W-:Y:S02]  /*4950*/  ISETP.NE.AND P4, PT, R16.reuse, UR10, PT ;  /* 0x0000000a10007c0c */ /* 0x044fe4000bf85270 */
[----:B------:R-:W-:Y:S02]  /*4960*/  ISETP.EQ.AND P3, PT, R16, UR10, P2 ;  /* 0x0000000a10007c0c */ /* 0x000fe40009762270 */
[----:B------:R-:W-:-:S04]  /*4970*/  @!P2 SEL R0, RZ, 0x1, P4 ;  /* 0x00000001ff00a807 */ /* 0x000fc80002000000 */
[----:B------:R-:W-:-:S04]  /*4980*/  SEL R0, R0, 0x1, !P3 ;  /* 0x0000000100007807 */ /* 0x000fc80005800000 */
[----:B------:R-:W-:-:S03]  /*4990*/  LOP3.LUT P4, RZ, R0, 0xff, RZ, 0xc0, !PT ;  /* 0x000000ff00ff7812 */ /* 0x000fc6000788c0ff */
[----:B------:R-:W-:Y:S02]  /*49a0*/  @!P3 SEL R2, R15, R4, !P2 ;  /* 0x000000040f02b207 */ /* 0x000fe40005000000 */
[----:B------:R-:W-:Y:S02]  /*49b0*/  @!P3 SEL R3, R12, R5, !P2 ;  /* 0x000000050c03b207 */ /* 0x000fe40005000000 */
[C---:B---3--:R-:W-:Y:S02]  /*49c0*/  ISETP.EQ.AND P3, PT, R14.reuse, UR10, P4 ;  /* 0x0000000a0e007c0c */ /* 0x048fe4000a762270 */
[----:B------:R-:W-:Y:S02]  /*49d0*/  IADD3.X R12, PT, PT, R9, R8, RZ, P5, P6 ;  /* 0x00000008090c7210 */ /* 0x000fe40002fec4ff */
[----:B------:R-:W-:Y:S02]  /*49e0*/  ISETP.LT.U32.AND P0, PT, R13, R2, PT ;  /* 0x000000020d00720c */ /* 0x000fe40003f01070 */
[----:B------:R-:W-:-:S02]  /*49f0*/  ISETP.NE.AND P2, PT, R14, UR10, PT ;  /* 0x0000000a0e007c0c */ /* 0x000fc4000bf45270 */
[CC--:B------:R-:W-:Y:S02]  /*4a00*/  ISETP.LT.AND.EX P0, PT, R12.reuse, R3.reuse, PT, P0 ;  /* 0x000000030c00720c */ /* 0x0c0fe40003f01300 */
[----:B------:R-:W-:Y:S02]  /*4a10*/  @!P4 SEL R0, RZ, 0x1, P2 ;  /* 0x00000001ff00c807 */ /* 0x000fe40001000000 */
[CC--:B------:R-:W-:Y:S02]  /*4a20*/  SEL R4, R13.reuse, R2.reuse, P0 ;  /* 0x000000020d047207 */ /* 0x0c0fe40000000000 */
[----:B------:R-:W-:Y:S02]  /*4a30*/  SEL R5, R12, R3, P0 ;  /* 0x000000030c057207 */ /* 0x000fe40000000000 */
[----:B------:R-:W-:Y:S02]  /*4a40*/  SEL R0, R0, 0x1, !P3 ;  /* 0x0000000100007807 */ /* 0x000fe40005800000 */
[----:B------:R-:W-:-:S02]  /*4a50*/  @!P3 SEL R4, R13, R2, !P4 ;  /* 0x000000020d04b207 */ /* 0x000fc40006000000 */
[----:B------:R-:W-:-:S07]  /*4a60*/  @!P3 SEL R5, R12, R3, !P4 ;  /* 0x000000030c05b207 */ /* 0x000fce0006000000 */
.L_x_278:
[----:B------:R-:W-:Y:S05]  /*4a70*/  BSYNC.RECONVERGENT B2 ;  /* 0x0000000000027941 */ /* 0x000fea0003800200 */
.L_x_277:
[----:B------:R-:W-:Y:S05]  /*4a80*/  @P1 BRA `(.L_x_271) ;  /* 0x0000000000501947 */ /* 0x000fea0003800000 */
[----:B------:R-:W-:-:S05]  /*4a90*/  IADD3 R10, P0, PT, R11, R10, RZ ;  /* 0x0000000a0b0a7210 */ /* 0x000fca0007f1e0ff */
[----:B------:R-:W-:Y:S01]  /*4aa0*/  IMAD.X R9, RZ, RZ, R9, P0 ;  /* 0x000000ffff097224 */ /* 0x000fe200000e0609 */
[----:B------:R-:W-:-:S04]  /*4ab0*/  LEA R2, P0, R10, UR8, 0x2 ;  /* 0x000000080a027c11 */ /* 0x000fc8000f8010ff */
[----:B------:R-:W-:-:S05]  /*4ac0*/  LEA.HI.X R3, R10, UR9, R9, 0x2, P0 ;  /* 0x000000090a037c11 */ /* 0x000fca00080f1409 */
[----:B------:R-:W2:Y:S01]  /*4ad0*/  LDG.E R2, desc[UR12][R2.64] ;  /* 0x0000000c02027981 */ /* 0x000ea2000c1e1900 */
[----:B------:R-:W-:Y:S02]  /*4ae0*/  LOP3.LUT P3, RZ, R0, 0xff, RZ, 0xc0, !PT ;  /* 0x000000ff00ff7812 */ /* 0x000fe4000786c0ff */
[----:B------:R-:W-:-:S05]  /*4af0*/  IADD3 R11, P0, PT, R10, UR6, RZ ;  /* 0x000000060a0b7c10 */ /* 0x000fca000ff1e0ff */
[----:B------:R-:W-:Y:S01]  /*4b00*/  IMAD.X R10, R9, 0x1, R8, P0 ;  /* 0x00000001090a7824 */ /* 0x000fe200000e0608 */
[----:B------:R-:W-:-:S04]  /*4b10*/  ISETP.LT.U32.AND P0, PT, R11, R4, PT ;  /* 0x000000040b00720c */ /* 0x000fc80003f01070 */
[----:B------:R-:W-:-:S04]  /*4b20*/  ISETP.LT.AND.EX P0, PT, R10, R5, PT, P0 ;  /* 0x000000050a00720c */ /* 0x000fc80003f01300 */
[----:B------:R-:W-:Y:S02]  /*4b30*/  SEL R8, R11, R4, P0 ;  /* 0x000000040b087207 */ /* 0x000fe40000000000 */
[----:B------:R-:W-:Y:S02]  /*4b40*/  SEL R9, R10, R5, P0 ;  /* 0x000000050a097207 */ /* 0x000fe40000000000 */
[C---:B--2---:R-:W-:Y:S02]  /*4b50*/  ISETP.EQ.AND P1, PT, R2.reuse, UR10, P3 ;  /* 0x0000000a02007c0c */ /* 0x044fe40009f22270 */
[----:B------:R-:W-:-:S04]  /*4b60*/  ISETP.NE.AND P2, PT, R2, UR10, PT ;  /* 0x0000000a02007c0c */ /* 0x000fc8000bf45270 */
[----:B------:R-:W-:-:S04]  /*4b70*/  @!P3 SEL R0, RZ, 0x1, P2 ;  /* 0x00000001ff00b807 */ /* 0x000fc80001000000 */
[----:B------:R-:W-:-:S03]  /*4b80*/  SEL R0, R0, 0x1, !P1 ;  /* 0x0000000100007807 */ /* 0x000fc60004800000 */
[----:B------:R-:W-:Y:S02]  /*4b90*/  @!P1 SEL R8, R11, R4, !P3 ;  /* 0x000000040b089207 */ /* 0x000fe40005800000 */
[----:B------:R-:W-:-:S03]  /*4ba0*/  @!P1 SEL R9, R10, R5, !P3 ;  /* 0x000000050a099207 */ /* 0x000fc60005800000 */
[----:B------:R-:W-:Y:S02]  /*4bb0*/  IMAD.MOV.U32 R4, RZ, RZ, R8 ;  /* 0x000000ffff047224 */ /* 0x000fe400078e0008 */
[----:B------:R-:W-:-:S07]  /*4bc0*/  IMAD.MOV.U32 R5, RZ, RZ, R9 ;  /* 0x000000ffff057224 */ /* 0x000fce00078e0009 */
.L_x_271:
[----:B------:R-:W-:Y:S05]  /*4bd0*/  BSYNC.RECONVERGENT B1 ;  /* 0x0000000000017941 */ /* 0x000fea0003800200 */
.L_x_268:
[----:B------:R-:W0:Y:S01]  /*4be0*/  S2R R10, SR_LANEID ;  /* 0x00000000000a7919 */ /* 0x000e220000000000 */
[----:B------:R-:W-:Y:S01]  /*4bf0*/  LOP3.LUT R3, R0, 0xff, RZ, 0xc0, !PT ;  /* 0x000000ff00037812 */ /* 0x000fe200078ec0ff */
[----:B------:R-:W-:Y:S01]  /*4c00*/  BSSY.RECONVERGENT B1, `(.L_x_279) ;  /* 0x0000016000017945 */ /* 0x000fe20003800200 */
[----:B------:R1:W2:Y:S04]  /*4c10*/  SHFL.DOWN PT, R9, R4, 0x1, 0x1f ;  /* 0x08201f0004097f89 */ /* 0x0002a800000e0000 */
[----:B------:R1:W3:Y:S04]  /*4c20*/  SHFL.DOWN PT, R8, R5, 0x1, 0x1f ;  /* 0x08201f0005087f89 */ /* 0x0002e800000e0000 */
[----:B------:R-:W4:Y:S01]  /*4c30*/  SHFL.DOWN PT, R3, R3, 0x1, 0x1f ;  /* 0x08201f0003037f89 */ /* 0x000f2200000e0000 */
        /* <DEDUP_REMOVED lines=18> */
.L_x_280:
[----:B------:R-:W-:Y:S05]  /*4d60*/  BSYNC.RECONVERGENT B1 ;  /* 0x0000000000017941 */ /* 0x000fea0003800200 */
.L_x_279:
        /* <DEDUP_REMOVED lines=23> */
.L_x_282:
[----:B------:R-:W-:Y:S05]  /*4ee0*/  BSYNC.RECONVERGENT B1 ;  /* 0x0000000000017941 */ /* 0x000fea0003800200 */
.L_x_281:
        /* <DEDUP_REMOVED lines=20> */
.L_x_284:
[----:B------:R-:W-:Y:S05]  /*5030*/  BSYNC.RECONVERGENT B1 ;  /* 0x0000000000017941 */ /* 0x000fea0003800200 */
.L_x_283:
        /* <DEDUP_REMOVED lines=20> */
.L_x_286:
[----:B------:R-:W-:Y:S05]  /*5180*/  BSYNC.RECONVERGENT B1 ;  /* 0x0000000000017941 */ /* 0x000fea0003800200 */
.L_x_285:
        /* <DEDUP_REMOVED lines=20> */
.L_x_288:
[----:B------:R-:W-:Y:S05]  /*52d0*/  BSYNC.RECONVERGENT B1 ;  /* 0x0000000000017941 */ /* 0x000fea0003800200 */
.L_x_287:
        /* <DEDUP_REMOVED lines=10> */
.L_x_290:
[----:B------:R-:W-:Y:S05]  /*5380*/  BSYNC.RECONVERGENT B1 ;  /* 0x0000000000017941 */ /* 0x000fea0003800200 */
.L_x_289:
        /* <DEDUP_REMOVED lines=82> */
[----:B------:R-:W-:-:S07]  /*58b0*/  SEL R5, R3, R5, !P2 ;  /* 0x0000000503057207 */ /* 0x000fce0005000000 */
.L_x_249:
[----:B------:R-:W-:Y:S05]  /*58c0*/  BSYNC.RECONVERGENT B0 ;  /* 0x0000000000007941 */ /* 0x000fea0003800200 */
.L_x_224:
[----:B------:R-:W-:Y:S05]  /*58d0*/  @P1 EXIT ;  /* 0x000000000000194d */ /* 0x000fea0003800000 */
[----:B012---:R-:W0:Y:S02]  /*58e0*/  LDC.64 R2, c[0x0][0x398] ;  /* 0x0000e600ff027b82 */ /* 0x007e240000000a00 */
[----:B0-----:R-:W-:-:S05]  /*58f0*/  IMAD.WIDE.U32 R6, R6, 0x10, R2 ;  /* 0x0000001006067825 */ /* 0x001fca00078e0002 */
[----:B------:R-:W-:Y:S04]  /*5900*/  STG.E.64 desc[UR12][R6.64+0x8], R4 ;  /* 0x0000080406007986 */ /* 0x000fe8000c101b0c */
[----:B------:R-:W-:Y:S01]  /*5910*/  STG.E.U8 desc[UR12][R6.64], R0 ;  /* 0x0000000006007986 */ /* 0x000fe2000c10110c */
[----:B------:R-:W-:Y:S05]  /*5920*/  EXIT ;  /* 0x000000000000794d */ /* 0x000fea0003800000 */
.L_x_291:
        /* <DEDUP_REMOVED lines=13> */
.L_x_1282:


//--------------------- .text._ZN3cub18CUB_300001_SM_10006detail6reduce28DeviceReduceSingleTileKernelINS2_10policy_hubIN4cuda3std3__45tupleIJblEEEyN6thrust24THRUST_300001_SM_1000_NS8cuda_cub9__find_if7functorIS9_EEE10Policy1000ENSB_12zip_iteratorINS8_IJNSD_26transform_input_iterator_tIbNSB_6detail15normal_iteratorINSB_10device_ptrIiEEEENSK_10functional5actorINSP_9compositeIJNSP_16operator_adaptorINS7_8equal_toIvEEEENSQ_INSP_8argumentILj0EEEEENSQ_INSP_5valueIiEEEEEEEEEEENSB_17counting_iteratorIlNSB_11use_defaultES16_S16_EEEEEEEPS9_ySF_S9_S9_NS7_10__identityEEEvT0_T1_T2_T3_T4_T6_ --------------------------
	.section	.text._ZN3cub18CUB_300001_SM_10006detail6reduce28DeviceReduceSingleTileKernelINS2_10policy_hubIN4cuda3std3__45tupleIJblEEEyN6thrust24THRUST_300001_SM_1000_NS8cuda_cub9__find_if7functorIS9_EEE10Policy1000ENSB_12zip_iteratorINS8_IJNSD_26transform_input_iterator_tIbNSB_6detail15normal_iteratorINSB_10device_ptrIiEEEENSK_10functional5actorINSP_9compositeIJNSP_16operator_adaptorINS7_8equal_toIvEEEENSQ_INSP_8argumentILj0EEEEENSQ_INSP_5valueIiEEEEEEEEEEENSB_17counting_iteratorIlNSB_11use_defaultES16_S16_EEEEEEEPS9_ySF_S9_S9_NS7_10__identityEEEvT0_T1_T2_T3_T4_T6_,"ax",@progbits
	.align	128
        .global         _ZN3cub18CUB_300001_SM_10006detail6reduce28DeviceReduceSingleTileKernelINS2_10policy_hubIN4cuda3std3__45tupleIJblEEEyN6thrust24THRUST_300001_SM_1000_NS8cuda_cub9__find_if7functorIS9_EEE10Policy1000ENSB_12zip_iteratorINS8_IJNSD_26transform_input_iterator_tIbNSB_6detail15normal_iteratorINSB_10device_ptrIiEEEENSK_10functional5actorINSP_9compositeIJNSP_16operator_adaptorINS7_8equal_toIvEEEENSQ_INSP_8argumentILj0EEEEENSQ_INSP_5valueIiEEEEEEEEEEENSB_17counting_iteratorIlNSB_11use_defaultES16_S16_EEEEEEEPS9_ySF_S9_S9_NS7_10__identityEEEvT0_T1_T2_T3_T4_T6_
        .type           _ZN3cub18CUB_300001_SM_10006detail6reduce28DeviceReduceSingleTileKernelINS2_10policy_hubIN4cuda3std3__45tupleIJblEEEyN6thrust24THRUST_300001_SM_1000_NS8cuda_cub9__find_if7functorIS9_EEE10Policy1000ENSB_12zip_iteratorINS8_IJNSD_26transform_input_iterator_tIbNSB_6detail15normal_iteratorINSB_10device_ptrIiEEEENSK_10functional5actorINSP_9compositeIJNSP_16operator_adaptorINS7_8equal_toIvEEEENSQ_INSP_8argumentILj0EEEEENSQ_INSP_5valueIiEEEEEEEEEEENSB_17counting_iteratorIlNSB_11use_defaultES16_S16_EEEEEEEPS9_ySF_S9_S9_NS7_10__identityEEEvT0_T1_T2_T3_T4_T6_,@function
        .size           _ZN3cub18CUB_300001_SM_10006detail6reduce28DeviceReduceSingleTileKernelINS2_10policy_hubIN4cuda3std3__45tupleIJblEEEyN6thrust24THRUST_300001_SM_1000_NS8cuda_cub9__find_if7functorIS9_EEE10Policy1000ENSB_12zip_iteratorINS8_IJNSD_26transform_input_iterator_tIbNSB_6detail15normal_iteratorINSB_10device_ptrIiEEEENSK_10functional5actorINSP_9compositeIJNSP_16operator_adaptorINS7_8equal_toIvEEEENSQ_INSP_8argumentILj0EEEEENSQ_INSP_5valueIiEEEEEEEEEEENSB_17counting_iteratorIlNSB_11use_defaultES16_S16_EEEEEEEPS9_ySF_S9_S9_NS7_10__identityEEEvT0_T1_T2_T3_T4_T6_,(.L_x_1283 - _ZN3cub18CUB_300001_SM_10006detail6reduce28DeviceReduceSingleTileKernelINS2_10policy_hubIN4cuda3std3__45tupleIJblEEEyN6thrust24THRUST_300001_SM_1000_NS8cuda_cub9__find_if7functorIS9_EEE10Policy1000ENSB_12zip_iteratorINS8_IJNSD_26transform_input_iterator_tIbNSB_6detail15normal_iteratorINSB_10device_ptrIiEEEENSK_10functional5actorINSP_9compositeIJNSP_16operator_adaptorINS7_8equal_toIvEEEENSQ_INSP_8argumentILj0EEEEENSQ_INSP_5valueIiEEEEEEEEEEENSB_17counting_iteratorIlNSB_11use_defaultES16_S16_EEEEEEEPS9_ySF_S9_S9_NS7_10__identityEEEvT0_T1_T2_T3_T4_T6_)
        .other          _ZN3cub18CUB_300001_SM_10006detail6reduce28DeviceReduceSingleTileKernelINS2_10policy_hubIN4cuda3std3__45tupleIJblEEEyN6thrust24THRUST_300001_SM_1000_NS8cuda_cub9__find_if7functorIS9_EEE10Policy1000ENSB_12zip_iteratorINS8_IJNSD_26transform_input_iterator_tIbNSB_6detail15normal_iteratorINSB_10device_ptrIiEEEENSK_10functional5actorINSP_9compositeIJNSP_16operator_adaptorINS7_8equal_toIvEEEENSQ_INSP_8argumentILj0EEEEENSQ_INSP_5valueIiEEEEEEEEEEENSB_17counting_iteratorIlNSB_11use_defaultES16_S16_EEEEEEEPS9_ySF_S9_S9_NS7_10__identityEEEvT0_T1_T2_T3_T4_T6_,@"STO_CUDA_ENTRY STV_DEFAULT"
_ZN3cub18CUB_300001_SM_10006detail6reduce28DeviceReduceSingleTileKernelINS2_10policy_hubIN4cuda3std3__45tupleIJblEEEyN6thrust24THRUST_300001_SM_1000_NS8cuda_cub9__find_if7functorIS9_EEE10Policy1000ENSB_12zip_iteratorINS8_IJNSD_26transform_input_iterator_tIbNSB_6detail15normal_iteratorINSB_10device_ptrIiEEEENSK_10functional5actorINSP_9compositeIJNSP_16operator_adaptorINS7_8equal_toIvEEEENSQ_INSP_8argumentILj0EEEEENSQ_INSP_5valueIiEEEEEEEEEEENSB_17counting_iteratorIlNSB_11use_defaultES16_S16_EEEEEEEPS9_ySF_S9_S9_NS7_10__identityEEEvT0_T1_T2_T3_T4_T6_:
.text._ZN3cub18CUB_300001_SM_10006detail6reduce28DeviceReduceSingleTileKernelINS2_10policy_hubIN4cuda3std3__45tupleIJblEEEyN6thrust24THRUST_300001_SM_1000_NS8cuda_cub9__find_if7functorIS9_EEE10Policy1000ENSB_12zip_iteratorINS8_IJNSD_26transform_input_iterator_tIbNSB_6detail15normal_iteratorINSB_10device_ptrIiEEEENSK_10functional5actorINSP_9compositeIJNSP_16operator_adaptorINS7_8equal_toIvEEEENSQ_INSP_8argumentILj0EEEEENSQ_INSP_5valueIiEEEEEEEEEEENSB_17counting_iteratorIlNSB_11use_defaultES16_S16_EEEEEEEPS9_ySF_S9_S9_NS7_10__identityEEEvT0_T1_T2_T3_T4_T6_:
[----:B------:R-:W-:Y:S01]  /*0000*/  LDC R1, c[0x0][0x37c] ;  /* 0x0000df00ff017b82 */ /* 0x000fe20000000800 */
[----:B------:R-:W0:Y:S07]  /*0010*/  LDCU.64 UR4, c[0x0][0x3a0] ;  /* 0x00007400ff0477ac */ /* 0x000e2e0008000a00 */
[----:B------:R-:W1:Y:S01]  /*0020*/  LDC.U8 R0, c[0x0][0x3b0] ;  /* 0x0000ec00ff007b82 */ /* 0x000e620000000000 */
[----:B------:R-:W2:Y:S01]  /*0030*/  LDCU.64 UR10, c[0x0][0x358] ;  /* 0x00006b00ff0a77ac */ /* 0x000ea20008000a00 */
[----:B0-----:R-:W-:-:S04]  /*0040*/  UISETP.NE.U32.AND UP0, UPT, UR4, URZ, UPT ;  /* 0x000000ff0400728c */ /* 0x001fc8000bf05070 */
[----:B------:R-:W-:-:S09]  /*0050*/  UISETP.NE.AND.EX UP0, UPT, UR5, URZ, UPT, UP0 ;  /* 0x000000ff0500728c */ /* 0x000fd2000bf05300 */
[----:B--2---:R-:W-:Y:S05]  /*0060*/  BRA.U UP0, `(.L_x_292) ;  /* 0x0000000100207547 */ /* 0x004fea000b800000 */
[----:B------:R-:W0:Y:S02]  /*0070*/  S2R R2, SR_TID.X ;  /* 0x0000000000027919 */ /* 0x000e240000002100 */
[----:B0-----:R-:W-:-:S13]  /*0080*/  ISETP.NE.AND P0, PT, R2, RZ, PT ;  /* 0x000000ff0200720c */ /* 0x001fda0003f05270 */
[----:B------:R-:W-:Y:S05]  /*0090*/  @P0 EXIT ;  /* 0x000000000000094d */ /* 0x000fea0003800000 */
[----:B------:R-:W1:Y:S08]  /*00a0*/  LDC.64 R2, c[0x0][0x398] ;  /* 0x0000e600ff027b82 */ /* 0x000e700000000a00 */
[----:B------:R-:W0:Y:S01]  /*00b0*/  LDC.64 R4, c[0x0][0x3b8] ;  /* 0x0000ee00ff047b82 */ /* 0x000e220000000a00 */
[----:B-1----:R-:W-:Y:S04]  /*00c0*/  STG.E.U8 desc[UR10][R2.64], R0 ;  /* 0x0000000002007986 */ /* 0x002fe8000c10110a */
[----:B0-----:R-:W-:Y:S01]  /*00d0*/  STG.E.64 desc[UR10][R2.64+0x8], R4 ;  /* 0x0000080402007986 */ /* 0x001fe2000c101b0a */
[----:B------:R-:W-:Y:S05]  /*00e0*/  EXIT ;  /* 0x000000000000794d */ /* 0x000fea0003800000 */
.L_x_292:
[----:B------:R-:W-:Y:S01]  /*00f0*/  UISETP.GT.U32.AND UP0, UPT, UR4, 0x3ff, UPT ;  /* 0x000003ff0400788c */ /* 0x000fe2000bf04070 */
[----:B------:R-:W-:Y:S03]  /*0100*/  BSSY.RECONVERGENT B0, `(.L_x_293) ;  /* 0x000054f000007945 */ /* 0x000fe60003800200 */
[----:B------:R-:W-:-:S09]  /*0110*/  UISETP.GT.U32.AND.EX UP0, UPT, UR5, URZ, UPT, UP0 ;  /* 0x000000ff0500728c */ /* 0x000fd2000bf04100 */
[----:B------:R-:W-:Y:S05]  /*0120*/  BRA.U UP0, `(.L_x_294) ;  /* 0x0000002d00dc7547 */ /* 0x000fea000b800000 */
[----:B------:R-:W0:Y:S01]  /*0130*/  S2R R5, SR_TID.X ;  /* 0x0000000000057919 */ /* 0x000e220000002100 */
[----:B------:R-:W-:Y:S01]  /*0140*/  IMAD.MOV.U32 R2, RZ, RZ, RZ ;  /* 0x000000ffff027224 */ /* 0x000fe200078e00ff */
[----:B------:R-:W2:Y:S01]  /*0150*/  LDCU UR8, c[0x0][0x38c] ;  /* 0x00007180ff0877ac */ /* 0x000ea20008000800 */
[----:B------:R-:W3:Y:S01]  /*0160*/  LDCU.64 UR6, c[0x0][0x390] ;  /* 0x00007200ff0677ac */ /* 0x000ee20008000a00 */
[----:B0-----:R-:W-:-:S13]  /*0170*/  ISETP.GE.U32.AND P0, PT, R5, UR4, PT ;  /* 0x0000000405007c0c */ /* 0x001fda000bf06070 */
[----:B------:R-:W0:Y:S08]  /*0180*/  @!P0 LDC.64 R6, c[0x0][0x380] ;  /* 0x0000e000ff068b82 */ /* 0x000e300000000a00 */
        /* <DEDUP_REMOVED lines=8> */
[----:B------:R-:W-:Y:S02]  /*0210*/  ISETP.GE.U32.AND P2, PT, R11, UR4, PT ;  /* 0x000000040b007c0c */ /* 0x000fe4000bf46070 */
[----:B-----5:R-:W-:-:S02]  /*0220*/  @!P0 IADD3 R2, P3, PT, R5, R8, RZ ;  /* 0x0000000805028210 */ /* 0x020fc40007f7e0ff */
[----:B----4-:R-:W-:Y:S01]  /*0230*/  @!P0 ISETP.NE.AND P1, PT, R6, R3, PT ;  /* 0x000000030600820c */ /* 0x010fe20003f25270 */
[----:B------:R-:W-:Y:S02]  /*0240*/  IMAD.MOV.U32 R3, RZ, RZ, RZ ;  /* 0x000000ffff037224 */ /* 0x000fe400078e00ff */
[----:B------:R-:W-:Y:S01]  /*0250*/  @!P0 IMAD.X R3, RZ, RZ, R9, P3 ;  /* 0x000000ffff038224 */ /* 0x000fe200018e0609 */
[----:B------:R-:W-:-:S04]  /*0260*/  @!P0 SEL R6, RZ, 0x1, P1 ;  /* 0x00000001ff068807 */ /* 0x000fc80000800000 */
[----:B------:R-:W-:Y:S01]  /*0270*/  @!P0 PRMT R4, R6, 0x7610, R4 ;  /* 0x0000761006048816 */ /* 0x000fe20000000004 */
[----:B--23--:R-:W-:Y:S06]  /*0280*/  @P2 BRA `(.L_x_296) ;  /* 0x0000001000182947 */ /* 0x00cfec0003800000 */
[----:B------:R-:W-:Y:S01]  /*0290*/  LOP3.LUT R10, RZ, R11, RZ, 0x33, !PT ;  /* 0x0000000bff0a7212 */ /* 0x000fe200078e33ff */
[----:B------:R-:W-:Y:S04]  /*02a0*/  BSSY.RECONVERGENT B2, `(.L_x_297) ;  /* 0x0000080000027945 */ /* 0x000fe80003800200 */
[----:B------:R-:W-:-:S05]  /*02b0*/  VIADD R10, R10, UR4 ;  /* 0x000000040a0a7c36 */ /* 0x000fca0008000000 */
[C---:B------:R-:W-:Y:S02]  /*02c0*/  ISETP.GE.U32.AND P0, PT, R10.reuse, 0x700, PT ;  /* 0x000007000a00780c */ /* 0x040fe40003f06070 */
[----:B------:R-:W-:-:S04]  /*02d0*/  LEA.HI R12, R10, 0x1, RZ, 0x18 ;  /* 0x000000010a0c7811 */ /* 0x000fc800078fc0ff */
[----:B------:R-:W-:-:S04]  /*02e0*/  LOP3.LUT R23, R12, 0x7, RZ, 0xc0, !PT ;  /* 0x000000070c177812 */ /* 0x000fc800078ec0ff */
[----:B------:R-:W-:-:S03]  /*02f0*/  ISETP.NE.AND P1, PT, R23, RZ, PT ;  /* 0x000000ff1700720c */ /* 0x000fc60003f25270 */
[----:B------:R-:W-:Y:S10]  /*0300*/  @!P0 BRA `(.L_x_298) ;  /* 0x0000000400e48947 */ /* 0x000ff40003800000 */
[----:B------:R-:W0:Y:S01]  /*0310*/  LDC.64 R6, c[0x0][0x380] ;  /* 0x0000e000ff067b82 */ /* 0x000e220000000a00 */
[----:B------:R-:W-:-:S05]  /*0320*/  LOP3.LUT R13, R12, 0x1fffff8, RZ, 0xc0, !PT ;  /* 0x01fffff80c0d7812 */ /* 0x000fca00078ec0ff */
[----:B------:R-:W-:-:S07]  /*0330*/  IMAD.MOV R13, RZ, RZ, -R13 ;  /* 0x000000ffff0d7224 */ /* 0x000fce00078e0a0d */
.L_x_299:
[----:B0-----:R-:W-:-:S05]  /*0340*/  IMAD.WIDE.U32 R8, R11, 0x4, R6 ;  /* 0x000000040b087825 */ /* 0x001fca00078e0006 */
        /* <DEDUP_REMOVED lines=10> */
[C---:B------:R-:W-:Y:S01]  /*03f0*/  IADD3 R17, P3, PT, R11.reuse, UR6, RZ ;  /* 0x000000060b117c10 */ /* 0x040fe2000ff7e0ff */
[----:B------:R-:W-:Y:S01]  /*0400*/  VIADD R11, R11, 0x800 ;  /* 0x000008000b0b7836 */ /* 0x000fe20000000000 */
[----:B------:R-:W-:-:S03]  /*0410*/  LOP3.LUT P5, RZ, R21, 0xff, RZ, 0xc0, !PT ;  /* 0x000000ff15ff7812 */ /* 0x000fc600078ac0ff */
[----:B------:R-:W-:Y:S01]  /*0420*/  IMAD.X R4, RZ, RZ, UR7, P3 ;  /* 0x00000007ff047e24 */ /* 0x000fe200098e06ff */
[C---:B--2---:R-:W-:Y:S02]  /*0430*/  ISETP.NE.AND P0, PT, R24.reuse, UR8, PT ;  /* 0x0000000818007c0c */ /* 0x044fe4000bf05270 */
[----:B------:R-:W-:-:S07]  /*0440*/  ISETP.EQ.AND P2, PT, R24, UR8, P5 ;  /* 0x0000000818007c0c */ /* 0x000fce000af42270 */
[----:B------:R-:W-:Y:S02]  /*0450*/  @!P5 SEL R21, RZ, 0x1, P0 ;  /* 0x00000001ff15d807 */ /* 0x000fe40000000000 */
[----:B---3--:R-:W-:Y:S02]  /*0460*/  ISETP.NE.AND P6, PT, R22, UR8, PT ;  /* 0x0000000816007c0c */ /* 0x008fe4000bfc5270 */
[----:B------:R-:W-:Y:S02]  /*0470*/  SEL R21, R21, 0x1, !P2 ;  /* 0x0000000115157807 */ /* 0x000fe40005000000 */
[----:B------:R-:W-:Y:S02]  /*0480*/  ISETP.LT.U32.AND P0, PT, R17, R2, PT ;  /* 0x000000021100720c */ /* 0x000fe40003f01070 */
[----:B------:R-:W-:Y:S02]  /*0490*/  LOP3.LUT P3, RZ, R21, 0xff, RZ, 0xc0, !PT ;  /* 0x000000ff15ff7812 */ /* 0x000fe4000786c0ff */
[----:B------:R-:W-:-:S02]  /*04a0*/  ISETP.LT.AND.EX P0, PT, R4, R3, PT, P0 ;  /* 0x000000030400720c */ /* 0x000fc40003f01300 */
[----:B------:R-:W-:Y:S02]  /*04b0*/  ISETP.EQ.AND P4, PT, R22, UR8, P3 ;  /* 0x0000000816007c0c */ /* 0x000fe40009f82270 */
[CC--:B0-----:R-:W-:Y:S02]  /*04c0*/  SEL R9, R17.reuse, R2.reuse, P0 ;  /* 0x0000000211097207 */ /* 0x0c1fe40000000000 */
[CC--:B------:R-:W-:Y:S02]  /*04d0*/  SEL R24, R4.reuse, R3.reuse, P0 ;  /* 0x0000000304187207 */ /* 0x0c0fe40000000000 */
[----:B------:R-:W-:Y:S02]  /*04e0*/  @!P2 SEL R9, R17, R2, !P5 ;  /* 0x000000021109a207 */ /* 0x000fe40006800000 */
[----:B------:R-:W-:Y:S02]  /*04f0*/  @!P2 SEL R24, R4, R3, !P5 ;  /* 0x000000030418a207 */ /* 0x000fe40006800000 */
[----:B------:R-:W-:-:S02]  /*0500*/  @!P3 SEL R21, RZ, 0x1, P6 ;  /* 0x00000001ff15b807 */ /* 0x000fc40003000000 */
[----:B------:R-:W-:Y:S02]  /*0510*/  IADD3 R2, P0, PT, R17, 0x100, RZ ;  /* 0x0000010011027810 */ /* 0x000fe40007f1e0ff */
        /* <DEDUP_REMOVED lines=67> */
[-C--:B------:R-:W-:Y:S02]  /*0950*/  ISETP.LT.AND.EX P0, PT, R3, R8.reuse, PT, P0 ;  /* 0x000000080300720c */ /* 0x080fe40003f01300 */
        /* <DEDUP_REMOVED lines=10> */
[-C--:B------:R-:W-:Y:S02]  /*0a00*/  ISETP.LT.U32.AND P0, PT, R17, R14.reuse, PT ;  /* 0x0000000e1100720c */ /* 0x080fe40003f01070 */
        /* <DEDUP_REMOVED lines=9> */
.L_x_298:
[----:B------:R-:W-:Y:S05]  /*0aa0*/  BSYNC.RECONVERGENT B2 ;  /* 0x0000000000027941 */ /* 0x000fea0003800200 */
.L_x_297:
[----:B------:R-:W-:Y:S05]  /*0ab0*/  @!P1 BRA `(.L_x_296) ;  /* 0x00000008000c9947 */ /* 0x000fea0003800000 */
[----:B------:R-:W-:Y:S01]  /*0ac0*/  ISETP.GE.U32.AND P0, PT, R23, 0x4, PT ;  /* 0x000000041700780c */ /* 0x000fe20003f06070 */
[----:B------:R-:W-:Y:S01]  /*0ad0*/  BSSY.RECONVERGENT B2, `(.L_x_300) ;  /* 0x0000043000027945 */ /* 0x000fe20003800200 */
[----:B------:R-:W-:-:S11]  /*0ae0*/  LOP3.LUT P1, R12, R12, 0x3, RZ, 0xc0, !PT ;  /* 0x000000030c0c7812 */ /* 0x000fd6000782c0ff */
[----:B------:R-:W-:Y:S05]  /*0af0*/  @!P0 BRA `(.L_x_301) ;  /* 0x0000000400008947 */ /* 0x000fea0003800000 */
[----:B------:R-:W0:Y:S01]  /*0b00*/  LDC.64 R8, c[0x0][0x380] ;  /* 0x0000e000ff087b82 */ /* 0x000e220000000a00 */
[----:B------:R-:W2:Y:S01]  /*0b10*/  LDCU UR9, c[0x0][0x38c] ;  /* 0x00007180ff0977ac */ /* 0x000ea20008000800 */
[----:B------:R-:W3:Y:S01]  /*0b20*/  LDCU.64 UR12, c[0x0][0x390] ;  /* 0x00007200ff0c77ac */ /* 0x000ee20008000a00 */
[----:B0-----:R-:W-:-:S05]  /*0b30*/  IMAD.WIDE.U32 R8, R11, 0x4, R8 ;  /* 0x000000040b087825 */ /* 0x001fca00078e0008 */
[----:B------:R-:W2:Y:S04]  /*0b40*/  LDG.E R7, desc[UR10][R8.64] ;  /* 0x0000000a08077981 */ /* 0x000ea8000c1e1900 */
[----:B------:R-:W4:Y:S04]  /*0b50*/  LDG.E R13, desc[UR10][R8.64+0x400] ;  /* 0x0004000a080d7981 */ /* 0x000f28000c1e1900 */
[----:B------:R-:W5:Y:S04]  /*0b60*/  LDG.E R14, desc[UR10][R8.64+0x800] ;  /* 0x0008000a080e7981 */ /* 0x000f68000c1e1900 */
[----:B------:R0:W5:Y:S01]  /*0b70*/  LDG.E R6, desc[UR10][R8.64+0xc00] ;  /* 0x000c000a08067981 */ /* 0x000162000c1e1900 */
[----:B------:R-:W-:-:S02]  /*0b80*/  LOP3.LUT P3, RZ, R4, 0xff, RZ, 0xc0, !PT ;  /* 0x000000ff04ff7812 */ /* 0x000fc4000786c0ff */
[----:B---3--:R-:W-:-:S05]  /*0b90*/  IADD3 R15, P2, PT, R11, UR12, RZ ;  /* 0x0000000c0b0f7c10 */ /* 0x008fca000ff5e0ff */
[----:B------:R-:W-:Y:S01]  /*0ba0*/  IMAD.X R16, RZ, RZ, UR13, P2 ;  /* 0x0000000dff107e24 */ /* 0x000fe200090e06ff */
        /* <DEDUP_REMOVED lines=8> */
[-C--:B------:R-:W-:Y:S02]  /*0c30*/  SEL R18, R15, R2.reuse, P0 ;  /* 0x000000020f127207 */ /* 0x080fe40000000000 */
[CC--:B0-----:R-:W-:Y:S02]  /*0c40*/  SEL R9, R16.reuse, R3.reuse, P0 ;  /* 0x0000000310097207 */ /* 0x0c1fe40000000000 */
[----:B----4-:R-:W-:Y:S02]  /*0c50*/  ISETP.NE.AND P0, PT, R13, UR9, PT ;  /* 0x000000090d007c0c */ /* 0x010fe4000bf05270 */
[----:B------:R-:W-:Y:S01]  /*0c60*/  @!P4 SEL R18, R15, R2, !P3 ;  /* 0x000000020f12c207 */ /* 0x000fe20005800000 */
[----:B------:R-:W-:Y:S01]  /*0c70*/  VIADD R2, R11, 0x200 ;  /* 0x000002000b027836 */ /* 0x000fe20000000000 */
[----:B------:R-:W-:-:S02]  /*0c80*/  @!P4 SEL R9, R16, R3, !P3 ;  /* 0x000000031009c207 */ /* 0x000fc40005800000 */
[----:B------:R-:W-:Y:S02]  /*0c90*/  ISETP.EQ.AND P4, PT, R13, UR9, P2 ;  /* 0x000000090d007c0c */ /* 0x000fe40009782270 */
[----:B------:R-:W-:Y:S02]  /*0ca0*/  @!P2 SEL R4, RZ, 0x1, P0 ;  /* 0x00000001ff04a807 */ /* 0x000fe40000000000 */
[----:B------:R-:W-:Y:S02]  /*0cb0*/  IADD3 R7, P5, PT, R7, UR12, RZ ;  /* 0x0000000c07077c10 */ /* 0x000fe4000ffbe0ff */
[----:B------:R-:W-:Y:S02]  /*0cc0*/  SEL R4, R4, 0x1, !P4 ;  /* 0x0000000104047807 */ /* 0x000fe40006000000 */
[----:B------:R-:W-:Y:S01]  /*0cd0*/  ISETP.LT.U32.AND P0, PT, R7, R18, PT ;  /* 0x000000120700720c */ /* 0x000fe20003f01070 */
[----:B------:R-:W-:Y:S01]  /*0ce0*/  IMAD.X R8, RZ, RZ, UR13, P5 ;  /* 0x0000000dff087e24 */ /* 0x000fe2000a8e06ff */
[----:B------:R-:W-:-:S04]  /*0cf0*/  LOP3.LUT P3, RZ, R4, 0xff, RZ, 0xc0, !PT ;  /* 0x000000ff04ff7812 */ /* 0x000fc8000786c0ff */
[----:B------:R-:W-:-:S04]  /*0d00*/  ISETP.LT.AND.EX P0, PT, R8, R9, PT, P0 ;  /* 0x000000090800720c */ /* 0x000fc80003f01300 */
[CC--:B------:R-:W-:Y:S02]  /*0d10*/  SEL R16, R7.reuse, R18.reuse, P0 ;  /* 0x0000001207107207 */ /* 0x0c0fe40000000000 */
[CC--:B------:R-:W-:Y:S02]  /*0d20*/  SEL R13, R8.reuse, R9.reuse, P0 ;  /* 0x00000009080d7207 */ /* 0x0c0fe40000000000 */
[----:B------:R-:W-:Y:S02]  /*0d30*/  @!P4 SEL R16, R7, R18, !P2 ;  /* 0x000000120710c207 */ /* 0x000fe40005000000 */
[----:B------:R-:W-:Y:S02]  /*0d40*/  @!P4 SEL R13, R8, R9, !P2 ;  /* 0x00000009080dc207 */ /* 0x000fe40005000000 */
[----:B------:R-:W-:Y:S01]  /*0d50*/  IADD3 R3, P0, PT, R2, UR12, RZ ;  /* 0x0000000c02037c10 */ /* 0x000fe2000ff1e0ff */
[C---:B------:R-:W-:Y:S01]  /*0d60*/  VIADD R2, R11.reuse, 0x300 ;  /* 0x000003000b027836 */ /* 0x040fe20000000000 */
[C---:B-----5:R-:W-:Y:S01]  /*0d70*/  ISETP.NE.AND P2, PT, R14.reuse, UR9, PT ;  /* 0x000000090e007c0c */ /* 0x060fe2000bf45270 */
[----:B------:R-:W-:Y:S01]  /*0d80*/  VIADD R11, R11, 0x400 ;  /* 0x000004000b0b7836 */ /* 0x000fe20000000000 */
[----:B------:R-:W-:Y:S01]  /*0d90*/  ISETP.EQ.AND P4, PT, R14, UR9, P3 ;  /* 0x000000090e007c0c */ /* 0x000fe20009f82270 */
[----:B------:R-:W-:Y:S01]  /*0da0*/  IMAD.X R8, RZ, RZ, UR13, P0 ;  /* 0x0000000dff087e24 */ /* 0x000fe200080e06ff */
[----:B------:R-:W-:-:S02]  /*0db0*/  @!P3 SEL R4, RZ, 0x1, P2 ;  /* 0x00000001ff04b807 */ /* 0x000fc40001000000 */
[CC--:B------:R-:W-:Y:S02]  /*0dc0*/  ISETP.LT.U32.AND P0, PT, R3.reuse, R16.reuse, PT ;  /* 0x000000100300720c */ /* 0x0c0fe40003f01070 */
[----:B------:R-:W-:Y:S02]  /*0dd0*/  SEL R4, R4, 0x1, !P4 ;  /* 0x0000000104047807 */ /* 0x000fe40006000000 */
[----:B------:R-:W-:Y:S02]  /*0de0*/  ISETP.LT.AND.EX P0, PT, R8, R13, PT, P0 ;  /* 0x0000000d0800720c */ /* 0x000fe40003f01300 */
[----:B------:R-:W-:Y:S02]  /*0df0*/  LOP3.LUT P2, RZ, R4, 0xff, RZ, 0xc0, !PT ;  /* 0x000000ff04ff7812 */ /* 0x000fe4000784c0ff */
[----:B------:R-:W-:Y:S02]  /*0e00*/  IADD3 R7, P5, PT, R2, UR12, RZ ;  /* 0x0000000c02077c10 */ /* 0x000fe4000ffbe0ff */
[----:B------:R-:W-:-:S02]  /*0e10*/  SEL R14, R3, R16, P0 ;  /* 0x00000010030e7207 */ /* 0x000fc40000000000 */
[CC--:B------:R-:W-:Y:S02]  /*0e20*/  SEL R9, R8.reuse, R13.reuse, P0 ;  /* 0x0000000d08097207 */ /* 0x0c0fe40000000000 */
[----:B------:R-:W-:Y:S02]  /*0e30*/  @!P4 SEL R14, R3, R16, !P3 ;  /* 0x00000010030ec207 */ /* 0x000fe40005800000 */
[----:B------:R-:W-:Y:S01]  /*0e40*/  @!P4 SEL R9, R8, R13, !P3 ;  /* 0x0000000d0809c207 */ /* 0x000fe20005800000 */
[----:B------:R-:W-:Y:S01]  /*0e50*/  IMAD.X R8, RZ, RZ, UR13, P5 ;  /* 0x0000000dff087e24 */ /* 0x000fe2000a8e06ff */
[C---:B------:R-:W-:Y:S02]  /*0e60*/  ISETP.EQ.AND P3, PT, R6.reuse, UR9, P2 ;  /* 0x0000000906007c0c */ /* 0x040fe40009762270 */
        /* <DEDUP_REMOVED lines=9> */
.L_x_301:
[----:B------:R-:W-:Y:S05]  /*0f00*/  BSYNC.RECONVERGENT B2 ;  /* 0x0000000000027941 */ /* 0x000fea0003800200 */
.L_x_300:
[----:B------:R-:W-:Y:S05]  /*0f10*/  @!P1 BRA `(.L_x_296) ;  /* 0x0000000000f49947 */ /* 0x000fea0003800000 */
[----:B------:R-:W-:Y:S01]  /*0f20*/  ISETP.NE.AND P0, PT, R12, 0x1, PT ;  /* 0x000000010c00780c */ /* 0x000fe20003f05270 */
[----:B------:R-:W-:Y:S01]  /*0f30*/  BSSY.RECONVERGENT B2, `(.L_x_302) ;  /* 0x0000026000027945 */ /* 0x000fe20003800200 */
[----:B------:R-:W-:-:S11]  /*0f40*/  LOP3.LUT P1, RZ, R10, 0x100, RZ, 0xc0, !PT ;  /* 0x000001000aff7812 */ /* 0x000fd6000782c0ff */
[----:B------:R-:W-:Y:S05]  /*0f50*/  @!P0 BRA `(.L_x_303) ;  /* 0x00000000008c8947 */ /* 0x000fea0003800000 */
[----:B------:R-:W0:Y:S01]  /*0f60*/  LDC.64 R6, c[0x0][0x380] ;  /* 0x0000e000ff067b82 */ /* 0x000e220000000a00 */
[----:B------:R-:W2:Y:S01]  /*0f70*/  LDCU UR9, c[0x0][0x38c] ;  /* 0x00007180ff0977ac */ /* 0x000ea20008000800 */
[----:B------:R-:W3:Y:S01]  /*0f80*/  LDCU.64 UR12, c[0x0][0x390] ;  /* 0x00007200ff0c77ac */ /* 0x000ee20008000a00 */
[----:B0-----:R-:W-:-:S05]  /*0f90*/  IMAD.WIDE.U32 R6, R11, 0x4, R6 ;  /* 0x000000040b067825 */ /* 0x001fca00078e0006 */
[----:B------:R-:W2:Y:S04]  /*0fa0*/  LDG.E R8, desc[UR10][R6.64] ;  /* 0x0000000a06087981 */ /* 0x000ea8000c1e1900 */
[----:B------:R0:W4:Y:S01]  /*0fb0*/  LDG.E R12, desc[UR10][R6.64+0x400] ;  /* 0x0004000a060c7981 */ /* 0x000122000c1e1900 */
[----:B------:R-:W-:Y:S01]  /*0fc0*/  LOP3.LUT P2, RZ, R4, 0xff, RZ, 0xc0, !PT ;  /* 0x000000ff04ff7812 */ /* 0x000fe2000784c0ff */
[C---:B------:R-:W-:Y:S01]  /*0fd0*/  VIADD R10, R11.reuse, 0x100 ;  /* 0x000001000b0a7836 */ /* 0x040fe20000000000 */
[C---:B---3--:R-:W-:Y:S01]  /*0fe0*/  IADD3 R9, P4, PT, R11.reuse, UR12, RZ ;  /* 0x0000000c0b097c10 */ /* 0x048fe2000ff9e0ff */
[----:B------:R-:W-:-:S03]  /*0ff0*/  VIADD R11, R11, 0x200 ;  /* 0x000002000b0b7836 */ /* 0x000fc60000000000 */
[----:B------:R-:W-:Y:S02]  /*1000*/  ISETP.LT.U32.AND P0, PT, R9, R2, PT ;  /* 0x000000020900720c */ /* 0x000fe40003f01070 */
[C---:B--2---:R-:W-:Y:S02]  /*1010*/  ISETP.NE.AND P5, PT, R8.reuse, UR9, PT ;  /* 0x0000000908007c0c */ /* 0x044fe4000bfa5270 */
[----:B------:R-:W-:Y:S01]  /*1020*/  ISETP.EQ.AND P3, PT, R8, UR9, P2 ;  /* 0x0000000908007c0c */ /* 0x000fe20009762270 */
[----:B------:R-:W-:Y:S02]  /*1030*/  IMAD.X R8, RZ, RZ, UR13, P4 ;  /* 0x0000000dff087e24 */ /* 0x000fe4000a0e06ff */
[----:B------:R-:W-:Y:S02]  /*1040*/  @!P2 SEL R4, RZ, 0x1, P5 ;  /* 0x00000001ff04a807 */ /* 0x000fe40002800000 */
[----:B------:R-:W-:Y:S02]  /*1050*/  IADD3 R13, P5, PT, R10, UR12, RZ ;  /* 0x0000000c0a0d7c10 */ /* 0x000fe4000ffbe0ff */
[----:B0-----:R-:W-:-:S02]  /*1060*/  SEL R7, R4, 0x1, !P3 ;  /* 0x0000000104077807 */ /* 0x001fc40005800000 */
[CC--:B------:R-:W-:Y:S02]  /*1070*/  ISETP.LT.AND.EX P0, PT, R8.reuse, R3.reuse, PT, P0 ;  /* 0x000000030800720c */ /* 0x0c0fe40003f01300 */
[----:B------:R-:W-:Y:S02]  /*1080*/  LOP3.LUT P4, RZ, R7, 0xff, RZ, 0xc0, !PT ;  /* 0x000000ff07ff7812 */ /* 0x000fe4000788c0ff */
[CC--:B------:R-:W-:Y:S02]  /*1090*/  SEL R4, R9.reuse, R2.reuse, P0 ;  /* 0x0000000209047207 */ /* 0x0c0fe40000000000 */
[CC--:B------:R-:W-:Y:S02]  /*10a0*/  SEL R6, R8.reuse, R3.reuse, P0 ;  /* 0x0000000308067207 */ /* 0x0c0fe40000000000 */
[----:B------:R-:W-:Y:S01]  /*10b0*/  @!P3 SEL R4, R9, R2, !P2 ;  /* 0x000000020904b207 */ /* 0x000fe20005000000 */
[----:B------:R-:W-:Y:S01]  /*10c0*/  IMAD.X R9, RZ, RZ, UR13, P5 ;  /* 0x0000000dff097e24 */ /* 0x000fe2000a8e06ff */
[----:B------:R-:W-:-:S02]  /*10d0*/  @!P3 SEL R6, R8, R3, !P2 ;  /* 0x000000030806b207 */ /* 0x000fc40005000000 */
[C---:B----4-:R-:W-:Y:S02]  /*10e0*/  ISETP.EQ.AND P3, PT, R12.reuse, UR9, P4 ;  /* 0x000000090c007c0c */ /* 0x050fe4000a762270 */
[----:B------:R-:W-:Y:S02]  /*10f0*/  ISETP.NE.AND P2, PT, R12, UR9, PT ;  /* 0x000000090c007c0c */ /* 0x000fe4000bf45270 */
[----:B------:R-:W-:Y:S02]  /*1100*/  ISETP.LT.U32.AND P0, PT, R13, R4, PT ;  /* 0x000000040d00720c */ /* 0x000fe40003f01070 */
[----:B------:R-:W-:Y:S02]  /*1110*/  @!P4 SEL R7, RZ, 0x1, P2 ;  /* 0x00000001ff07c807 */ /* 0x000fe40001000000 */
[----:B------:R-:W-:Y:S02]  /*1120*/  ISETP.LT.AND.EX P0, PT, R9, R6, PT, P0 ;  /* 0x000000060900720c */ /* 0x000fe40003f01300 */
[----:B------:R-:W-:-:S02]  /*1130*/  SEL R7, R7, 0x1, !P3 ;  /* 0x0000000107077807 */ /* 0x000fc40005800000 */
[----:B------:R-:W-:Y:S02]  /*1140*/  SEL R2, R13, R4, P0 ;  /* 0x000000040d027207 */ /* 0x000fe40000000000 */
[----:B------:R-:W-:Y:S02]  /*1150*/  SEL R3, R9, R6, P0 ;  /* 0x0000000609037207 */ /* 0x000fe40000000000 */
[----:B------:R-:W-:Y:S02]  /*1160*/  @!P3 SEL R2, R13, R4, !P4 ;  /* 0x000000040d02b207 */ /* 0x000fe40006000000 */
[----:B------:R-:W-:Y:S02]  /*1170*/  @!P3 SEL R3, R9, R6, !P4 ;  /* 0x000000060903b207 */ /* 0x000fe40006000000 */
[----:B------:R-:W-:-:S07]  /*1180*/  PRMT R4, R7, 0x7610, R4 ;  /* 0x0000761007047816 */ /* 0x000fce0000000004 */
.L_x_303:
[----:B------:R-:W-:Y:S05]  /*1190*/  BSYNC.RECONVERGENT B2 ;  /* 0x0000000000027941 */ /* 0x000fea0003800200 */
.L_x_302:
[----:B------:R-:W-:Y:S05]  /*11a0*/  @P1 BRA `(.L_x_296) ;  /* 0x0000000000501947 */ /* 0x000fea0003800000 */
[----:B------:R-:W0:Y:S01]  /*11b0*/  LDC.64 R6, c[0x0][0x380] ;  /* 0x0000e000ff067b82 */ /* 0x000e220000000a00 */
[----:B------:R-:W2:Y:S01]  /*11c0*/  LDCU.64 UR12, c[0x0][0x390] ;  /* 0x00007200ff0c77ac */ /* 0x000ea20008000a00 */
[----:B------:R-:W3:Y:S01]  /*11d0*/  LDCU UR9, c[0x0][0x38c] ;  /* 0x00007180ff0977ac */ /* 0x000ee20008000800 */
[----:B0-----:R-:W-:-:S06]  /*11e0*/  IMAD.WIDE.U32 R6, R11, 0x4, R6 ;  /* 0x000000040b067825 */ /* 0x001fcc00078e0006 */
[----:B------:R-:W3:Y:S01]  /*11f0*/  LDG.E R6, desc[UR10][R6.64] ;  /* 0x0000000a06067981 */ /* 0x000ee2000c1e1900 */
[----:B------:R-:W-:Y:S02]  /*1200*/  LOP3.LUT P3, RZ, R4, 0xff, RZ, 0xc0, !PT ;  /* 0x000000ff04ff7812 */ /* 0x000fe4000786c0ff */
[----:B--2---:R-:W-:-:S05]  /*1210*/  IADD3 R9, P0, PT, R11, UR12, RZ ;  /* 0x0000000c0b097c10 */ /* 0x004fca000ff1e0ff */
[----:B------:R-:W-:Y:S01]  /*1220*/  IMAD.X R10, RZ, RZ, UR13, P0 ;  /* 0x0000000dff0a7e24 */ /* 0x000fe200080e06ff */
[----:B------:R-:W-:-:S04]  /*1230*/  ISETP.LT.U32.AND P0, PT, R9, R2, PT ;  /* 0x000000020900720c */ /* 0x000fc80003f01070 */
[----:B------:R-:W-:-:S04]  /*1240*/  ISETP.LT.AND.EX P0, PT, R10, R3, PT, P0 ;  /* 0x000000030a00720c */ /* 0x000fc80003f01300 */
[----:B------:R-:W-:Y:S02]  /*1250*/  SEL R8, R9, R2, P0 ;  /* 0x0000000209087207 */ /* 0x000fe40000000000 */
[C---:B---3--:R-:W-:Y:S02]  /*1260*/  ISETP.EQ.AND P1, PT, R6.reuse, UR9, P3 ;  /* 0x0000000906007c0c */ /* 0x048fe40009f22270 */
        /* <DEDUP_REMOVED lines=8> */
.L_x_296:
[----:B------:R-:W-:Y:S05]  /*12f0*/  BSYNC.RECONVERGENT B1 ;  /* 0x0000000000017941 */ /* 0x000fea0003800200 */
.L_x_295:
[----:B------:R-:W-:-:S04]  /*1300*/  UISETP.GE.U32.AND UP0, UPT, UR4, 0x100, UPT ;  /* 0x000001000400788c */ /* 0x000fc8000bf06070 */
[----:B------:R-:W-:-:S09]  /*1310*/  UISETP.GE.U32.AND.EX UP0, UPT, UR5, URZ, UPT, UP0 ;  /* 0x000000ff0500728c */ /* 0x000fd2000bf06100 */
[----:B------:R-:W-:Y:S05]  /*1320*/  BRA.U !UP0, `(.L_x_304) ;  /* 0x0000000d08407547 */ /* 0x000fea000b800000 */
[----:B------:R-:W0:Y:S01]  /*1330*/  S2R R10, SR_LANEID ;  /* 0x00000000000a7919 */ /* 0x000e220000000000 */
[----:B------:R-:W-:Y:S01]  /*1340*/  LOP3.LUT R6, R4, 0xff, RZ, 0xc0, !PT ;  /* 0x000000ff04067812 */ /* 0x000fe200078ec0ff */
[----:B------:R-:W-:Y:S01]  /*1350*/  BSSY.RECONVERGENT B1, `(.L_x_305) ;  /* 0x0000016000017945 */ /* 0x000fe20003800200 */
[----:B------:R2:W3:Y:S04]  /*1360*/  SHFL.DOWN PT, R9, R2, 0x1, 0x1f ;  /* 0x08201f0002097f89 */ /* 0x0004e800000e0000 */
[----:B------:R2:W4:Y:S04]  /*1370*/  SHFL.DOWN PT, R8, R3, 0x1, 0x1f ;  /* 0x08201f0003087f89 */ /* 0x00052800000e0000 */
[----:B------:R2:W1:Y:S01]  /*1380*/  SHFL.DOWN PT, R7, R6, 0x1, 0x1f ;  /* 0x08201f0006077f89 */ /* 0x00046200000e0000 */
        /* <DEDUP_REMOVED lines=18> */
.L_x_306:
[----:B------:R-:W-:Y:S05]  /*14b0*/  BSYNC.RECONVERGENT B1 ;  /* 0x0000000000017941 */ /* 0x000fea0003800200 */
.L_x_305:
        /* <DEDUP_REMOVED lines=23> */
.L_x_308:
[----:B------:R-:W-:Y:S05]  /*1630*/  BSYNC.RECONVERGENT B1 ;  /* 0x0000000000017941 */ /* 0x000fea0003800200 */
.L_x_307:
        /* <DEDUP_REMOVED lines=20> */
.L_x_310:
[----:B------:R-:W-:Y:S05]  /*1780*/  BSYNC.RECONVERGENT B1 ;  /* 0x0000000000017941 */ /* 0x000fea0003800200 */
.L_x_309:
        /* <DEDUP_REMOVED lines=20> */
.L_x_312:
[----:B------:R-:W-:Y:S05]  /*18d0*/  BSYNC.RECONVERGENT B1 ;  /* 0x0000000000017941 */ /* 0x000fea0003800200 */
.L_x_311:
        /* <DEDUP_REMOVED lines=20> */
.L_x_314:
[----:B------:R-:W-:Y:S05]  /*1a20*/  BSYNC.RECONVERGENT B1 ;  /* 0x0000000000017941 */ /* 0x000fea0003800200 */
.L_x_313:
        /* <DEDUP_REMOVED lines=10> */
.L_x_316:
[----:B------:R-:W-:Y:S05]  /*1ad0*/  BSYNC.RECONVERGENT B1 ;  /* 0x0000000000017941 */ /* 0x000fea0003800200 */
.L_x_315:
        /* <DEDUP_REMOVED lines=8> */
[----:B--2-4-:R-:W2:Y:S04]  /*1b60*/  LDS.64 R8, [UR6+0x20] ;  /* 0x00002006ff087984 */ /* 0x014ea80008000a00 */
[----:B------:R-:W4:Y:S04]  /*1b70*/  LDS.U8 R16, [UR6+0x28] ;  /* 0x00002806ff107984 */ /* 0x000f280008000000 */
[----:B0-----:R-:W0:Y:S04]  /*1b80*/  LDS.64 R6, [UR6+0x30] ;  /* 0x00003006ff067984 */ /* 0x001e280008000a00 */
[----:B------:R-:W0:Y:S04]  /*1b90*/  LDS.U8 R17, [UR6+0x38] ;  /* 0x00003806ff117984 */ /* 0x000e280008000000 */
[----:B------:R-:W0:Y:S04]  /*1ba0*/  LDS.64 R10, [UR6+0x40] ;  /* 0x00004006ff0a7984 */ /* 0x000e280008000a00 */
[----:B------:R-:W0:Y:S01]  /*1bb0*/  LDS.U8 R12, [UR6+0x48] ;  /* 0x00004806ff0c7984 */ /* 0x000e220008000000 */
[----:B-----5:R-:W-:-:S04]  /*1bc0*/  ISETP.NE.AND P2, PT, R14, RZ, PT ;  /* 0x000000ff0e00720c */ /* 0x020fc80003f45270 */
[----:B------:R-:W-:Y:S02]  /*1bd0*/  @P4 SEL R14, R4, 0x1, !P2 ;  /* 0x00000001040e4807 */ /* 0x000fe40005000000 */
[-C--:B--2---:R-:W-:Y:S01]  /*1be0*/  ISETP.LT.U32.AND P0, PT, R8, R2.reuse, PT ;  /* 0x000000020800720c */ /* 0x084fe20003f01070 */
[----:B------:R-:W2:Y:S01]  /*1bf0*/  LDS.64 R4, [UR6+0x50] ;  /* 0x00005006ff047984 */ /* 0x000ea20008000a00 */
[----:B------:R-:W-:Y:S02]  /*1c00*/  LOP3.LUT P3, RZ, R14, 0xff, RZ, 0xc0, !PT ;  /* 0x000000ff0eff7812 */ /* 0x000fe4000786c0ff */
[----:B------:R-:W-:Y:S02]  /*1c10*/  ISETP.LT.AND.EX P0, PT, R9, R3, PT, P0 ;  /* 0x000000030900720c */ /* 0x000fe40003f01300 */
[----:B----4-:R-:W-:Y:S02]  /*1c20*/  ISETP.NE.AND P5, PT, R16, RZ, PT ;  /* 0x000000ff1000720c */ /* 0x010fe40003fa5270 */
[----:B-1-3--:R-:W-:-:S02]  /*1c30*/  @P2 SEL R2, R8, R2, P0 ;  /* 0x0000000208022207 */ /* 0x00afc40000000000 */
[C---:B------:R-:W-:Y:S02]  /*1c40*/  @P2 SEL R3, R9.reuse, R3, P0 ;  /* 0x0000000309032207 */ /* 0x040fe40000000000 */
[----:B------:R-:W-:Y:S02]  /*1c50*/  SEL R13, R8, R2, !P4 ;  /* 0x00000002080d7207 */ /* 0x000fe40006000000 */
[----:B------:R-:W-:Y:S02]  /*1c60*/  SEL R3, R9, R3, !P4 ;  /* 0x0000000309037207 */ /* 0x000fe40006000000 */
[----:B0-----:R-:W-:Y:S01]  /*1c70*/  ISETP.LT.U32.AND P0, PT, R6, R13, PT ;  /* 0x0000000d0600720c */ /* 0x001fe20003f01070 */
[----:B------:R-:W-:Y:S01]  /*1c80*/  LDS.64 R8, [UR6+0x60] ;  /* 0x00006006ff087984 */ /* 0x000fe20008000a00 */
[----:B------:R-:W-:Y:S02]  /*1c90*/  @P3 SEL R16, R14, 0x1, !P5 ;  /* 0x000000010e103807 */ /* 0x000fe40006800000 */
[----:B------:R-:W-:Y:S01]  /*1ca0*/  ISETP.LT.AND.EX P0, PT, R7, R3, PT, P0 ;  /* 0x000000030700720c */ /* 0x000fe20003f01300 */
[----:B------:R-:W0:Y:S01]  /*1cb0*/  LDS.U8 R14, [UR6+0x58] ;  /* 0x00005806ff0e7984 */ /* 0x000e220008000000 */
[----:B------:R-:W-:-:S02]  /*1cc0*/  LOP3.LUT P2, RZ, R16, 0xff, RZ, 0xc0, !PT ;  /* 0x000000ff10ff7812 */ /* 0x000fc4000784c0ff */
[C---:B------:R-:W-:Y:S02]  /*1cd0*/  @P5 SEL R13, R6.reuse, R13, P0 ;  /* 0x0000000d060d5207 */ /* 0x040fe40000000000 */
[----:B------:R-:W-:Y:S02]  /*1ce0*/  ISETP.NE.AND P4, PT, R17, RZ, PT ;  /* 0x000000ff1100720c */ /* 0x000fe40003f85270 */
        /* <DEDUP_REMOVED lines=9> */
[----:B------:R-:W-:Y:S01]  /*1d80*/  @P4 SEL R13, R10, R13, P0 ;  /* 0x0000000d0a0d4207 */ /* 0x000fe20000000000 */
[----:B------:R-:W-:Y:S01]  /*1d90*/  LDS.64 R2, [UR6+0x80] ;  /* 0x00008006ff027984 */ /* 0x000fe20008000a00 */
[----:B------:R-:W-:Y:S02]  /*1da0*/  ISETP.NE.AND P3, PT, R12, RZ, PT ;  /* 0x000000ff0c00720c */ /* 0x000fe40003f65270 */
[----:B------:R-:W-:Y:S02]  /*1db0*/  @P4 SEL R15, R11, R15, P0 ;  /* 0x0000000f0b0f4207 */ /* 0x000fe40000000000 */
[----:B------:R-:W-:-:S02]  /*1dc0*/  SEL R13, R10, R13, !P2 ;  /* 0x0000000d0a0d7207 */ /* 0x000fc40005000000 */
[----:B------:R-:W-:Y:S01]  /*1dd0*/  SEL R15, R11, R15, !P2 ;  /* 0x0000000f0b0f7207 */ /* 0x000fe20005000000 */
[----:B------:R-:W3:Y:S01]  /*1de0*/  LDS.U8 R10, [UR6+0x78] ;  /* 0x00007806ff0a7984 */ /* 0x000ee20008000000 */
[----:B--2---:R-:W-:Y:S02]  /*1df0*/  ISETP.LT.U32.AND P0, PT, R4, R13, PT ;  /* 0x0000000d0400720c */ /* 0x004fe40003f01070 */
[----:B------:R-:W-:Y:S02]  /*1e00*/  @P5 SEL R12, R17, 0x1, !P3 ;  /* 0x00000001110c5807 */ /* 0x000fe40005800000 */
[----:B------:R-:W-:Y:S02]  /*1e10*/  ISETP.LT.AND.EX P0, PT, R5, R15, PT, P0 ;  /* 0x0000000f0500720c */ /* 0x000fe40003f01300 */
[----:B------:R-:W-:Y:S02]  /*1e20*/  LOP3.LUT P4, RZ, R12, 0xff, RZ, 0xc0, !PT ;  /* 0x000000ff0cff7812 */ /* 0x000fe4000788c0ff */
[----:B------:R-:W-:-:S02]  /*1e30*/  @P3 SEL R13, R4, R13, P0 ;  /* 0x0000000d040d3207 */ /* 0x000fc40000000000 */
[----:B0-----:R-:W-:Y:S02]  /*1e40*/  ISETP.NE.AND P2, PT, R14, RZ, PT ;  /* 0x000000ff0e00720c */ /* 0x001fe40003f45270 */
[C---:B------:R-:W-:Y:S02]  /*1e50*/  @P3 SEL R15, R5.reuse, R15, P0 ;  /* 0x0000000f050f3207 */ /* 0x040fe40000000000 */
[----:B------:R-:W-:Y:S02]  /*1e60*/  SEL R11, R4, R13, !P5 ;  /* 0x0000000d040b7207 */ /* 0x000fe40006800000 */
[----:B------:R-:W-:Y:S02]  /*1e70*/  SEL R13, R5, R15, !P5 ;  /* 0x0000000f050d7207 */ /* 0x000fe40006800000 */
[----:B------:R-:W-:Y:S02]  /*1e80*/  ISETP.LT.U32.AND P0, PT, R8, R11, PT ;  /* 0x0000000b0800720c */ /* 0x000fe40003f01070 */
[----:B------:R-:W-:-:S02]  /*1e90*/  @P4 SEL R14, R12, 0x1, !P2 ;  /* 0x000000010c0e4807 */ /* 0x000fc40005000000 */
[C---:B------:R-:W-:Y:S02]  /*1ea0*/  ISETP.LT.AND.EX P0, PT, R9.reuse, R13, PT, P0 ;  /* 0x0000000d0900720c */ /* 0x040fe40003f01300 */
[----:B------:R-:W-:Y:S02]  /*1eb0*/  LOP3.LUT P5, RZ, R14, 0xff, RZ, 0xc0, !PT ;  /* 0x000000ff0eff7812 */ /* 0x000fe400078ac0ff */
[----:B------:R-:W-:Y:S02]  /*1ec0*/  @P2 SEL R11, R8, R11, P0 ;  /* 0x0000000b080b2207 */ /* 0x000fe40000000000 */
[----:B-1----:R-:W-:Y:S02]  /*1ed0*/  ISETP.NE.AND P3, PT, R16, RZ, PT ;  /* 0x000000ff1000720c */ /* 0x002fe40003f65270 */
[----:B------:R-:W-:Y:S02]  /*1ee0*/  @P2 SEL R13, R9, R13, P0 ;  /* 0x0000000d090d2207 */ /* 0x000fe40000000000 */
[----:B------:R-:W-:-:S02]  /*1ef0*/  SEL R5, R8, R11, !P4 ;  /* 0x0000000b08057207 */ /* 0x000fc40006000000 */
[----:B------:R-:W-:Y:S02]  /*1f00*/  SEL R9, R9, R13, !P4 ;  /* 0x0000000d09097207 */ /* 0x000fe40006000000 */
[----:B------:R-:W-:Y:S02]  /*1f10*/  ISETP.LT.U32.AND P0, PT, R6, R5, PT ;  /* 0x000000050600720c */ /* 0x000fe40003f01070 */
[----:B------:R-:W-:Y:S02]  /*1f20*/  @P5 SEL R16, R14, 0x1, !P3 ;  /* 0x000000010e105807 */ /* 0x000fe40005800000 */
[----:B------:R-:W-:Y:S02]  /*1f30*/  ISETP.LT.AND.EX P0, PT, R7, R9, PT, P0 ;  /* 0x000000090700720c */ /* 0x000fe40003f01300 */
[----:B---3--:R-:W-:Y:S02]  /*1f40*/  ISETP.NE.AND P4, PT, R10, RZ, PT ;  /* 0x000000ff0a00720c */ /* 0x008fe40003f85270 */
[----:B------:R-:W-:-:S02]  /*1f50*/  @P3 SEL R5, R6, R5, P0 ;  /* 0x0000000506053207 */ /* 0x000fc40000000000 */
[----:B------:R-:W-:Y:S02]  /*1f60*/  LOP3.LUT P2, RZ, R16, 0xff, RZ, 0xc0, !PT ;  /* 0x000000ff10ff7812 */ /* 0x000fe4000784c0ff */
[C---:B------:R-:W-:Y:S02]  /*1f70*/  @P3 SEL R9, R7.reuse, R9, P0 ;  /* 0x0000000907093207 */ /* 0x040fe40000000000 */
[----:B------:R-:W-:Y:S02]  /*1f80*/  SEL R5, R6, R5, !P5 ;  /* 0x0000000506057207 */ /* 0x000fe40006800000 */
[----:B------:R-:W-:Y:S02]  /*1f90*/  SEL R7, R7, R9, !P5 ;  /* 0x0000000907077207 */ /* 0x000fe40006800000 */
[----:B------:R-:W-:-:S04]  /*1fa0*/  ISETP.LT.U32.AND P0, PT, R2, R5, PT ;  /* 0x000000050200720c */ /* 0x000fc80003f01070 */
[C---:B------:R-:W-:Y:S02]  /*1fb0*/  ISETP.LT.AND.EX P0, PT, R3.reuse, R7, PT, P0 ;  /* 0x000000070300720c */ /* 0x040fe40003f01300 */
[----:B------:R-:W-:Y:S02]  /*1fc0*/  @P2 SEL R10, R16, 0x1, !P4 ;  /* 0x00000001100a2807 */ /* 0x000fe40006000000 */
[----:B------:R-:W-:Y:S02]  /*1fd0*/  @P4 SEL R5, R2, R5, P0 ;  /* 0x0000000502054207 */ /* 0x000fe40000000000 */
[----:B------:R-:W-:Y:S02]  /*1fe0*/  @P4 SEL R7, R3, R7, P0 ;  /* 0x0000000703074207 */ /* 0x000fe40000000000 */
[----:B------:R-:W-:Y:S02]  /*1ff0*/  PRMT R4, R10, 0x7610, R4 ;  /* 0x000076100a047816 */ /* 0x000fe40000000004 */
[----:B------:R-:W-:-:S02]  /*2000*/  SEL R2, R2, R5, !P2 ;  /* 0x0000000502027207 */ /* 0x000fc40005000000 */
[----:B------:R-:W-:Y:S01]  /*2010*/  SEL R3, R3, R7, !P2 ;  /* 0x0000000703037207 */ /* 0x000fe20005000000 */
[----:B------:R-:W-:Y:S06]  /*2020*/  BRA `(.L_x_317) ;  /* 0x0000003400707947 */ /* 0x000fec0003800000 */
.L_x_304:
[----:B------:R-:W0:Y:S01]  /*2030*/  S2R R13, SR_LANEID ;  /* 0x00000000000d7919 */ /* 0x000e220000000000 */
[----:B------:R-:W-:Y:S01]  /*2040*/  LOP3.LUT R6, R5, 0x3e0, RZ, 0xc0, !PT ;  /* 0x000003e005067812 */ /* 0x000fe200078ec0ff */
[----:B------:R-:W-:Y:S04]  /*2050*/  BSSY.RECONVERGENT B1, `(.L_x_318) ;  /* 0x0000022000017945 */ /* 0x000fe80003800200 */
[----:B------:R-:W-:Y:S01]  /*2060*/  VIADD R7, R6, 0x20 ;  /* 0x0000002006077836 */ /* 0x000fe20000000000 */
[----:B------:R-:W-:-:S04]  /*2070*/  LOP3.LUT R6, RZ, R6, RZ, 0x33, !PT ;  /* 0x00000006ff067212 */ /* 0x000fc800078e33ff */
[----:B------:R-:W-:Y:S01]  /*2080*/  ISETP.GT.U32.AND P0, PT, R7, UR4, PT ;  /* 0x0000000407007c0c */ /* 0x000fe2000bf04070 */
[----:B------:R-:W-:-:S05]  /*2090*/  VIADD R6, R6, UR4 ;  /* 0x0000000406067c36 */ /* 0x000fca0008000000 */
[----:B------:R-:W-:-:S05]  /*20a0*/  SEL R6, R6, 0x1f, P0 ;  /* 0x0000001f06067807 */ /* 0x000fca0000000000 */
[----:B------:R2:W3:Y:S01]  /*20b0*/  SHFL.DOWN PT, R8, R3, 0x1, R6 ;  /* 0x0820000003087989 */ /* 0x0004e200000e0006 */
        /* <DEDUP_REMOVED lines=11> */
[----:B------:R2:W4:Y:S01]  /*2170*/  SHFL.DOWN PT, R7, R7, 0x1, R6 ;  /* 0x0820000007077989 */ /* 0x00052200000e0006 */
[----:B---3--:R-:W-:Y:S09]  /*2180*/  @P0 BRA `(.L_x_319) ;  /* 0x0000000000380947 */ /* 0x008ff20003800000 */
[----:B----4-:R-:W-:Y:S01]  /*2190*/  LOP3.LUT P0, RZ, R7, 0xff, RZ, 0xc0, !PT ;  /* 0x000000ff07ff7812 */ /* 0x010fe2000780c0ff */
        /* <DEDUP_REMOVED lines=8> */
[----:B--2---:R-:W-:-:S02]  /*2220*/  @!P0 SEL R2, R11, R2, P4 ;  /* 0x000000020b028207 */ /* 0x004fc40002000000 */
[C---:B------:R-:W-:Y:S02]  /*2230*/  @!P0 SEL R3, R8.reuse, R3, P4 ;  /* 0x0000000308038207 */ /* 0x040fe40002000000 */
[----:B------:R-:W-:Y:S02]  /*2240*/  @P0 PRMT R4, R7, 0x7610, R4 ;  /* 0x0000761007040816 */ /* 0x000fe40000000004 */
[----:B------:R-:W-:Y:S02]  /*2250*/  @P0 SEL R2, R11, R2, !P6 ;  /* 0x000000020b020207 */ /* 0x000fe40007000000 */
[----:B------:R-:W-:-:S07]  /*2260*/  @P0 SEL R3, R8, R3, !P6 ;  /* 0x0000000308030207 */ /* 0x000fce0007000000 */
.L_x_319:
[----:B------:R-:W-:Y:S05]  /*2270*/  BSYNC.RECONVERGENT B1 ;  /* 0x0000000000017941 */ /* 0x000fea0003800200 */
.L_x_318:
[----:B----4-:R-:W-:Y:S01]  /*2280*/  LOP3.LUT R7, R4, 0xff, RZ, 0xc0, !PT ;  /* 0x000000ff04077812 */ /* 0x010fe200078ec0ff */
[----:B------:R3:W4:Y:S01]  /*2290*/  SHFL.DOWN PT, R8, R3, 0x2, R6 ;  /* 0x0840000003087989 */ /* 0x00072200000e0006 */
[----:B------:R-:W-:Y:S01]  /*22a0*/  ISETP.GT.AND P4, PT, R9, R6, PT ;  /* 0x000000060900720c */ /* 0x000fe20003f84270 */
[----:B------:R-:W-:Y:S02]  /*22b0*/  BSSY.RECONVERGENT B1, `(.L_x_320) ;  /* 0x0000012000017945 */ /* 0x000fe40003800200 */
[----:B------:R3:W0:Y:S04]  /*22c0*/  SHFL.DOWN PT, R9, R2, 0x2, R6 ;  /* 0x0840000002097989 */ /* 0x00062800000e0006 */
[----:B------:R3:W0:Y:S01]  /*22d0*/  SHFL.DOWN PT, R7, R7, 0x2, R6 ;  /* 0x0840000007077989 */ /* 0x00062200000e0006 */
[----:B------:R-:W-:Y:S05]  /*22e0*/  @P5 BRA `(.L_x_321) ;  /* 0x0000000000385947 */ /* 0x000fea0003800000 */
[----:B0-----:R-:W-:Y:S01]  /*22f0*/  LOP3.LUT P0, RZ, R7, 0xff, RZ, 0xc0, !PT ;  /* 0x000000ff07ff7812 */ /* 0x001fe2000780c0ff */
[----:B------:R-:W-:Y:S01]  /*2300*/  IMAD.MOV.U32 R11, RZ, RZ, 0x1 ;  /* 0x00000001ff0b7424 */ /* 0x000fe200078e00ff */
[----:B------:R-:W-:-:S04]  /*2310*/  LOP3.LUT P5, R10, R4, 0xff, RZ, 0xc0, !PT ;  /* 0x000000ff040a7812 */ /* 0x000fc800078ac0ff */
[----:B------:R-:W-:-:S13]  /*2320*/  PLOP3.LUT P0, PT, P5, P0, PT, 0x2f, 0xf2 ;  /* 0x0000000000f2781c */ /* 0x000fda0002f00577 */
[----:B------:R-:W-:Y:S02]  /*2330*/  @!P0 ISETP.LT.U32.AND P5, PT, R9, R2, PT ;  /* 0x000000020900820c */ /* 0x000fe40003fa1070 */
[----:B------:R-:W-:Y:S02]  /*2340*/  @P0 ISETP.NE.AND P6, PT, R10, RZ, PT ;  /* 0x000000ff0a00020c */ /* 0x000fe40003fc5270 */
[----:B------:R-:W-:Y:S02]  /*2350*/  @!P0 PRMT R4, R11, 0x7610, R4 ;  /* 0x000076100b048816 */ /* 0x000fe40000000004 */
[----:B----4-:R-:W-:Y:S02]  /*2360*/  @!P0 ISETP.LT.AND.EX P5, PT, R8, R3, PT, P5 ;  /* 0x000000030800820c */ /* 0x010fe40003fa1350 */
[----:B------:R-:W-:Y:S02]  /*2370*/  @P0 SEL R7, R7, R4, !P6 ;  /* 0x0000000407070207 */ /* 0x000fe40007000000 */
[----:B--23--:R-:W-:-:S02]  /*2380*/  @!P0 SEL R2, R9, R2, P5 ;  /* 0x0000000209028207 */ /* 0x00cfc40002800000 */
[C---:B------:R-:W-:Y:S02]  /*2390*/  @!P0 SEL R3, R8.reuse, R3, P5 ;  /* 0x0000000308038207 */ /* 0x040fe40002800000 */
[----:B------:R-:W-:Y:S02]  /*23a0*/  @P0 PRMT R4, R7, 0x7610, R4 ;  /* 0x0000761007040816 */ /* 0x000fe40000000004 */
[----:B------:R-:W-:Y:S02]  /*23b0*/  @P0 SEL R2, R9, R2, !P6 ;  /* 0x0000000209020207 */ /* 0x000fe40007000000 */
[----:B------:R-:W-:-:S07]  /*23c0*/  @P0 SEL R3, R8, R3, !P6 ;  /* 0x0000000308030207 */ /* 0x000fce0007000000 */
.L_x_321:
[----:B------:R-:W-:Y:S05]  /*23d0*/  BSYNC.RECONVERGENT B1 ;  /* 0x0000000000017941 */ /* 0x000fea0003800200 */
.L_x_320:
[----:B0-----:R-:W-:Y:S01]  /*23e0*/  LOP3.LUT R7, R4, 0xff, RZ, 0xc0, !PT ;  /* 0x000000ff04077812 */ /* 0x001fe200078ec0ff */
[----:B------:R0:W0:Y:S01]  /*23f0*/  SHFL.DOWN PT, R9, R2, 0x4, R6 ;  /* 0x0880000002097989 */ /* 0x00002200000e0006 */
[----:B------:R-:W-:Y:S03]  /*2400*/  BSSY.RECONVERGENT B1, `(.L_x_322) ;  /* 0x0000012000017945 */ /* 0x000fe60003800200 */
[----:B----4-:R4:W0:Y:S04]  /*2410*/  SHFL.DOWN PT, R8, R3, 0x4, R6 ;  /* 0x0880000003087989 */ /* 0x01082800000e0006 */
        /* <DEDUP_REMOVED lines=11> */
[----:B--23--:R-:W-:-:S02]  /*24d0*/  @!P0 SEL R2, R9, R2, P3 ;  /* 0x0000000209028207 */ /* 0x00cfc40001800000 */
[C---:B----4-:R-:W-:Y:S02]  /*24e0*/  @!P0 SEL R3, R8.reuse, R3, P3 ;  /* 0x0000000308038207 */ /* 0x050fe40001800000 */
[----:B------:R-:W-:Y:S02]  /*24f0*/  @P0 PRMT R4, R7, 0x7610, R4 ;  /* 0x0000761007040816 */ /* 0x000fe40000000004 */
[----:B------:R-:W-:Y:S02]  /*2500*/  @P0 SEL R2, R9, R2, !P5 ;  /* 0x0000000209020207 */ /* 0x000fe40006800000 */
[----:B------:R-:W-:-:S07]  /*2510*/  @P0 SEL R3, R8, R3, !P5 ;  /* 0x0000000308030207 */ /* 0x000fce0006800000 */
.L_x_323:
[----:B------:R-:W-:Y:S05]  /*2520*/  BSYNC.RECONVERGENT B1 ;  /* 0x0000000000017941 */ /* 0x000fea0003800200 */
.L_x_322:
[----:B0-----:R-:W-:Y:S01]  /*2530*/  LOP3.LUT R7, R4, 0xff, RZ, 0xc0, !PT ;  /* 0x000000ff04077812 */ /* 0x001fe200078ec0ff */
[----:B------:R0:W0:Y:S01]  /*2540*/  SHFL.DOWN PT, R9, R2, 0x8, R6 ;  /* 0x0900000002097989 */ /* 0x00002200000e0006 */
[----:B------:R-:W-:Y:S03]  /*2550*/  BSSY.RECONVERGENT B1, `(.L_x_324) ;  /* 0x0000012000017945 */ /* 0x000fe60003800200 */
        /* <DEDUP_REMOVED lines=17> */
.L_x_325:
[----:B------:R-:W-:Y:S05]  /*2670*/  BSYNC.RECONVERGENT B1 ;  /* 0x0000000000017941 */ /* 0x000fea0003800200 */
.L_x_324:
        /* <DEDUP_REMOVED lines=8> */
[----:B--234-:R-:W-:-:S04]  /*2700*/  LOP3.LUT P2, R6, R4, 0xff, RZ, 0xc0, !PT ;  /* 0x000000ff04067812 */ /* 0x01cfc8000784c0ff */
        /* <DEDUP_REMOVED lines=11> */
.L_x_327:
[----:B------:R-:W-:Y:S05]  /*27c0*/  BSYNC.RECONVERGENT B1 ;  /* 0x0000000000017941 */ /* 0x000fea0003800200 */
.L_x_326:
[----:B------:R-:W-:Y:S04]  /*27d0*/  BSSY.RECONVERGENT B1, `(.L_x_328) ;  /* 0x000000a000017945 */ /* 0x000fe80003800200 */
[----:B------:R-:W-:Y:S05]  /*27e0*/  @P1 BRA `(.L_x_329) ;  /* 0x0000000000201947 */ /* 0x000fea0003800000 */
[----:B0-----:R-:W0:Y:S01]  /*27f0*/  S2R R8, SR_CgaCtaId ;  /* 0x0000000000087919 */ /* 0x001e220000008800 */
[----:B------:R-:W-:Y:S02]  /*2800*/  MOV R7, 0x400 ;  /* 0x0000040000077802 */ /* 0x000fe40000000f00 */
[----:B--234-:R-:W-:-:S04]  /*2810*/  SHF.R.U32.HI R6, RZ, 0x1, R5 ;  /* 0x00000001ff067819 */ /* 0x01cfc80000011605 */
[----:B------:R-:W-:Y:S02]  /*2820*/  LOP3.LUT R6, R6, 0x1f0, RZ, 0xc0, !PT ;  /* 0x000001f006067812 */ /* 0x000fe400078ec0ff */
[----:B0-----:R-:W-:-:S05]  /*2830*/  LEA R7, R8, R7, 0x18 ;  /* 0x0000000708077211 */ /* 0x001fca00078ec0ff */
[----:B------:R-:W-:-:S05]  /*2840*/  IMAD.IADD R7, R6, 0x1, R7 ;  /* 0x0000000106077824 */ /* 0x000fca00078e0207 */
[----:B------:R0:W-:Y:S04]  /*2850*/  STS.64 [R7+0x10], R2 ;  /* 0x0000100207007388 */ /* 0x0001e80000000a00 */
[----:B------:R0:W-:Y:S02]  /*2860*/  STS.U8 [R7+0x8], R4 ;  /* 0x0000080407007388 */ /* 0x0001e40000000000 */
.L_x_329:
[----:B------:R-:W-:Y:S05]  /*2870*/  BSYNC.RECONVERGENT B1 ;  /* 0x0000000000017941 */ /* 0x000fea0003800200 */
.L_x_328:
[----:B------:R-:W-:Y:S01]  /*2880*/  BAR.SYNC.DEFER_BLOCKING 0x0 ;  /* 0x0000000000007b1d */ /* 0x000fe20000010000 */
[----:B------:R-:W-:-:S13]  /*2890*/  ISETP.NE.AND P1, PT, R5, RZ, PT ;  /* 0x000000ff0500720c */ /* 0x000fda0003f25270 */
[----:B------:R-:W-:Y:S05]  /*28a0*/  @P1 BRA `(.L_x_317) ;  /* 0x0000002c00501947 */ /* 0x000fea0003800000 */
[----:B------:R-:W-:Y:S02]  /*28b0*/  UISETP.GE.U32.AND UP3, UPT, UR4, 0x21, UPT ;  /* 0x000000210400788c */ /* 0x000fe4000bf66070 */
[----:B------:R-:W-:Y:S02]  /*28c0*/  UISETP.GE.U32.AND UP2, UPT, UR4, 0x41, UPT ;  /* 0x000000410400788c */ /* 0x000fe4000bf46070 */
[----:B------:R-:W-:Y:S02]  /*28d0*/  UISETP.GE.U32.AND.EX UP3, UPT, UR5, URZ, UPT, UP3 ;  /* 0x000000ff0500728c */ /* 0x000fe4000bf66130 */
[----:B------:R-:W-:Y:S02]  /*28e0*/  UISETP.GE.U32.AND UP1, UPT, UR4, 0x61, UPT ;  /* 0x000000610400788c */ /* 0x000fe4000bf26070 */
[----:B------:R-:W-:Y:S02]  /*28f0*/  UISETP.GE.U32.AND UP0, UPT, UR4, 0x81, UPT ;  /* 0x000000810400788c */ /* 0x000fe4000bf06070 */
[----:B------:R-:W-:-:S02]  /*2900*/  UISETP.GE.U32.AND UP6, UPT, UR4, 0xa1, UPT ;  /* 0x000000a10400788c */ /* 0x000fc4000bfc6070 */
[----:B------:R-:W-:Y:S02]  /*2910*/  UISETP.GE.U32.AND UP4, UPT, UR4, 0xc1, UPT ;  /* 0x000000c10400788c */ /* 0x000fe4000bf86070 */
[----:B------:R-:W-:Y:S02]  /*2920*/  UISETP.GE.U32.AND UP5, UPT, UR4, 0xe1, UPT ;  /* 0x000000e10400788c */ /* 0x000fe4000bfa6070 */
[----:B------:R-:W-:Y:S02]  /*2930*/  UISETP.GE.U32.AND.EX UP2, UPT, UR5, URZ, UPT, UP2 ;  /* 0x000000ff0500728c */ /* 0x000fe4000bf46120 */
[----:B------:R-:W-:Y:S02]  /*2940*/  UISETP.GE.U32.AND.EX UP1, UPT, UR5, URZ, UPT, UP1 ;  /* 0x000000ff0500728c */ /* 0x000fe4000bf26110 */
[----:B------:R-:W-:Y:S02]  /*2950*/  UISETP.GE.U32.AND.EX UP0, UPT, UR5, URZ, UPT, UP0 ;  /* 0x000000ff0500728c */ /* 0x000fe4000bf06100 */
[----:B------:R-:W-:-:S02]  /*2960*/  UISETP.GE.U32.AND.EX UP6, UPT, UR5, URZ, UPT, UP6 ;  /* 0x000000ff0500728c */ /* 0x000fc4000bfc6160 */
[----:B------:R-:W-:Y:S02]  /*2970*/  UISETP.GE.U32.AND.EX UP4, UPT, UR5, URZ, UPT, UP4 ;  /* 0x000000ff0500728c */ /* 0x000fe4000bf86140 */
[----:B------:R-:W-:Y:S01]  /*2980*/  UISETP.GE.U32.AND.EX UP5, UPT, UR5, URZ, UPT, UP5 ;  /* 0x000000ff0500728c */ /* 0x000fe2000bfa6150 */
[----:B------:R-:W-:Y:S10]  /*2990*/  BRA.U !UP3, `(.L_x_330) ;  /* 0x000000010b3c7547 */ /* 0x000ff4000b800000 */
[----:B------:R-:W5:Y:S01]  /*29a0*/  S2UR UR7, SR_CgaCtaId ;  /* 0x00000000000779c3 */ /* 0x000f620000008800 */
[----:B------:R-:W-:Y:S01]  /*29b0*/  UMOV UR6, 0x400 ;  /* 0x0000040000067882 */ /* 0x000fe20000000000 */
[----:B------:R-:W-:Y:S01]  /*29c0*/  LOP3.LUT P3, RZ, R4, 0xff, RZ, 0xc0, !PT ;  /* 0x000000ff04ff7812 */ /* 0x000fe2000786c0ff */
[----:B-----5:R-:W-:-:S09]  /*29d0*/  ULEA UR6, UR7, UR6, 0x18 ;  /* 0x0000000607067291 */ /* 0x020fd2000f8ec0ff */
[----:B------:R-:W5:Y:S04]  /*29e0*/  LDS.U8 R5, [UR6+0x18] ;  /* 0x00001806ff057984 */ /* 0x000f680008000000 */
[----:B0-234-:R-:W0:Y:S01]  /*29f0*/  LDS.64 R6, [UR6+0x20] ;  /* 0x00002006ff067984 */ /* 0x01de220008000a00 */
        /* <DEDUP_REMOVED lines=9> */
.L_x_330:
[----:B------:R-:W-:Y:S05]  /*2a90*/  BRA.U !UP2, `(.L_x_331) ;  /* 0x000000010a3c7547 */ /* 0x000fea000b800000 */
        /* <DEDUP_REMOVED lines=15> */
.L_x_331:
        /* <DEDUP_REMOVED lines=16> */
.L_x_332:
        /* <DEDUP_REMOVED lines=16> */
.L_x_333:
        /* <DEDUP_REMOVED lines=16> */
.L_x_334:
        /* <DEDUP_REMOVED lines=16> */
.L_x_335:
        /* <DEDUP_REMOVED lines=17> */
.L_x_294:
[----:B------:R-:W0:Y:S01]  /*30a0*/  S2R R8, SR_TID.X ;  /* 0x0000000000087919 */ /* 0x000e220000002100 */
[----:B------:R-:W0:Y:S01]  /*30b0*/  LDC.64 R6, c[0x0][0x380] ;  /* 0x0000e000ff067b82 */ /* 0x000e220000000a00 */
[----:B------:R-:W2:Y:S01]  /*30c0*/  LDCU UR6, c[0x0][0x38c] ;  /* 0x00007180ff0677ac */ /* 0x000ea20008000800 */
[----:B------:R-:W3:Y:S01]  /*30d0*/  LDCU.64 UR8, c[0x0][0x390] ;  /* 0x00007200ff0877ac */ /* 0x000ee20008000a00 */
[----:B0-----:R-:W-:-:S05]  /*30e0*/  IMAD.WIDE.U32 R6, R8, 0x4, R6 ;  /* 0x0000000408067825 */ /* 0x001fca00078e0006 */
[----:B------:R-:W2:Y:S04]  /*30f0*/  LDG.E R3, desc[UR10][R6.64] ;  /* 0x0000000a06037981 */ /* 0x000ea8000c1e1900 */
[----:B------:R-:W4:Y:S04]  /*3100*/  LDG.E R4, desc[UR10][R6.64+0x800] ;  /* 0x0008000a06047981 */ /* 0x000f28000c1e1900 */
[----:B------:R-:W5:Y:S04]  /*3110*/  LDG.E R2, desc[UR10][R6.64+0x400] ;  /* 0x0004000a06027981 */ /* 0x000f68000c1e1900 */
[----:B------:R-:W5:Y:S01]  /*3120*/  LDG.E R5, desc[UR10][R6.64+0xc00] ;  /* 0x000c000a06057981 */ /* 0x000f62000c1e1900 */
[----:B------:R-:W-:Y:S01]  /*3130*/  VIADD R9, R8, 0x100 ;  /* 0x0000010008097836 */ /* 0x000fe20000000000 */
[----:B------:R-:W-:-:S04]  /*3140*/  UIADD3 UR7, UP0, UPT, UR4, -0x400, URZ ;  /* 0xfffffc0004077890 */ /* 0x000fc8000ff1e0ff */
[----:B------:R-:W-:Y:S02]  /*3150*/  UIADD3.X UR12, UPT, UPT, UR5, -0x1, URZ, UP0, !UPT ;  /* 0xffffffff050c7890 */ /* 0x000fe400087fe4ff */
[----:B------:R-:W-:-:S04]  /*3160*/  UISETP.GE.U32.AND UP0, UPT, UR7, 0x400, UPT ;  /* 0x000004000700788c */ /* 0x000fc8000bf06070 */
[----:B------:R-:W-:Y:S01]  /*3170*/  UISETP.GE.U32.AND.EX UP0, UPT, UR12, URZ, UPT, UP0 ;  /* 0x000000ff0c00728c */ /* 0x000fe2000bf06100 */
[----:B--2---:R-:W-:Y:S01]  /*3180*/  ISETP.NE.AND P0, PT, R3, UR6, PT ;  /* 0x0000000603007c0c */ /* 0x004fe2000bf05270 */
[----:B------:R-:W-:-:S03]  /*3190*/  VIADD R3, R8, 0x200 ;  /* 0x0000020008037836 */ /* 0x000fc60000000000 */
[----:B------:R-:W-:Y:S02]  /*31a0*/  SEL R9, R8, R9, !P0 ;  /* 0x0000000908097207 */ /* 0x000fe40004000000 */
[----:B---3--:R-:W-:Y:S02]  /*31b0*/  IADD3 R10, P1, PT, R3, UR8, RZ ;  /* 0x00000008030a7c10 */ /* 0x008fe4000ff3e0ff */
[----:B------:R-:W-:Y:S02]  /*31c0*/  IADD3 R3, P3, PT, R9, UR8, RZ ;  /* 0x0000000809037c10 */ /* 0x000fe4000ff7e0ff */
[----:B----4-:R-:W-:Y:S01]  /*31d0*/  ISETP.NE.AND P2, PT, R4, UR6, PT ;  /* 0x0000000604007c0c */ /* 0x010fe2000bf45270 */
[----:B------:R-:W-:Y:S01]  /*31e0*/  IMAD.X R12, RZ, RZ, UR9, P1 ;  /* 0x00000009ff0c7e24 */ /* 0x000fe200088e06ff */
[----:B------:R-:W-:Y:S01]  /*31f0*/  ISETP.LT.U32.AND P1, PT, R10, R3, PT ;  /* 0x000000030a00720c */ /* 0x000fe20003f21070 */
[----:B------:R-:W-:Y:S01]  /*3200*/  IMAD.X R9, RZ, RZ, UR9, P3 ;  /* 0x00000009ff097e24 */ /* 0x000fe200098e06ff */
[----:B-----5:R-:W-:-:S02]  /*3210*/  ISETP.EQ.OR P0, PT, R2, UR6, !P0 ;  /* 0x0000000602007c0c */ /* 0x020fc4000c702670 */
[----:B------:R-:W-:Y:S02]  /*3220*/  IADD3 R11, P4, PT, R10, 0x100, RZ ;  /* 0x000001000a0b7810 */ /* 0x000fe40007f9e0ff */
[----:B------:R-:W-:Y:S02]  /*3230*/  ISETP.LT.AND.EX P1, PT, R12, R9, PT, P1 ;  /* 0x000000090c00720c */ /* 0x000fe40003f21310 */
[----:B------:R-:W-:-:S03]  /*3240*/  ISETP.NE.AND P3, PT, R5, UR6, PT ;  /* 0x0000000605007c0c */ /* 0x000fc6000bf65270 */
[----:B------:R-:W-:Y:S02]  /*3250*/  @!P2 SEL R3, R10, R3, P1 ;  /* 0x000000030a03a207 */ /* 0x000fe40000800000 */
[----:B------:R-:W-:Y:S02]  /*3260*/  @!P2 SEL R9, R12, R9, P1 ;  /* 0x000000090c09a207 */ /* 0x000fe40000800000 */
[----:B------:R-:W-:Y:S01]  /*3270*/  SEL R2, R3, R10, P0 ;  /* 0x0000000a03027207 */ /* 0x000fe20000000000 */
[----:B------:R-:W-:Y:S01]  /*3280*/  IMAD.X R10, RZ, RZ, R12, P4 ;  /* 0x000000ffff0a7224 */ /* 0x000fe200020e060c */
[----:B------:R-:W-:Y:S01]  /*3290*/  SEL R3, R9, R12, P0 ;  /* 0x0000000c09037207 */ /* 0x000fe20000000000 */
[----:B------:R-:W-:Y:S01]  /*32a0*/  IMAD.MOV.U32 R9, RZ, RZ, 0x400 ;  /* 0x00000400ff097424 */ /* 0x000fe200078e00ff */
[----:B------:R-:W-:Y:S02]  /*32b0*/  ISETP.LT.U32.AND P1, PT, R11, R2, PT ;  /* 0x000000020b00720c */ /* 0x000fe40003f21070 */
[----:B------:R-:W-:-:S02]  /*32c0*/  ISETP.EQ.OR P0, PT, R4, UR6, P0 ;  /* 0x0000000604007c0c */ /* 0x000fc40008702670 */
[CC--:B------:R-:W-:Y:S02]  /*32d0*/  ISETP.LT.AND.EX P1, PT, R10.reuse, R3.reuse, PT, P1 ;  /* 0x000000030a00720c */ /* 0x0c0fe40003f21310 */
[----:B------:R-:W-:Y:S01]  /*32e0*/  ISETP.EQ.OR P2, PT, R5, UR6, P0 ;  /* 0x0000000605007c0c */ /* 0x000fe20008742670 */
[----:B------:R-:W-:Y:S01]  /*32f0*/  IMAD.MOV.U32 R5, RZ, RZ, RZ ;  /* 0x000000ffff057224 */ /* 0x000fe200078e00ff */
[----:B------:R-:W-:Y:S02]  /*3300*/  @!P3 SEL R2, R11, R2, P1 ;  /* 0x000000020b02b207 */ /* 0x000fe40000800000 */
[----:B------:R-:W-:Y:S02]  /*3310*/  @!P3 SEL R3, R10, R3, P1 ;  /* 0x000000030a03b207 */ /* 0x000fe40000800000 */
[----:B------:R-:W-:Y:S02]  /*3320*/  SEL R2, R2, R11, P0 ;  /* 0x0000000b02027207 */ /* 0x000fe40000000000 */
[----:B------:R-:W-:-:S02]  /*3330*/  SEL R4, RZ, 0x1, !P2 ;  /* 0x00000001ff047807 */ /* 0x000fc40005000000 */
[----:B------:R-:W-:Y:S01]  /*3340*/  SEL R3, R3, R10, P0 ;  /* 0x0000000a03037207 */ /* 0x000fe20000000000 */
[----:B------:R-:W-:Y:S06]  /*3350*/  BRA.U !UP0, `(.L_x_336) ;  /* 0x0000000508187547 */ /* 0x000fec000b800000 */
[----:B------:R-:W-:Y:S01]  /*3360*/  IMAD.MOV.U32 R9, RZ, RZ, 0x400 ;  /* 0x00000400ff097424 */ /* 0x000fe200078e00ff */
[----:B------:R-:W0:Y:S01]  /*3370*/  LDCU UR6, c[0x0][0x38c] ;  /* 0x00007180ff0677ac */ /* 0x000e220008000800 */
[----:B------:R-:W-:Y:S01]  /*3380*/  IMAD.MOV.U32 R5, RZ, RZ, RZ ;  /* 0x000000ffff057224 */ /* 0x000fe200078e00ff */
[----:B------:R-:W2:Y:S01]  /*3390*/  LDCU.64 UR8, c[0x0][0x390] ;  /* 0x00007200ff0877ac */ /* 0x000ea20008000a00 */
[----:B------:R-:W3:Y:S01]  /*33a0*/  LDCU.64 UR4, c[0x0][0x3a0] ;  /* 0x00007400ff0477ac */ /* 0x000ee20008000a00 */
[----:B------:R-:W-:-:S04]  /*33b0*/  NOP ;  /* 0x0000000000007918 */ /* 0x000fc80000000000 */
.L_x_338:
[----:B------:R-:W-:-:S04]  /*33c0*/  LEA R12, P0, R9, R6, 0x2 ;  /* 0x00000006090c7211 */ /* 0x000fc800078010ff */
[----:B------:R-:W-:-:S05]  /*33d0*/  LEA.HI.X R13, R9, R7, R5, 0x2, P0 ;  /* 0x00000007090d7211 */ /* 0x000fca00000f1405 */
[----:B------:R-:W0:Y:S04]  /*33e0*/  LDG.E R15, desc[UR10][R12.64] ;  /* 0x0000000a0c0f7981 */ /* 0x000e28000c1e1900 */
[----:B------:R-:W4:Y:S04]  /*33f0*/  LDG.E R11, desc[UR10][R12.64+0x400] ;  /* 0x0004000a0c0b7981 */ /* 0x000f28000c1e1900 */
[----:B------:R-:W5:Y:S04]  /*3400*/  LDG.E R14, desc[UR10][R12.64+0x800] ;  /* 0x0008000a0c0e7981 */ /* 0x000f68000c1e1900 */
[----:B------:R1:W3:Y:S01]  /*3410*/  LDG.E R10, desc[UR10][R12.64+0xc00] ;  /* 0x000c000a0c0a7981 */ /* 0x0002e2000c1e1900 */
[----:B------:R-:W-:-:S02]  /*3420*/  LOP3.LUT P3, RZ, R4, 0xff, RZ, 0xc0, !PT ;  /* 0x000000ff04ff7812 */ /* 0x000fc4000786c0ff */
[----:B0-----:R-:W-:Y:S02]  /*3430*/  ISETP.NE.AND P2, PT, R15, UR6, PT ;  /* 0x000000060f007c0c */ /* 0x001fe4000bf45270 */
[----:B--2---:R-:W-:Y:S02]  /*3440*/  IADD3 R15, P1, P4, R9, UR8, R8 ;  /* 0x00000008090f7c10 */ /* 0x004fe4000fc3e008 */
[----:B-1----:R-:W-:Y:S02]  /*3450*/  SEL R12, RZ, 0x1, P2 ;  /* 0x00000001ff0c7807 */ /* 0x002fe40001000000 */
[----:B------:R-:W-:Y:S02]  /*3460*/  ISETP.LT.U32.AND P0, PT, R15, R2, PT ;  /* 0x000000020f00720c */ /* 0x000fe40003f01070 */
[----:B------:R-:W-:Y:S02]  /*3470*/  IADD3.X R16, PT, PT, R5, UR9, RZ, P1, P4 ;  /* 0x0000000905107c10 */ /* 0x000fe40008fe84ff */
[----:B------:R-:W-:-:S02]  /*3480*/  IADD3 R13, P5, PT, R15, 0x100, RZ ;  /* 0x000001000f0d7810 */ /* 0x000fc40007fbe0ff */
[CC--:B------:R-:W-:Y:S02]  /*3490*/  ISETP.LT.AND.EX P0, PT, R16.reuse, R3.reuse, PT, P0 ;  /* 0x000000031000720c */ /* 0x0c0fe40003f01300 */
[----:B----4-:R-:W-:Y:S02]  /*34a0*/  ISETP.NE.AND P4, PT, R11, UR6, PT ;  /* 0x000000060b007c0c */ /* 0x010fe4000bf85270 */
[C---:B------:R-:W-:Y:S02]  /*34b0*/  @!P2 SEL R2, R15.reuse, R2, P0 ;  /* 0x000000020f02a207 */ /* 0x040fe40000000000 */
[----:B------:R-:W-:Y:S02]  /*34c0*/  @!P2 SEL R3, R16, R3, P0 ;  /* 0x000000031003a207 */ /* 0x000fe40000000000 */
[----:B------:R-:W-:Y:S02]  /*34d0*/  SEL R2, R15, R2, !P3 ;  /* 0x000000020f027207 */ /* 0x000fe40005800000 */
[----:B------:R-:W-:Y:S01]  /*34e0*/  @P3 SEL R12, R4, 0x1, P2 ;  /* 0x00000001040c3807 */ /* 0x000fe20001000000 */
[----:B------:R-:W-:Y:S01]  /*34f0*/  IMAD.X R4, RZ, RZ, R16, P5 ;  /* 0x000000ffff047224 */ /* 0x000fe200028e0610 */
[----:B------:R-:W-:-:S02]  /*3500*/  SEL R3, R16, R3, !P3 ;  /* 0x0000000310037207 */ /* 0x000fc40005800000 */
[CC--:B------:R-:W-:Y:S02]  /*3510*/  ISETP.LT.U32.AND P0, PT, R13.reuse, R2.reuse, PT ;  /* 0x000000020d00720c */ /* 0x0c0fe40003f01070 */
[----:B------:R-:W-:Y:S02]  /*3520*/  LOP3.LUT P1, RZ, R12, 0xff, RZ, 0xc0, !PT ;  /* 0x000000ff0cff7812 */ /* 0x000fe4000782c0ff */
[-C--:B------:R-:W-:Y:S02]  /*3530*/  ISETP.LT.AND.EX P0, PT, R4, R3.reuse, PT, P0 ;  /* 0x000000030400720c */ /* 0x080fe40003f01300 */
[----:B-----5:R-:W-:Y:S02]  /*3540*/  ISETP.NE.AND P2, PT, R14, UR6, PT ;  /* 0x000000060e007c0c */ /* 0x020fe4000bf45270 */
[----:B------:R-:W-:Y:S02]  /*3550*/  @!P4 SEL R2, R13, R2, P0 ;  /* 0x000000020d02c207 */ /* 0x000fe40000000000 */
[----:B------:R-:W-:-:S02]  /*3560*/  @!P4 SEL R3, R4, R3, P0 ;  /* 0x000000030403c207 */ /* 0x000fc40000000000 */
[----:B------:R-:W-:Y:S02]  /*3570*/  IADD3 R11, P0, PT, R15, 0x200, RZ ;  /* 0x000002000f0b7810 */ /* 0x000fe40007f1e0ff */
[----:B------:R-:W-:Y:S02]  /*3580*/  SEL R2, R13, R2, !P1 ;  /* 0x000000020d027207 */ /* 0x000fe40004800000 */
[----:B------:R-:W-:Y:S01]  /*3590*/  SEL R3, R4, R3, !P1 ;  /* 0x0000000304037207 */ /* 0x000fe20004800000 */
[----:B------:R-:W-:Y:S01]  /*35a0*/  IMAD.X R4, RZ, RZ, R16, P0 ;  /* 0x000000ffff047224 */ /* 0x000fe200000e0610 */
[----:B------:R-:W-:Y:S02]  /*35b0*/  ISETP.LT.U32.AND P0, PT, R11, R2, PT ;  /* 0x000000020b00720c */ /* 0x000fe40003f01070 */
[----:B------:R-:W-:Y:S02]  /*35c0*/  SEL R17, RZ, 0x1, P4 ;  /* 0x00000001ff117807 */ /* 0x000fe40002000000 */
[----:B------:R-:W-:-:S02]  /*35d0*/  @P1 SEL R17, R12, 0x1, P4 ;  /* 0x000000010c111807 */ /* 0x000fc40002000000 */
[CC--:B------:R-:W-:Y:S02]  /*35e0*/  ISETP.LT.AND.EX P0, PT, R4.reuse, R3.reuse, PT, P0 ;  /* 0x000000030400720c */ /* 0x0c0fe40003f01300 */
[----:B------:R-:W-:Y:S02]  /*35f0*/  LOP3.LUT P1, RZ, R17, 0xff, RZ, 0xc0, !PT ;  /* 0x000000ff11ff7812 */ /* 0x000fe4000782c0ff */
[C---:B------:R-:W-:Y:S02]  /*3600*/  @!P2 SEL R2, R11.reuse, R2, P0 ;  /* 0x000000020b02a207 */ /* 0x040fe40000000000 */
[----:B------:R-:W-:Y:S02]  /*3610*/  @!P2 SEL R3, R4, R3, P0 ;  /* 0x000000030403a207 */ /* 0x000fe40000000000 */
[----:B------:R-:W-:Y:S02]  /*3620*/  SEL R2, R11, R2, !P1 ;  /* 0x000000020b027207 */ /* 0x000fe40004800000 */
[----:B------:R-:W-:-:S02]  /*3630*/  IADD3 R11, P0, PT, R15, 0x300, RZ ;  /* 0x000003000f0b7810 */ /* 0x000fc40007f1e0ff */
[----:B------:R-:W-:Y:S02]  /*3640*/  SEL R3, R4, R3, !P1 ;  /* 0x0000000304037207 */ /* 0x000fe40004800000 */
[----:B---3--:R-:W-:Y:S02]  /*3650*/  IADD3 R4, P4, PT, -R9, UR4, RZ ;  /* 0x0000000409047c10 */ /* 0x008fe4000ff9e1ff */
[----:B------:R-:W-:Y:S01]  /*3660*/  ISETP.NE.AND P3, PT, R10, UR6, PT ;  /* 0x000000060a007c0c */ /* 0x000fe2000bf65270 */
[----:B------:R-:W-:Y:S01]  /*3670*/  IMAD.X R10, RZ, RZ, R16, P0 ;  /* 0x000000ffff0a7224 */ /* 0x000fe200000e0610 */
[----:B------:R-:W-:Y:S02]  /*3680*/  ISETP.GE.U32.AND P0, PT, R4, 0x400, PT ;  /* 0x000004000400780c */ /* 0x000fe40003f06070 */
[----:B------:R-:W-:Y:S02]  /*3690*/  IADD3.X R13, PT, PT, ~R5, UR5, RZ, P4, !PT ;  /* 0x00000005050d7c10 */ /* 0x000fe4000a7fe5ff */
[----:B------:R-:W-:-:S02]  /*36a0*/  SEL R12, RZ, 0x1, P2 ;  /* 0x00000001ff0c7807 */ /* 0x000fc40001000000 */
[----:B------:R-:W-:Y:S02]  /*36b0*/  @P1 SEL R12, R17, 0x1, P2 ;  /* 0x00000001110c1807 */ /* 0x000fe40001000000 */
[----:B------:R-:W-:Y:S02]  /*36c0*/  ISETP.GE.U32.AND.EX P0, PT, R13, RZ, PT, P0 ;  /* 0x000000ff0d00720c */ /* 0x000fe40003f06100 */
[----:B------:R-:W-:Y:S02]  /*36d0*/  LOP3.LUT P2, RZ, R12, 0xff, RZ, 0xc0, !PT ;  /* 0x000000ff0cff7812 */ /* 0x000fe4000784c0ff */
[----:B------:R-:W-:Y:S02]  /*36e0*/  ISETP.LT.U32.AND P1, PT, R11, R2, PT ;  /* 0x000000020b00720c */ /* 0x000fe40003f21070 */
[----:B------:R-:W-:Y:S02]  /*36f0*/  SEL R4, RZ, 0x1, P3 ;  /* 0x00000001ff047807 */ /* 0x000fe40001800000 */
[----:B------:R-:W-:-:S04]  /*3700*/  ISETP.LT.AND.EX P1, PT, R10, R3, PT, P1 ;  /* 0x000000030a00720c */ /* 0x000fc80003f21310 */
[C---:B------:R-:W-:Y:S02]  /*3710*/  @!P3 SEL R2, R11.reuse, R2, P1 ;  /* 0x000000020b02b207 */ /* 0x040fe40000800000 */
[----:B------:R-:W-:Y:S02]  /*3720*/  @!P3 SEL R3, R10, R3, P1 ;  /* 0x000000030a03b207 */ /* 0x000fe40000800000 */
[----:B------:R-:W-:Y:S02]  /*3730*/  @P2 SEL R4, R12, 0x1, P3 ;  /* 0x000000010c042807 */ /* 0x000fe40001800000 */
[----:B------:R-:W-:Y:S02]  /*3740*/  SEL R2, R11, R2, !P2 ;  /* 0x000000020b027207 */ /* 0x000fe40005000000 */
[----:B------:R-:W-:Y:S01]  /*3750*/  SEL R3, R10, R3, !P2 ;  /* 0x000000030a037207 */ /* 0x000fe20005000000 */
[----:B------:R-:W-:Y:S06]  /*3760*/  @!P0 BRA `(.L_x_337) ;  /* 0x0000001000648947 */ /* 0x000fec0003800000 */
[----:B------:R-:W-:-:S05]  /*3770*/  IADD3 R9, P0, PT, R9, 0x400, RZ ;  /* 0x0000040009097810 */ /* 0x000fca0007f1e0ff */
[----:B------:R-:W-:Y:S01]  /*3780*/  IMAD.X R5, RZ, RZ, R5, P0 ;  /* 0x000000ffff057224 */ /* 0x000fe200000e0605 */
[----:B------:R-:W-:-:S04]  /*3790*/  ISETP.GT.U32.AND P0, PT, R9, UR7, PT ;  /* 0x0000000709007c0c */ /* 0x000fc8000bf04070 */
[----:B------:R-:W-:-:S13]  /*37a0*/  ISETP.GT.U32.AND.EX P0, PT, R5, UR12, PT, P0 ;  /* 0x0000000c05007c0c */ /* 0x000fda000bf04100 */
[----:B------:R-:W-:Y:S05]  /*37b0*/  @!P0 BRA `(.L_x_338) ;  /* 0xfffffffc00008947 */ /* 0x000fea000383ffff */
.L_x_336:
[C---:B------:R-:W-:Y:S01]  /*37c0*/  IADD3 R7, PT, PT, -R9.reuse, UR4, RZ ;  /* 0x0000000409077c10 */ /* 0x040fe2000fffe1ff */
[----:B------:R-:W0:Y:S01]  /*37d0*/  LDCU.64 UR12, c[0x0][0x380] ;  /* 0x00007000ff0c77ac */ /* 0x000e220008000a00 */
[----:B------:R-:W-:Y:S01]  /*37e0*/  ISETP.GE.U32.AND P1, PT, R9, UR4, PT ;  /* 0x0000000409007c0c */ /* 0x000fe2000bf26070 */
[----:B------:R-:W-:Y:S01]  /*37f0*/  BSSY.RECONVERGENT B1, `(.L_x_337) ;  /* 0x0000110000017945 */ /* 0x000fe20003800200 */
[----:B------:R-:W-:-:S04]  /*3800*/  ISETP.GE.AND P0, PT, R8, R7, PT ;  /* 0x000000070800720c */ /* 0x000fc80003f06270 */
[----:B------:R-:W-:-:S13]  /*3810*/  ISETP.GE.U32.OR.EX P0, PT, R5, UR5, P0, P1 ;  /* 0x0000000505007c0c */ /* 0x000fda0008706510 */
[----:B0-----:R-:W-:Y:S05]  /*3820*/  @P0 BRA `(.L_x_339) ;  /* 0x0000001000300947 */ /* 0x001fea0003800000 */
[----:B------:R-:W-:Y:S01]  /*3830*/  LOP3.LUT R6, RZ, R8, RZ, 0x33, !PT ;  /* 0x00000008ff067212 */ /* 0x000fe200078e33ff */
[----:B------:R-:W-:Y:S01]  /*3840*/  BSSY.RECONVERGENT B2, `(.L_x_340) ;  /* 0x0000084000027945 */ /* 0x000fe20003800200 */
[----:B------:R-:W-:Y:S02]  /*3850*/  IMAD.MOV.U32 R10, RZ, RZ, R8 ;  /* 0x000000ffff0a7224 */ /* 0x000fe400078e0008 */
[----:B------:R-:W-:-:S04]  /*3860*/  IADD3 R11, PT, PT, -R9, UR4, R6 ;  /* 0x00000004090b7c10 */ /* 0x000fc8000fffe106 */
[C---:B------:R-:W-:Y:S02]  /*3870*/  ISETP.GE.U32.AND P0, PT, R11.reuse, 0x700, PT ;  /* 0x000007000b00780c */ /* 0x040fe40003f06070 */
[----:B------:R-:W-:-:S04]  /*3880*/  LEA.HI R12, R11, 0x1, RZ, 0x18 ;  /* 0x000000010b0c7811 */ /* 0x000fc800078fc0ff */
[----:B------:R-:W-:-:S04]  /*3890*/  LOP3.LUT R23, R12, 0x7, RZ, 0xc0, !PT ;  /* 0x000000070c177812 */ /* 0x000fc800078ec0ff */
[----:B------:R-:W-:-:S03]  /*38a0*/  ISETP.NE.AND P1, PT, R23, RZ, PT ;  /* 0x000000ff1700720c */ /* 0x000fc60003f25270 */
[----:B------:R-:W-:Y:S10]  /*38b0*/  @!P0 BRA `(.L_x_341) ;  /* 0x0000000400f08947 */ /* 0x000ff40003800000 */
[----:B------:R-:W-:Y:S01]  /*38c0*/  LOP3.LUT R13, R12, 0x1fffff8, RZ, 0xc0, !PT ;  /* 0x01fffff80c0d7812 */ /* 0x000fe200078ec0ff */
[----:B------:R-:W-:-:S04]  /*38d0*/  IMAD.MOV.U32 R10, RZ, RZ, R8 ;  /* 0x000000ffff0a7224 */ /* 0x000fc800078e0008 */
[----:B------:R-:W-:-:S07]  /*38e0*/  IMAD.MOV R13, RZ, RZ, -R13 ;  /* 0x000000ffff0d7224 */ /* 0x000fce00078e0a0d */
.L_x_342:
        /* <DEDUP_REMOVED lines=16> */
[----:B------:R-:W-:-:S02]  /*39f0*/  LOP3.LUT P5, RZ, R24, 0xff, RZ, 0xc0, !PT ;  /* 0x000000ff18ff7812 */ /* 0x000fc400078ac0ff */
[----:B------:R-:W-:Y:S02]  /*3a00*/  IADD3.X R4, PT, PT, R22, UR9, RZ, P3, !PT ;  /* 0x0000000916047c10 */ /* 0x000fe40009ffe4ff */
        /* <DEDUP_REMOVED lines=23> */
[CC--:B------:R-:W-:Y:S02]  /*3b80*/  SEL R6, R3.reuse, R24.reuse, P0 ;  /* 0x0000001803067207 */ /* 0x0c0fe40000000000 */
        /* <DEDUP_REMOVED lines=10> */
[CC--:B------:R-:W-:Y:S02]  /*3c30*/  ISETP.LT.AND.EX P0, PT, R3.reuse, R6.reuse, PT, P0 ;  /* 0x000000060300720c */ /* 0x0c0fe40003f01300 */
[----:B------:R-:W-:Y:S02]  /*3c40*/  @!P3 SEL R22, RZ, 0x1, P6 ;  /* 0x00000001ff16b807 */ /* 0x000fe40003000000 */
[-C--:B------:R-:W-:Y:S02]  /*3c50*/  SEL R7, R2, R21.reuse, P0 ;  /* 0x0000001502077207 */ /* 0x080fe40000000000 */
        /* <DEDUP_REMOVED lines=31> */
[-C--:B------:R-:W-:Y:S02]  /*3e50*/  ISETP.LT.U32.AND P0, PT, R2, R7.reuse, PT ;  /* 0x000000070200720c */ /* 0x080fe40003f01070 */
        /* <DEDUP_REMOVED lines=34> */
.L_x_341:
[----:B------:R-:W-:Y:S05]  /*4080*/  BSYNC.RECONVERGENT B2 ;  /* 0x0000000000027941 */ /* 0x000fea0003800200 */
.L_x_340:
[----:B------:R-:W-:Y:S05]  /*4090*/  @!P1 BRA `(.L_x_339) ;  /* 0x0000000800149947 */ /* 0x000fea0003800000 */
[----:B------:R-:W-:Y:S01]  /*40a0*/  ISETP.GE.U32.AND P0, PT, R23, 0x4, PT ;  /* 0x000000041700780c */ /* 0x000fe20003f06070 */
[----:B------:R-:W-:Y:S01]  /*40b0*/  BSSY.RECONVERGENT B2, `(.L_x_343) ;  /* 0x0000044000027945 */ /* 0x000fe20003800200 */
[----:B------:R-:W-:-:S11]  /*40c0*/  LOP3.LUT P1, R12, R12, 0x3, RZ, 0xc0, !PT ;  /* 0x000000030c0c7812 */ /* 0x000fd6000782c0ff */
[----:B------:R-:W-:Y:S05]  /*40d0*/  @!P0 BRA `(.L_x_344) ;  /* 0x0000000400048947 */ /* 0x000fea0003800000 */
[----:B------:R-:W0:Y:S01]  /*40e0*/  LDCU.64 UR14, c[0x0][0x380] ;  /* 0x00007000ff0e77ac */ /* 0x000e220008000a00 */
[----:B------:R-:W-:-:S05]  /*40f0*/  IADD3 R17, P0, PT, R10, R9, RZ ;  /* 0x000000090a117210 */ /* 0x000fca0007f1e0ff */
[----:B------:R-:W-:Y:S01]  /*4100*/  IMAD.X R18, RZ, RZ, R5, P0 ;  /* 0x000000ffff127224 */ /* 0x000fe200000e0605 */
[----:B0-----:R-:W-:-:S04]  /*4110*/  LEA R14, P0, R17, UR14, 0x2 ;  /* 0x0000000e110e7c11 */ /* 0x001fc8000f8010ff */
[----:B------:R-:W-:-:S05]  /*4120*/  LEA.HI.X R15, R17, UR15, R18, 0x2, P0 ;  /* 0x0000000f110f7c11 */ /* 0x000fca00080f1412 */
[----:B------:R-:W2:Y:S04]  /*4130*/  LDG.E R16, desc[UR10][R14.64] ;  /* 0x0000000a0e107981 */ /* 0x000ea8000c1e1900 */
[----:B------:R-:W3:Y:S04]  /*4140*/  LDG.E R13, desc[UR10][R14.64+0x400] ;  /* 0x0004000a0e0d7981 */ /* 0x000ee8000c1e1900 */
[----:B------:R-:W4:Y:S04]  /*4150*/  LDG.E R7, desc[UR10][R14.64+0x800] ;  /* 0x0008000a0e077981 */ /* 0x000f28000c1e1900 */
[----:B------:R0:W5:Y:S01]  /*4160*/  LDG.E R6, desc[UR10][R14.64+0xc00] ;  /* 0x000c000a0e067981 */ /* 0x000162000c1e1900 */
[----:B------:R-:W-:-:S02]  /*4170*/  LOP3.LUT P4, RZ, R4, 0xff, RZ, 0xc0, !PT ;  /* 0x000000ff04ff7812 */ /* 0x000fc4000788c0ff */
[----:B------:R-:W-:-:S04]  /*4180*/  IADD3 R17, P2, PT, R17, UR8, RZ ;  /* 0x0000000811117c10 */ /* 0x000fc8000ff5e0ff */
[----:B------:R-:W-:Y:S01]  /*4190*/  IADD3.X R18, PT, PT, R18, UR9, RZ, P2, !PT ;  /* 0x0000000912127c10 */ /* 0x000fe200097fe4ff */
[----:B0-----:R-:W-:-:S05]  /*41a0*/  VIADD R14, R10, 0x100 ;  /* 0x000001000a0e7836 */ /* 0x001fca0000000000 */
[----:B------:R-:W-:Y:S02]  /*41b0*/  IADD3 R14, P5, P6, R9, UR8, R14 ;  /* 0x00000008090e7c10 */ /* 0x000fe4000febe00e */
[C---:B--2---:R-:W-:Y:S02]  /*41c0*/  ISETP.NE.AND P0, PT, R16.reuse, UR6, PT ;  /* 0x0000000610007c0c */ /* 0x044fe4000bf05270 */
[----:B------:R-:W-:Y:S02]  /*41d0*/  ISETP.EQ.AND P3, PT, R16, UR6, P4 ;  /* 0x0000000610007c0c */ /* 0x000fe4000a762270 */
[----:B------:R-:W-:Y:S02]  /*41e0*/  @!P4 SEL R4, RZ, 0x1, P0 ;  /* 0x00000001ff04c807 */ /* 0x000fe40000000000 */
[----:B------:R-:W-:Y:S02]  /*41f0*/  ISETP.LT.U32.AND P0, PT, R17, R2, PT ;  /* 0x000000021100720c */ /* 0x000fe40003f01070 */
[----:B------:R-:W-:-:S02]  /*4200*/  SEL R4, R4, 0x1, !P3 ;  /* 0x0000000104047807 */ /* 0x000fc40005800000 */
[-C--:B------:R-:W-:Y:S02]  /*4210*/  ISETP.LT.AND.EX P0, PT, R18, R3.reuse, PT, P0 ;  /* 0x000000031200720c */ /* 0x080fe40003f01300 */
[----:B------:R-:W-:Y:S02]  /*4220*/  LOP3.LUT P2, RZ, R4, 0xff, RZ, 0xc0, !PT ;  /* 0x000000ff04ff7812 */ /* 0x000fe4000784c0ff */
[-C--:B------:R-:W-:Y:S02]  /*4230*/  SEL R15, R17, R2.reuse, P0 ;  /* 0x00000002110f7207 */ /* 0x080fe40000000000 */
[-C--:B------:R-:W-:Y:S02]  /*4240*/  SEL R16, R18, R3.reuse, P0 ;  /* 0x0000000312107207 */ /* 0x080fe40000000000 */
[----:B---3--:R-:W-:Y:S02]  /*4250*/  ISETP.NE.AND P0, PT, R13, UR6, PT ;  /* 0x000000060d007c0c */ /* 0x008fe4000bf05270 */
[----:B------:R-:W-:Y:S01]  /*4260*/  @!P3 SEL R15, R17, R2, !P4 ;  /* 0x00000002110fb207 */ /* 0x000fe20006000000 */
[----:B------:R-:W-:Y:S01]  /*4270*/  VIADD R2, R10, 0x200 ;  /* 0x000002000a027836 */ /* 0x000fe20000000000 */
[----:B------:R-:W-:-:S02]  /*4280*/  @!P3 SEL R16, R18, R3, !P4 ;  /* 0x000000031210b207 */ /* 0x000fc40006000000 */
[----:B------:R-:W-:Y:S02]  /*4290*/  ISETP.EQ.AND P3, PT, R13, UR6, P2 ;  /* 0x000000060d007c0c */ /* 0x000fe40009762270 */
[----:B------:R-:W-:Y:S02]  /*42a0*/  @!P2 SEL R4, RZ, 0x1, P0 ;  /* 0x00000001ff04a807 */ /* 0x000fe40000000000 */
[----:B------:R-:W-:Y:S02]  /*42b0*/  IADD3.X R13, PT, PT, R5, UR9, RZ, P5, P6 ;  /* 0x00000009050d7c10 */ /* 0x000fe4000afec4ff */
[----:B------:R-:W-:Y:S02]  /*42c0*/  SEL R4, R4, 0x1, !P3 ;  /* 0x0000000104047807 */ /* 0x000fe40005800000 */
[----:B------:R-:W-:Y:S02]  /*42d0*/  ISETP.LT.U32.AND P0, PT, R14, R15, PT ;  /* 0x0000000f0e00720c */ /* 0x000fe40003f01070 */
[----:B------:R-:W-:-:S02]  /*42e0*/  LOP3.LUT P4, RZ, R4, 0xff, RZ, 0xc0, !PT ;  /* 0x000000ff04ff7812 */ /* 0x000fc4000788c0ff */
[----:B------:R-:W-:-:S04]  /*42f0*/  ISETP.LT.AND.EX P0, PT, R13, R16, PT, P0 ;  /* 0x000000100d00720c */ /* 0x000fc80003f01300 */
[CC--:B------:R-:W-:Y:S02]  /*4300*/  SEL R18, R14.reuse, R15.reuse, P0 ;  /* 0x0000000f0e127207 */ /* 0x0c0fe40000000000 */
[CC--:B------:R-:W-:Y:S02]  /*4310*/  SEL R20, R13.reuse, R16.reuse, P0 ;  /* 0x000000100d147207 */ /* 0x0c0fe40000000000 */
[----:B------:R-:W-:Y:S02]  /*4320*/  @!P3 SEL R18, R14, R15, !P2 ;  /* 0x0000000f0e12b207 */ /* 0x000fe40005000000 */
[----:B------:R-:W-:Y:S02]  /*4330*/  @!P3 SEL R20, R13, R16, !P2 ;  /* 0x000000100d14b207 */ /* 0x000fe40005000000 */
[----:B----4-:R-:W-:Y:S02]  /*4340*/  ISETP.NE.AND P3, PT, R7, UR6, PT ;  /* 0x0000000607007c0c */ /* 0x010fe4000bf65270 */
[----:B------:R-:W-:Y:S01]  /*4350*/  IADD3 R3, P5, P0, R9, UR8, R2 ;  /* 0x0000000809037c10 */ /* 0x000fe2000f8be002 */
[C---:B------:R-:W-:Y:S01]  /*4360*/  VIADD R2, R10.reuse, 0x300 ;  /* 0x000003000a027836 */ /* 0x040fe20000000000 */
[----:B------:R-:W-:Y:S01]  /*4370*/  ISETP.EQ.AND P2, PT, R7, UR6, P4 ;  /* 0x0000000607007c0c */ /* 0x000fe2000a742270 */
[----:B------:R-:W-:Y:S01]  /*4380*/  VIADD R10, R10, 0x400 ;  /* 0x000004000a0a7836 */ /* 0x000fe20000000000 */
[----:B------:R-:W-:-:S02]  /*4390*/  @!P4 SEL R4, RZ, 0x1, P3 ;  /* 0x00000001ff04c807 */ /* 0x000fc40001800000 */
[----:B------:R-:W-:Y:S02]  /*43a0*/  IADD3.X R13, PT, PT, R5, UR9, RZ, P5, P0 ;  /* 0x00000009050d7c10 */ /* 0x000fe4000afe04ff */
[----:B------:R-:W-:Y:S02]  /*43b0*/  ISETP.LT.U32.AND P0, PT, R3, R18, PT ;  /* 0x000000120300720c */ /* 0x000fe40003f01070 */
[----:B------:R-:W-:Y:S02]  /*43c0*/  SEL R4, R4, 0x1, !P2 ;  /* 0x0000000104047807 */ /* 0x000fe40005000000 */
[----:B------:R-:W-:Y:S02]  /*43d0*/  ISETP.LT.AND.EX P0, PT, R13, R20, PT, P0 ;  /* 0x000000140d00720c */ /* 0x000fe40003f01300 */
[----:B------:R-:W-:Y:S02]  /*43e0*/  LOP3.LUT P3, RZ, R4, 0xff, RZ, 0xc0, !PT ;  /* 0x000000ff04ff7812 */ /* 0x000fe4000786c0ff */
[----:B------:R-:W-:-:S02]  /*43f0*/  SEL R14, R3, R18, P0 ;  /* 0x00000012030e7207 */ /* 0x000fc40000000000 */
[----:B------:R-:W-:Y:S02]  /*4400*/  SEL R16, R13, R20, P0 ;  /* 0x000000140d107207 */ /* 0x000fe40000000000 */
        /* <DEDUP_REMOVED lines=14> */
.L_x_344:
[----:B------:R-:W-:Y:S05]  /*44f0*/  BSYNC.RECONVERGENT B2 ;  /* 0x0000000000027941 */ /* 0x000fea0003800200 */
.L_x_343:
[----:B------:R-:W-:Y:S05]  /*4500*/  @!P1 BRA `(.L_x_339) ;  /* 0x0000000000f89947 */ /* 0x000fea0003800000 */
[----:B------:R-:W-:Y:S01]  /*4510*/  ISETP.NE.AND P0, PT, R12, 0x1, PT ;  /* 0x000000010c00780c */ /* 0x000fe20003f05270 */
[----:B------:R-:W-:Y:S01]  /*4520*/  BSSY.RECONVERGENT B2, `(.L_x_345) ;  /* 0x0000026000027945 */ /* 0x000fe20003800200 */
[----:B------:R-:W-:-:S11]  /*4530*/  LOP3.LUT P1, RZ, R11, 0x100, RZ, 0xc0, !PT ;  /* 0x000001000bff7812 */ /* 0x000fd6000782c0ff */
[----:B------:R-:W-:Y:S05]  /*4540*/  @!P0 BRA `(.L_x_346) ;  /* 0x00000000008c8947 */ /* 0x000fea0003800000 */
[----:B------:R-:W0:Y:S01]  /*4550*/  LDCU.64 UR14, c[0x0][0x380] ;  /* 0x00007000ff0e77ac */ /* 0x000e220008000a00 */
[----:B------:R-:W-:-:S05]  /*4560*/  IADD3 R11, P0, PT, R10, R9, RZ ;  /* 0x000000090a0b7210 */ /* 0x000fca0007f1e0ff */
[----:B------:R-:W-:Y:S01]  /*4570*/  IMAD.X R12, RZ, RZ, R5, P0 ;  /* 0x000000ffff0c7224 */ /* 0x000fe200000e0605 */
[----:B0-----:R-:W-:-:S04]  /*4580*/  LEA R6, P0, R11, UR14, 0x2 ;  /* 0x0000000e0b067c11 */ /* 0x001fc8000f8010ff */
[----:B------:R-:W-:-:S05]  /*4590*/  LEA.HI.X R7, R11, UR15, R12, 0x2, P0 ;  /* 0x0000000f0b077c11 */ /* 0x000fca00080f140c */
[----:B------:R-:W2:Y:S04]  /*45a0*/  LDG.E R13, desc[UR10][R6.64] ;  /* 0x0000000a060d7981 */ /* 0x000ea8000c1e1900 */
[----:B------:R0:W3:Y:S01]  /*45b0*/  LDG.E R15, desc[UR10][R6.64+0x400] ;  /* 0x0004000a060f7981 */ /* 0x0000e2000c1e1900 */
[----:B------:R-:W-:Y:S01]  /*45c0*/  LOP3.LUT P2, RZ, R4, 0xff, RZ, 0xc0, !PT ;  /* 0x000000ff04ff7812 */ /* 0x000fe2000784c0ff */
[C---:B------:R-:W-:Y:S01]  /*45d0*/  VIADD R14, R10.reuse, 0x100 ;  /* 0x000001000a0e7836 */ /* 0x040fe20000000000 */
[----:B------:R-:W-:Y:S01]  /*45e0*/  IADD3 R11, P0, PT, R11, UR8, RZ ;  /* 0x000000080b0b7c10 */ /* 0x000fe2000ff1e0ff */
[----:B------:R-:W-:-:S03]  /*45f0*/  VIADD R10, R10, 0x200 ;  /* 0x000002000a0a7836 */ /* 0x000fc60000000000 */
[----:B------:R-:W-:Y:S02]  /*4600*/  IADD3.X R12, PT, PT, R12, UR9, RZ, P0, !PT ;  /* 0x000000090c0c7c10 */ /* 0x000fe400087fe4ff */
[----:B------:R-:W-:-:S04]  /*4610*/  ISETP.LT.U32.AND P0, PT, R11, R2, PT ;  /* 0x000000020b00720c */ /* 0x000fc80003f01070 */
[----:B------:R-:W-:-:S04]  /*4620*/  ISETP.LT.AND.EX P0, PT, R12, R3, PT, P0 ;  /* 0x000000030c00720c */ /* 0x000fc80003f01300 */
[----:B0-----:R-:W-:Y:S02]  /*4630*/  SEL R6, R11, R2, P0 ;  /* 0x000000020b067207 */ /* 0x001fe40000000000 */
[----:B------:R-:W-:Y:S02]  /*4640*/  SEL R7, R12, R3, P0 ;  /* 0x000000030c077207 */ /* 0x000fe40000000000 */
[C---:B--2---:R-:W-:Y:S02]  /*4650*/  ISETP.NE.AND P4, PT, R13.reuse, UR6, PT ;  /* 0x000000060d007c0c */ /* 0x044fe4000bf85270 */
[----:B------:R-:W-:Y:S02]  /*4660*/  ISETP.EQ.AND P3, PT, R13, UR6, P2 ;  /* 0x000000060d007c0c */ /* 0x000fe40009762270 */
[----:B------:R-:W-:Y:S02]  /*4670*/  @!P2 SEL R4, RZ, 0x1, P4 ;  /* 0x00000001ff04a807 */ /* 0x000fe40002000000 */
[----:B------:R-:W-:-:S02]  /*4680*/  IADD3 R13, P5, P6, R9, UR8, R14 ;  /* 0x00000008090d7c10 */ /* 0x000fc4000febe00e */
[----:B------:R-:W-:-:S04]  /*4690*/  SEL R4, R4, 0x1, !P3 ;  /* 0x0000000104047807 */ /* 0x000fc80005800000 */
[----:B------:R-:W-:-:S03]  /*46a0*/  LOP3.LUT P4, RZ, R4, 0xff, RZ, 0xc0, !PT ;  /* 0x000000ff04ff7812 */ /* 0x000fc6000788c0ff */
[----:B------:R-:W-:Y:S02]  /*46b0*/  @!P3 SEL R6, R11, R2, !P2 ;  /* 0x000000020b06b207 */ /* 0x000fe40005000000 */
[----:B------:R-:W-:Y:S02]  /*46c0*/  @!P3 SEL R7, R12, R3, !P2 ;  /* 0x000000030c07b207 */ /* 0x000fe40005000000 */
[----:B---3--:R-:W-:Y:S02]  /*46d0*/  ISETP.EQ.AND P3, PT, R15, UR6, P4 ;  /* 0x000000060f007c0c */ /* 0x008fe4000a762270 */
[----:B------:R-:W-:Y:S02]  /*46e0*/  IADD3.X R12, PT, PT, R5, UR9, RZ, P5, P6 ;  /* 0x00000009050c7c10 */ /* 0x000fe4000afec4ff */
        /* <DEDUP_REMOVED lines=9> */
.L_x_346:
[----:B------:R-:W-:Y:S05]  /*4780*/  BSYNC.RECONVERGENT B2 ;  /* 0x0000000000027941 */ /* 0x000fea0003800200 */
.L_x_345:
[----:B------:R-:W-:Y:S05]  /*4790*/  @P1 BRA `(.L_x_339) ;  /* 0x0000000000541947 */ /* 0x000fea0003800000 */
[----:B------:R-:W0:Y:S01]  /*47a0*/  LDCU.64 UR14, c[0x0][0x380] ;  /* 0x00007000ff0e77ac */ /* 0x000e220008000a00 */
[----:B------:R-:W-:-:S05]  /*47b0*/  IADD3 R9, P0, PT, R10, R9, RZ ;  /* 0x000000090a097210 */ /* 0x000fca0007f1e0ff */
[----:B------:R-:W-:Y:S01]  /*47c0*/  IMAD.X R10, RZ, RZ, R5, P0 ;  /* 0x000000ffff0a7224 */ /* 0x000fe200000e0605 */
[----:B0-----:R-:W-:-:S04]  /*47d0*/  LEA R6, P0, R9, UR14, 0x2 ;  /* 0x0000000e09067c11 */ /* 0x001fc8000f8010ff */
[----:B------:R-:W-:-:S05]  /*47e0*/  LEA.HI.X R7, R9, UR15, R10, 0x2, P0 ;  /* 0x0000000f09077c11 */ /* 0x000fca00080f140a */
[----:B------:R-:W2:Y:S01]  /*47f0*/  LDG.E R6, desc[UR10][R6.64] ;  /* 0x0000000a06067981 */ /* 0x000ea2000c1e1900 */
[----:B------:R-:W-:Y:S02]  /*4800*/  LOP3.LUT P3, RZ, R4, 0xff, RZ, 0xc0, !PT ;  /* 0x000000ff04ff7812 */ /* 0x000fe4000786c0ff */
[----:B------:R-:W-:-:S04]  /*4810*/  IADD3 R11, P0, PT, R9, UR8, RZ ;  /* 0x00000008090b7c10 */ /* 0x000fc8000ff1e0ff */
[----:B------:R-:W-:Y:S02]  /*4820*/  IADD3.X R10, PT, PT, R10, UR9, RZ, P0, !PT ;  /* 0x000000090a0a7c10 */ /* 0x000fe400087fe4ff */
        /* <DEDUP_REMOVED lines=12> */
.L_x_339:
[----:B------:R-:W-:Y:S05]  /*48f0*/  BSYNC.RECONVERGENT B1 ;  /* 0x0000000000017941 */ /* 0x000fea0003800200 */
.L_x_337:
[----:B------:R-:W0:Y:S01]  /*4900*/  S2R R9, SR_LANEID ;  /* 0x0000000000097919 */ /* 0x000e220000000000 */
[----:B------:R-:W-:Y:S01]  /*4910*/  LOP3.LUT R5, R4, 0xff, RZ, 0xc0, !PT ;  /* 0x000000ff04057812 */ /* 0x000fe200078ec0ff */
[----:B------:R-:W-:Y:S01]  /*4920*/  BSSY.RECONVERGENT B1, `(.L_x_347) ;  /* 0x0000016000017945 */ /* 0x000fe20003800200 */
[----:B------:R2:W3:Y:S04]  /*4930*/  SHFL.DOWN PT, R7, R2, 0x1, 0x1f ;  /* 0x08201f0002077f89 */ /* 0x0004e800000e0000 */
[----:B------:R2:W4:Y:S04]  /*4940*/  SHFL.DOWN PT, R6, R3, 0x1, 0x1f ;  /* 0x08201f0003067f89 */ /* 0x00052800000e0000 */
[----:B------:R-:W1:Y:S01]  /*4950*/  SHFL.DOWN PT, R5, R5, 0x1, 0x1f ;  /* 0x08201f0005057f89 */ /* 0x000e6200000e0000 */
        /* <DEDUP_REMOVED lines=14> */
[C---:B------:R-:W-:Y:S02]  /*4a40*/  @!P0 SEL R3, R6.reuse, R3, P1 ;  /* 0x0000000306038207 */ /* 0x040fe40000800000 */
[----:B------:R-:W-:Y:S02]  /*4a50*/  @P0 PRMT R4, R5, 0x7610, R4 ;  /* 0x0000761005040816 */ /* 0x000fe40000000004 */
[----:B------:R-:W-:Y:S02]  /*4a60*/  @P0 SEL R2, R7, R2, !P3 ;  /* 0x0000000207020207 */ /* 0x000fe40005800000 */
[----:B------:R-:W-:-:S07]  /*4a70*/  @P0 SEL R3, R6, R3, !P3 ;  /* 0x0000000306030207 */ /* 0x000fce0005800000 */
.L_x_348:
[----:B------:R-:W-:Y:S05]  /*4a80*/  BSYNC.RECONVERGENT B1 ;  /* 0x0000000000017941 */ /* 0x000fea0003800200 */
.L_x_347:
        /* <DEDUP_REMOVED lines=19> */
[C---:B------:R-:W-:Y:S02]  /*4bc0*/  @!P0 SEL R3, R6.reuse, R3, P5 ;  /* 0x0000000306038207 */ /* 0x040fe40002800000 */
[----:B------:R-:W-:Y:S02]  /*4bd0*/  @P0 PRMT R4, R5, 0x7610, R4 ;  /* 0x0000761005040816 */ /* 0x000fe40000000004 */
[----:B------:R-:W-:Y:S02]  /*4be0*/  @P0 SEL R2, R7, R2, !P6 ;  /* 0x0000000207020207 */ /* 0x000fe40007000000 */
[----:B------:R-:W-:-:S07]  /*4bf0*/  @P0 SEL R3, R6, R3, !P6 ;  /* 0x0000000306030207 */ /* 0x000fce0007000000 */
.L_x_350:
[----:B------:R-:W-:Y:S05]  /*4c00*/  BSYNC.RECONVERGENT B1 ;  /* 0x0000000000017941 */ /* 0x000fea0003800200 */
.L_x_349:
        /* <DEDUP_REMOVED lines=16> */
[C---:B------:R-:W-:Y:S02]  /*4d10*/  @!P0 SEL R3, R6.reuse, R3, P2 ;  /* 0x0000000306038207 */ /* 0x040fe40001000000 */
[----:B------:R-:W-:Y:S02]  /*4d20*/  @P0 PRMT R4, R5, 0x7610, R4 ;  /* 0x0000761005040816 */ /* 0x000fe40000000004 */
[----:B------:R-:W-:Y:S02]  /*4d30*/  @P0 SEL R2, R7, R2, !P5 ;  /* 0x0000000207020207 */ /* 0x000fe40006800000 */
[----:B------:R-:W-:-:S07]  /*4d40*/  @P0 SEL R3, R6, R3, !P5 ;  /* 0x0000000306030207 */ /* 0x000fce0006800000 */
.L_x_352:
[----:B------:R-:W-:Y:S05]  /*4d50*/  BSYNC.RECONVERGENT B1 ;  /* 0x0000000000017941 */ /* 0x000fea0003800200 */
.L_x_351:
        /* <DEDUP_REMOVED lines=16> */
[C---:B------:R-:W-:Y:S02]  /*4e60*/  @!P0 SEL R3, R6.reuse, R3, P2 ;  /* 0x0000000306038207 */ /* 0x040fe40001000000 */
[----:B------:R-:W-:Y:S02]  /*4e70*/  @P0 PRMT R4, R5, 0x7610, R4 ;  /* 0x0000761005040816 */ /* 0x000fe40000000004 */
[----:B------:R-:W-:Y:S02]  /*4e80*/  @P0 SEL R2, R7, R2, !P4 ;  /* 0x0000000207020207 */ /* 0x000fe40006000000 */
[----:B------:R-:W-:-:S07]  /*4e90*/  @P0 SEL R3, R6, R3, !P4 ;  /* 0x0000000306030207 */ /* 0x000fce0006000000 */
.L_x_354:
[----:B------:R-:W-:Y:S05]  /*4ea0*/  BSYNC.RECONVERGENT B1 ;  /* 0x0000000000017941 */ /* 0x000fea0003800200 */
.L_x_353:
        /* <DEDUP_REMOVED lines=20> */
.L_x_356:
[----:B------:R-:W-:Y:S05]  /*4ff0*/  BSYNC.RECONVERGENT B1 ;  /* 0x0000000000017941 */ /* 0x000fea0003800200 */
.L_x_355:
[----:B------:R-:W-:Y:S04]  /*5000*/  BSSY.RECONVERGENT B1, `(.L_x_357) ;  /* 0x000000a000017945 */ /* 0x000fe80003800200 */
[----:B------:R-:W-:Y:S05]  /*5010*/  @P1 BRA `(.L_x_358) ;  /* 0x0000000000201947 */ /* 0x000fea0003800000 */
[----:B----4-:R-:W4:Y:S01]  /*5020*/  S2R R7, SR_CgaCtaId ;  /* 0x0000000000077919 */ /* 0x010f220000008800 */
[----:B--2---:R-:W-:Y:S02]  /*5030*/  MOV R6, 0x400 ;  /* 0x0000040000067802 */ /* 0x004fe40000000f00 */
[----:B0-----:R-:W-:-:S04]  /*5040*/  SHF.R.U32.HI R5, RZ, 0x1, R8 ;  /* 0x00000001ff057819 */ /* 0x001fc80000011608 */
[----:B------:R-:W-:Y:S02]  /*5050*/  LOP3.LUT R5, R5, 0x1f0, RZ, 0xc0, !PT ;  /* 0x000001f005057812 */ /* 0x000fe400078ec0ff */
[----:B----4-:R-:W-:-:S05]  /*5060*/  LEA R6, R7, R6, 0x18 ;  /* 0x0000000607067211 */ /* 0x010fca00078ec0ff */
[----:B------:R-:W-:-:S05]  /*5070*/  IMAD.IADD R5, R5, 0x1, R6 ;  /* 0x0000000105057824 */ /* 0x000fca00078e0206 */
[----:B------:R0:W-:Y:S04]  /*5080*/  STS.64 [R5+0x10], R2 ;  /* 0x0000100205007388 */ /* 0x0001e80000000a00 */
[----:B------:R0:W-:Y:S02]  /*5090*/  STS.U8 [R5+0x8], R4 ;  /* 0x0000080405007388 */ /* 0x0001e40000000000 */
.L_x_358:
[----:B------:R-:W-:Y:S05]  /*50a0*/  BSYNC.RECONVERGENT B1 ;  /* 0x0000000000017941 */ /* 0x000fea0003800200 */
.L_x_357:
        /* <DEDUP_REMOVED lines=8> */
[----:B------:R-:W0:Y:S04]  /*5130*/  LDS.64 R8, [UR6+0x20] ;  /* 0x00002006ff087984 */ /* 0x000e280008000a00 */
[----:B------:R-:W1:Y:S04]  /*5140*/  LDS.U8 R16, [UR6+0x28] ;  /* 0x00002806ff107984 */ /* 0x000e680008000000 */
[----:B--2-4-:R-:W2:Y:S04]  /*5150*/  LDS.64 R6, [UR6+0x30] ;  /* 0x00003006ff067984 */ /* 0x014ea80008000a00 */
[----:B------:R-:W4:Y:S04]  /*5160*/  LDS.U8 R17, [UR6+0x38] ;  /* 0x00003806ff117984 */ /* 0x000f280008000000 */
[----:B------:R-:W4:Y:S04]  /*5170*/  LDS.64 R10, [UR6+0x40] ;  /* 0x00004006ff0a7984 */ /* 0x000f280008000a00 */
[----:B------:R-:W4:Y:S01]  /*5180*/  LDS.U8 R12, [UR6+0x48] ;  /* 0x00004806ff0c7984 */ /* 0x000f220008000000 */
[----:B-----5:R-:W-:-:S04]  /*5190*/  ISETP.NE.AND P2, PT, R14, RZ, PT ;  /* 0x000000ff0e00720c */ /* 0x020fc80003f45270 */
[----:B------:R-:W-:Y:S02]  /*51a0*/  @P4 SEL R14, R4, 0x1, !P2 ;  /* 0x00000001040e4807 */ /* 0x000fe40005000000 */
[-C--:B0-----:R-:W-:Y:S01]  /*51b0*/  ISETP.LT.U32.AND P0, PT, R8, R2.reuse, PT ;  /* 0x000000020800720c */ /* 0x081fe20003f01070 */
[----:B------:R-:W0:Y:S01]  /*51c0*/  LDS.64 R4, [UR6+0x50] ;  /* 0x00005006ff047984 */ /* 0x000e220008000a00 */
[----:B------:R-:W-:Y:S02]  /*51d0*/  LOP3.LUT P3, RZ, R14, 0xff, RZ, 0xc0, !PT ;  /* 0x000000ff0eff7812 */ /* 0x000fe4000786c0ff */
[----:B------:R-:W-:Y:S02]  /*51e0*/  ISETP.LT.AND.EX P0, PT, R9, R3, PT, P0 ;  /* 0x000000030900720c */ /* 0x000fe40003f01300 */
[----:B-1----:R-:W-:Y:S02]  /*51f0*/  ISETP.NE.AND P5, PT, R16, RZ, PT ;  /* 0x000000ff1000720c */ /* 0x002fe40003fa5270 */
[----:B---3--:R-:W-:-:S02]  /*5200*/  @P2 SEL R2, R8, R2, P0 ;  /* 0x0000000208022207 */ /* 0x008fc40000000000 */
[C---:B------:R-:W-:Y:S02]  /*5210*/  @P2 SEL R3, R9.reuse, R3, P0 ;  /* 0x0000000309032207 */ /* 0x040fe40000000000 */
[----:B------:R-:W-:Y:S02]  /*5220*/  SEL R13, R8, R2, !P4 ;  /* 0x00000002080d7207 */ /* 0x000fe40006000000 */
[----:B------:R-:W-:Y:S02]  /*5230*/  SEL R3, R9, R3, !P4 ;  /* 0x0000000309037207 */ /* 0x000fe40006000000 */
[----:B--2---:R-:W-:Y:S01]  /*5240*/  ISETP.LT.U32.AND P0, PT, R6, R13, PT ;  /* 0x0000000d0600720c */ /* 0x004fe20003f01070 */
[----:B------:R-:W-:Y:S01]  /*5250*/  LDS.64 R8, [UR6+0x60] ;  /* 0x00006006ff087984 */ /* 0x000fe20008000a00 */
[----:B------:R-:W-:Y:S02]  /*5260*/  @P3 SEL R16, R14, 0x1, !P5 ;  /* 0x000000010e103807 */ /* 0x000fe40006800000 */
[----:B------:R-:W-:Y:S01]  /*5270*/  ISETP.LT.AND.EX P0, PT, R7, R3, PT, P0 ;  /* 0x000000030700720c */ /* 0x000fe20003f01300 */
[----:B------:R-:W1:Y:S01]  /*5280*/  LDS.U8 R14, [UR6+0x58] ;  /* 0x00005806ff0e7984 */ /* 0x000e620008000000 */
[----:B------:R-:W-:-:S02]  /*5290*/  LOP3.LUT P2, RZ, R16, 0xff, RZ, 0xc0, !PT ;  /* 0x000000ff10ff7812 */ /* 0x000fc4000784c0ff */
[C---:B------:R-:W-:Y:S02]  /*52a0*/  @P5 SEL R13, R6.reuse, R13, P0 ;  /* 0x0000000d060d5207 */ /* 0x040fe40000000000 */
[----:B----4-:R-:W-:Y:S02]  /*52b0*/  ISETP.NE.AND P4, PT, R17, RZ, PT ;  /* 0x000000ff1100720c */ /* 0x010fe40003f85270 */
[C---:B------:R-:W-:Y:S02]  /*52c0*/  @P5 SEL R3, R7.reuse, R3, P0 ;  /* 0x0000000307035207 */ /* 0x040fe40000000000 */
[----:B------:R-:W-:Y:S02]  /*52d0*/  SEL R13, R6, R13, !P3 ;  /* 0x0000000d060d7207 */ /* 0x000fe40005800000 */
[----:B------:R-:W-:Y:S02]  /*52e0*/  SEL R15, R7, R3, !P3 ;  /* 0x00000003070f7207 */ /* 0x000fe40005800000 */
[----:B------:R-:W-:Y:S01]  /*52f0*/  ISETP.LT.U32.AND P0, PT, R10, R13, PT ;  /* 0x0000000d0a00720c */ /* 0x000fe20003f01070 */
[----:B------:R-:W-:Y:S01]  /*5300*/  LDS.64 R6, [UR6+0x70] ;  /* 0x00007006ff067984 */ /* 0x000fe20008000a00 */
[----:B------:R-:W-:-:S02]  /*5310*/  @P2 SEL R17, R16, 0x1, !P4 ;  /* 0x0000000110112807 */ /* 0x000fc40006000000 */
[----:B------:R-:W-:Y:S01]  /*5320*/  ISETP.LT.AND.EX P0, PT, R11, R15, PT, P0 ;  /* 0x0000000f0b00720c */ /* 0x000fe20003f01300 */
[----:B------:R-:W2:Y:S01]  /*5330*/  LDS.U8 R16, [UR6+0x68] ;  /* 0x00006806ff107984 */ /* 0x000ea20008000000 */
        /* <DEDUP_REMOVED lines=8> */
[----:B0-----:R-:W-:Y:S02]  /*53c0*/  ISETP.LT.U32.AND P0, PT, R4, R13, PT ;  /* 0x0000000d0400720c */ /* 0x001fe40003f01070 */
[----:B------:R-:W-:Y:S02]  /*53d0*/  @P5 SEL R12, R17, 0x1, !P3 ;  /* 0x00000001110c5807 */ /* 0x000fe40005800000 */
[----:B------:R-:W-:Y:S02]  /*53e0*/  ISETP.LT.AND.EX P0, PT, R5, R15, PT, P0 ;  /* 0x0000000f0500720c */ /* 0x000fe40003f01300 */
[----:B------:R-:W-:Y:S02]  /*53f0*/  LOP3.LUT P4, RZ, R12, 0xff, RZ, 0xc0, !PT ;  /* 0x000000ff0cff7812 */ /* 0x000fe4000788c0ff */
[----:B------:R-:W-:-:S02]  /*5400*/  @P3 SEL R13, R4, R13, P0 ;  /* 0x0000000d040d3207 */ /* 0x000fc40000000000 */
[----:B-1----:R-:W-:Y:S02]  /*5410*/  ISETP.NE.AND P2, PT, R14, RZ, PT ;  /* 0x000000ff0e00720c */ /* 0x002fe40003f45270 */
        /* <DEDUP_REMOVED lines=8> */
[----:B--2---:R-:W-:Y:S02]  /*54a0*/  ISETP.NE.AND P3, PT, R16, RZ, PT ;  /* 0x000000ff1000720c */ /* 0x004fe40003f65270 */
        /* <DEDUP_REMOVED lines=19> */
[----:B------:R-:W-:-:S07]  /*55e0*/  SEL R3, R3, R7, !P2 ;  /* 0x0000000703037207 */ /* 0x000fce0005000000 */
.L_x_317:
[----:B------:R-:W-:Y:S05]  /*55f0*/  BSYNC.RECONVERGENT B0 ;  /* 0x0000000000007941 */ /* 0x000fea0003800200 */
.L_x_293:
[----:B------:R-:W-:Y:S05]  /*5600*/  @P1 EXIT ;  /* 0x000000000000194d */ /* 0x000fea0003800000 */
[----:B0-2-4-:R-:W0:Y:S01]  /*5610*/  LDC.64 R8, c[0x0][0x3b8] ;  /* 0x0000ee00ff087b82 */ /* 0x015e220000000a00 */
[----:B------:R-:W-:Y:S02]  /*5620*/  PRMT R7, R4, 0x7610, R7 ;  /* 0x0000761004077816 */ /* 0x000fe40000000007 */
[----:B-1----:R-:W-:Y:S02]  /*5630*/  ISETP.NE.AND P1, PT, R0, RZ, PT ;  /* 0x000000ff0000720c */ /* 0x002fe40003f25270 */
[----:B------:R-:W-:-:S03]  /*5640*/  LOP3.LUT P2, RZ, R7, 0xff, RZ, 0xc0, !PT ;  /* 0x000000ff07ff7812 */ /* 0x000fc6000784c0ff */
[----:B------:R-:W1:Y:S08]  /*5650*/  LDC.64 R4, c[0x0][0x398] ;  /* 0x0000e600ff047b82 */ /* 0x000e700000000a00 */
[----:B------:R-:W-:Y:S02]  /*5660*/  @P1 SEL R7, R0, 0x1, !P2 ;  /* 0x0000000100071807 */ /* 0x000fe40005000000 */
[----:B0-----:R-:W-:-:S04]  /*5670*/  ISETP.LT.U32.AND P0, PT, R2, R8, PT ;  /* 0x000000080200720c */ /* 0x001fc80003f01070 */
[----:B------:R-:W-:-:S04]  /*5680*/  ISETP.LT.AND.EX P0, PT, R3, R9, PT, P0 ;  /* 0x000000090300720c */ /* 0x000fc80003f01300 */
[C---:B------:R-:W-:Y:S01]  /*5690*/  @P2 SEL R8, R2.reuse, R8, P0 ;  /* 0x0000000802082207 */ /* 0x040fe20000000000 */
[----:B-1----:R-:W-:Y:S01]  /*56a0*/  STG.E.U8 desc[UR10][R4.64], R7 ;  /* 0x0000000704007986 */ /* 0x002fe2000c10110a */
[C---:B------:R-:W-:Y:S02]  /*56b0*/  @P2 SEL R9, R3.reuse, R9, P0 ;  /* 0x0000000903092207 */ /* 0x040fe40000000000 */
[----:B---3--:R-:W-:Y:S02]  /*56c0*/  SEL R2, R2, R8, !P1 ;  /* 0x0000000802027207 */ /* 0x008fe40004800000 */
[----:B------:R-:W-:-:S05]  /*56d0*/  SEL R3, R3, R9, !P1 ;  /* 0x0000000903037207 */ /* 0x000fca0004800000 */
[----:B------:R-:W-:Y:S01]  /*56e0*/  STG.E.64 desc[UR10][R4.64+0x8], R2 ;  /* 0x0000080204007986 */ /* 0x000fe2000c101b0a */
[----:B------:R-:W-:Y:S05]  /*56f0*/  EXIT ;  /* 0x000000000000794d */ /* 0x000fea0003800000 */
.L_x_359:
        /* <DEDUP_REMOVED lines=16> */
.L_x_1283:


//--------------------- .text._ZN3cub18CUB_300001_SM_10006detail6reduce18DeviceReduceKernelINS2_10policy_hubIN4cuda3std3__45tupleIJblEEEjN6thrust24THRUST_300001_SM_1000_NS8cuda_cub9__find_if7functorIS9_EEE10Policy1000ENSB_12zip_iteratorINS8_IJNSD_26transform_input_iterator_tIbNSB_6detail15normal_iteratorINSB_10device_ptrIiEEEENSK_10functional5actorINSP_9compositeIJNSP_16operator_adaptorINS7_8equal_toIvEEEENSQ_INSP_8argumentILj0EEEEENSQ_INSP_5valueIiEEEEEEEEEEENSB_17counting_iteratorIlNSB_11use_defaultES16_S16_EEEEEEEjSF_S9_NS7_10__identityEEEvT0_PT3_T1_NS0_13GridEvenShareIS1E_EET2_T4_ --------------------------
	.section	.text._ZN3cub18CUB_300001_SM_10006detail6reduce18DeviceReduceKernelINS2_10policy_hubIN4cuda3std3__45tupleIJblEEEjN6thrust24THRUST_300001_SM_1000_NS8cuda_cub9__find_if7functorIS9_EEE10Policy1000ENSB_12zip_iteratorINS8_IJNSD_26transform_input_iterator_tIbNSB_6detail15normal_iteratorINSB_10device_ptrIiEEEENSK_10functional5actorINSP_9compositeIJNSP_16operator_adaptorINS7_8equal_toIvEEEENSQ_INSP_8argumentILj0EEEEENSQ_INSP_5valueIiEEEEEEEEEEENSB_17counting_iteratorIlNSB_11use_defaultES16_S16_EEEEEEEjSF_S9_NS7_10__identityEEEvT0_PT3_T1_NS0_13GridEvenShareIS1E_EET2_T4_,"ax",@progbits
	.align	128
        .global         _ZN3cub18CUB_300001_SM_10006detail6reduce18DeviceReduceKernelINS2_10policy_hubIN4cuda3std3__45tupleIJblEEEjN6thrust24THRUST_300001_SM_1000_NS8cuda_cub9__find_if7functorIS9_EEE10Policy1000ENSB_12zip_iteratorINS8_IJNSD_26transform_input_iterator_tIbNSB_6detail15normal_iteratorINSB_10device_ptrIiEEEENSK_10functional5actorINSP_9compositeIJNSP_16operator_adaptorINS7_8equal_toIvEEEENSQ_INSP_8argumentILj0EEEEENSQ_INSP_5valueIiEEEEEEEEEEENSB_17counting_iteratorIlNSB_11use_defaultES16_S16_EEEEEEEjSF_S9_NS7_10__identityEEEvT0_PT3_T1_NS0_13GridEvenShareIS1E_EET2_T4_
        .type           _ZN3cub18CUB_300001_SM_10006detail6reduce18DeviceReduceKernelINS2_10policy_hubIN4cuda3std3__45tupleIJblEEEjN6thrust24THRUST_300001_SM_1000_NS8cuda_cub9__find_if7functorIS9_EEE10Policy1000ENSB_12zip_iteratorINS8_IJNSD_26transform_input_iterator_tIbNSB_6detail15normal_iteratorINSB_10device_ptrIiEEEENSK_10functional5actorINSP_9compositeIJNSP_16operator_adaptorINS7_8equal_toIvEEEENSQ_INSP_8argumentILj0EEEEENSQ_INSP_5valueIiEEEEEEEEEEENSB_17counting_iteratorIlNSB_11use_defaultES16_S16_EEEEEEEjSF_S9_NS7_10__identityEEEvT0_PT3_T1_NS0_13GridEvenShareIS1E_EET2_T4_,@function
        .size           _ZN3cub18CUB_300001_SM_10006detail6reduce18DeviceReduceKernelINS2_10policy_hubIN4cuda3std3__45tupleIJblEEEjN6thrust24THRUST_300001_SM_1000_NS8cuda_cub9__find_if7functorIS9_EEE10Policy1000ENSB_12zip_iteratorINS8_IJNSD_26transform_input_iterator_tIbNSB_6detail15normal_iteratorINSB_10device_ptrIiEEEENSK_10functional5actorINSP_9compositeIJNSP_16operator_adaptorINS7_8equal_toIvEEEENSQ_INSP_8argumentILj0EEEEENSQ_INSP_5valueIiEEEEEEEEEEENSB_17counting_iteratorIlNSB_11use_defaultES16_S16_EEEEEEEjSF_S9_NS7_10__identityEEEvT0_PT3_T1_NS0_13GridEvenShareIS1E_EET2_T4_,(.L_x_1284 - _ZN3cub18CUB_300001_SM_10006detail6reduce18DeviceReduceKernelINS2_10policy_hubIN4cuda3std3__45tupleIJblEEEjN6thrust24THRUST_300001_SM_1000_NS8cuda_cub9__find_if7functorIS9_EEE10Policy1000ENSB_12zip_iteratorINS8_IJNSD_26transform_input_iterator_tIbNSB_6detail15normal_iteratorINSB_10device_ptrIiEEEENSK_10functional5actorINSP_9compositeIJNSP_16operator_adaptorINS7_8equal_toIvEEEENSQ_INSP_8argumentILj0EEEEENSQ_INSP_5valueIiEEEEEEEEEEENSB_17counting_iteratorIlNSB_11use_defaultES16_S16_EEEEEEEjSF_S9_NS7_10__identityEEEvT0_PT3_T1_NS0_13GridEvenShareIS1E_EET2_T4_)
        .other          _ZN3cub18CUB_300001_SM_10006detail6reduce18DeviceReduceKernelINS2_10policy_hubIN4cuda3std3__45tupleIJblEEEjN6thrust24THRUST_300001_SM_1000_NS8cuda_cub9__find_if7functorIS9_EEE10Policy1000ENSB_12zip_iteratorINS8_IJNSD_26transform_input_iterator_tIbNSB_6detail15normal_iteratorINSB_10device_ptrIiEEEENSK_10functional5actorINSP_9compositeIJNSP_16operator_adaptorINS7_8equal_toIvEEEENSQ_INSP_8argumentILj0EEEEENSQ_INSP_5valueIiEEEEEEEEEEENSB_17counting_iteratorIlNSB_11use_defaultES16_S16_EEEEEEEjSF_S9_NS7_10__identityEEEvT0_PT3_T1_NS0_13GridEvenShareIS1E_EET2_T4_,@"STO_CUDA_ENTRY STV_DEFAULT"
_ZN3cub18CUB_300001_SM_10006detail6reduce18DeviceReduceKernelINS2_10policy_hubIN4cuda3std3__45tupleIJblEEEjN6thrust24THRUST_300001_SM_1000_NS8cuda_cub9__find_if7functorIS9_EEE10Policy1000ENSB_12zip_iteratorINS8_IJNSD_26transform_input_iterator_tIbNSB_6detail15normal_iteratorINSB_10device_ptrIiEEEENSK_10functional5actorINSP_9compositeIJNSP_16operator_adaptorINS7_8equal_toIvEEEENSQ_INSP_8argumentILj0EEEEENSQ_INSP_5valueIiEEEEEEEEEEENSB_17counting_iteratorIlNSB_11use_defaultES16_S16_EEEEEEEjSF_S9_NS7_10__identityEEEvT0_PT3_T1_NS0_13GridEvenShareIS1E_EET2_T4_:
.text._ZN3cub18CUB_300001_SM_10006detail6reduce18DeviceReduceKernelINS2_10policy_hubIN4cuda3std3__45tupleIJblEEEjN6thrust24THRUST_300001_SM_1000_NS8cuda_cub9__find_if7functorIS9_EEE10Policy1000ENSB_12zip_iteratorINS8_IJNSD_26transform_input_iterator_tIbNSB_6detail15normal_iteratorINSB_10device_ptrIiEEEENSK_10functional5actorINSP_9compositeIJNSP_16operator_adaptorINS7_8equal_toIvEEEENSQ_INSP_8argumentILj0EEEEENSQ_INSP_5valueIiEEEEEEEEEEENSB_17counting_iteratorIlNSB_11use_defaultES16_S16_EEEEEEEjSF_S9_NS7_10__identityEEEvT0_PT3_T1_NS0_13GridEvenShareIS1E_EET2_T4_:
[----:B------:R-:W-:Y:S01]  /*0000*/  LDC R1, c[0x0][0x37c] ;  /* 0x0000df00ff017b82 */ /* 0x000fe20000000800 */
[----:B------:R-:W0:Y:S01]  /*0010*/  S2R R0, SR_CTAID.X ;  /* 0x0000000000007919 */ /* 0x000e220000002500 */
[----:B------:R-:W1:Y:S01]  /*0020*/  LDCU.64 UR12, c[0x0][0x3b8] ;  /* 0x00007700ff0c77ac */ /* 0x000e620008000a00 */
[----:B------:R-:W-:Y:S01]  /*0030*/  BSSY.RECONVERGENT B0, `(.L_x_360) ;  /* 0x0000586000007945 */ /* 0x000fe20003800200 */
[----:B------:R-:W2:Y:S01]  /*0040*/  LDCU.64 UR10, c[0x0][0x358] ;  /* 0x00006b00ff0a77ac */ /* 0x000ea20008000a00 */
[----:B-1----:R-:W-:Y:S01]  /*0050*/  IMAD.U32 R12, RZ, RZ, UR12 ;  /* 0x0000000cff0c7e24 */ /* 0x002fe2000f8e00ff */
[----:B------:R-:W-:Y:S01]  /*0060*/  USHF.L.U32 UR4, UR13, 0xa, URZ ;  /* 0x0000000a0d047899 */ /* 0x000fe200080006ff */
[----:B0-----:R-:W-:-:S04]  /*0070*/  IMAD.SHL.U32 R5, R0, 0x400, RZ ;  /* 0x0000040000057824 */ /* 0x001fc800078e00ff */
[----:B------:R-:W-:-:S05]  /*0080*/  IMAD.IADD R4, R12, 0x1, -R5 ;  /* 0x000000010c047824 */ /* 0x000fca00078e0a05 */
[----:B------:R-:W-:-:S13]  /*0090*/  ISETP.GT.U32.AND P0, PT, R4, 0x3ff, PT ;  /* 0x000003ff0400780c */ /* 0x000fda0003f04070 */
[----:B--2---:R-:W-:Y:S05]  /*00a0*/  @P0 BRA `(.L_x_361) ;  /* 0x0000003000240947 */ /* 0x004fea0003800000 */
[----:B------:R-:W0:Y:S01]  /*00b0*/  S2R R14, SR_TID.X ;  /* 0x00000000000e7919 */ /* 0x000e220000002100 */
[----:B------:R-:W-:Y:S01]  /*00c0*/  CS2R R18, SRZ ;  /* 0x0000000000127805 */ /* 0x000fe2000001ff00 */
[----:B------:R-:W1:Y:S01]  /*00d0*/  LDCU UR6, c[0x0][0x38c] ;  /* 0x00007180ff0677ac */ /* 0x000e620008000800 */
[----:B------:R-:W2:Y:S01]  /*00e0*/  LDCU.64 UR4, c[0x0][0x390] ;  /* 0x00007200ff0477ac */ /* 0x000ea20008000a00 */
[----:B0-----:R-:W-:-:S13]  /*00f0*/  ISETP.GE.U32.AND P0, PT, R14, R4, PT ;  /* 0x000000040e00720c */ /* 0x001fda0003f06070 */
[----:B------:R-:W0:Y:S01]  /*0100*/  @!P0 LDC.64 R2, c[0x0][0x380] ;  /* 0x0000e000ff028b82 */ /* 0x000e220000000a00 */
[----:B------:R-:W-:-:S07]  /*0110*/  @!P0 IMAD.IADD R7, R5, 0x1, R14 ;  /* 0x0000000105078824 */ /* 0x000fce00078e020e */
[----:B------:R-:W3:Y:S08]  /*0120*/  @!P0 LDC R11, c[0x0][0x38c] ;  /* 0x0000e300ff0b8b82 */ /* 0x000ef00000000800 */
[----:B------:R-:W4:Y:S01]  /*0130*/  @!P0 LDC.64 R8, c[0x0][0x390] ;  /* 0x0000e400ff088b82 */ /* 0x000f220000000a00 */
[----:B0-----:R-:W-:-:S06]  /*0140*/  @!P0 IMAD.WIDE.U32 R2, R7, 0x4, R2 ;  /* 0x0000000407028825 */ /* 0x001fcc00078e0002 */
[----:B------:R-:W3:Y:S01]  /*0150*/  @!P0 LDG.E R2, desc[UR10][R2.64] ;  /* 0x0000000a02028981 */ /* 0x000ee2000c1e1900 */
[----:B------:R-:W-:Y:S01]  /*0160*/  IMAD.MOV.U32 R6, RZ, RZ, R14 ;  /* 0x000000ffff067224 */ /* 0x000fe200078e000e */
[----:B------:R-:W-:Y:S01]  /*0170*/  PRMT R20, RZ, 0x7610, R20 ;  /* 0x00007610ff147816 */ /* 0x000fe20000000014 */
[----:B------:R-:W-:Y:S01]  /*0180*/  @!P0 VIADD R6, R14, 0x100 ;  /* 0x000001000e068836 */ /* 0x000fe20000000000 */
[----:B------:R-:W-:Y:S04]  /*0190*/  BSSY.RECONVERGENT B1, `(.L_x_362) ;  /* 0x0000129000017945 */ /* 0x000fe80003800200 */
[----:B------:R-:W-:Y:S02]  /*01a0*/  ISETP.GE.U32.AND P2, PT, R6, R4, PT ;  /* 0x000000040600720c */ /* 0x000fe40003f46070 */
[----:B----4-:R-:W-:-:S05]  /*01b0*/  @!P0 IADD3 R18, P3, PT, R7, R8, RZ ;  /* 0x0000000807128210 */ /* 0x010fca0007f7e0ff */
[----:B------:R-:W-:Y:S01]  /*01c0*/  @!P0 IMAD.X R19, RZ, RZ, R9, P3 ;  /* 0x000000ffff138224 */ /* 0x000fe200018e0609 */
[----:B---3--:R-:W-:-:S04]  /*01d0*/  @!P0 ISETP.NE.AND P1, PT, R2, R11, PT ;  /* 0x0000000b0200820c */ /* 0x008fc80003f25270 */
[----:B------:R-:W-:-:S04]  /*01e0*/  @!P0 SEL R2, RZ, 0x1, P1 ;  /* 0x00000001ff028807 */ /* 0x000fc80000800000 */
[----:B------:R-:W-:Y:S01]  /*01f0*/  @!P0 PRMT R20, R2, 0x7610, R20 ;  /* 0x0000761002148816 */ /* 0x000fe20000000014 */
[----:B-12---:R-:W-:Y:S06]  /*0200*/  @P2 BRA `(.L_x_363) ;  /* 0x0000001000842947 */ /* 0x006fec0003800000 */
        /* <DEDUP_REMOVED lines=8> */
[----:B------:R-:W0:Y:S01]  /*0290*/  LDC.64 R2, c[0x0][0x380] ;  /* 0x0000e000ff027b82 */ /* 0x000e220000000a00 */
[----:B------:R-:W-:Y:S01]  /*02a0*/  LOP3.LUT R22, R15, 0x1fffff8, RZ, 0xc0, !PT ;  /* 0x01fffff80f167812 */ /* 0x000fe200078ec0ff */
[----:B------:R-:W-:Y:S01]  /*02b0*/  BSSY.RECONVERGENT B3, `(.L_x_366) ;  /* 0x0000089000037945 */ /* 0x000fe20003800200 */
[----:B------:R-:W-:Y:S02]  /*02c0*/  VIADD R21, R6, 0x400 ;  /* 0x0000040006157836 */ /* 0x000fe40000000000 */
[----:B------:R-:W-:Y:S02]  /*02d0*/  IMAD.IADD R17, R5, 0x1, R6 ;  /* 0x0000000105117824 */ /* 0x000fe400078e0206 */
[----:B------:R-:W-:-:S07]  /*02e0*/  IMAD.MOV R22, RZ, RZ, -R22 ;  /* 0x000000ffff167224 */ /* 0x000fce00078e0a16 */
.L_x_367:
[----:B0-----:R-:W-:-:S06]  /*02f0*/  IMAD.WIDE.U32 R6, R17, 0x4, R2 ;  /* 0x0000000411067825 */ /* 0x001fcc00078e0002 */
[----:B------:R0:W2:Y:S01]  /*0300*/  LDG.E R6, desc[UR10][R6.64] ;  /* 0x0000000a06067981 */ /* 0x0000a2000c1e1900 */
[----:B------:R-:W-:-:S04]  /*0310*/  VIADD R29, R17, 0x100 ;  /* 0x00000100111d7836 */ /* 0x000fc80000000000 */
[----:B------:R-:W-:-:S06]  /*0320*/  IMAD.WIDE.U32 R8, R29, 0x4, R2 ;  /* 0x000000041d087825 */ /* 0x000fcc00078e0002 */
[----:B------:R-:W3:Y:S01]  /*0330*/  LDG.E R8, desc[UR10][R8.64] ;  /* 0x0000000a08087981 */ /* 0x000ee2000c1e1900 */
[----:B------:R-:W-:-:S04]  /*0340*/  VIADD R27, R17, 0x200 ;  /* 0x00000200111b7836 */ /* 0x000fc80000000000 */
[----:B------:R-:W-:-:S06]  /*0350*/  IMAD.WIDE.U32 R10, R27, 0x4, R2 ;  /* 0x000000041b0a7825 */ /* 0x000fcc00078e0002 */
[----:B------:R1:W4:Y:S01]  /*0360*/  LDG.E R10, desc[UR10][R10.64] ;  /* 0x0000000a0a0a7981 */ /* 0x000322000c1e1900 */
[----:B------:R-:W-:Y:S01]  /*0370*/  PRMT R24, R20, 0x7610, R24 ;  /* 0x0000761014187816 */ /* 0x000fe20000000018 */
[----:B------:R-:W-:-:S03]  /*0380*/  VIADD R25, R17, 0x300 ;  /* 0x0000030011197836 */ /* 0x000fc60000000000 */
[----:B------:R-:W-:Y:S01]  /*0390*/  LOP3.LUT P3, RZ, R24, 0xff, RZ, 0xc0, !PT ;  /* 0x000000ff18ff7812 */ /* 0x000fe2000786c0ff */
[----:B------:R-:W-:Y:S01]  /*03a0*/  IMAD.WIDE.U32 R12, R25, 0x4, R2 ;  /* 0x00000004190c7825 */ /* 0x000fe200078e0002 */
[----:B0-----:R-:W-:-:S05]  /*03b0*/  IADD3 R7, P1, PT, R17, UR4, RZ ;  /* 0x0000000411077c10 */ /* 0x001fca000ff3e0ff */
[----:B------:R-:W-:Y:S01]  /*03c0*/  IMAD.X R26, RZ, RZ, UR5, P1 ;  /* 0x00000005ff1a7e24 */ /* 0x000fe200088e06ff */
[----:B------:R-:W5:Y:S01]  /*03d0*/  LDG.E R12, desc[UR10][R12.64] ;  /* 0x0000000a0c0c7981 */ /* 0x000f62000c1e1900 */
[----:B------:R-:W-:Y:S01]  /*03e0*/  ISETP.LT.U32.AND P0, PT, R7, R18, PT ;  /* 0x000000120700720c */ /* 0x000fe20003f01070 */
[----:B-1----:R-:W-:-:S03]  /*03f0*/  VIADD R11, R17, 0x400 ;  /* 0x00000400110b7836 */ /* 0x002fc60000000000 */
[----:B------:R-:W-:-:S04]  /*0400*/  ISETP.LT.AND.EX P0, PT, R26, R19, PT, P0 ;  /* 0x000000131a00720c */ /* 0x000fc80003f01300 */
[----:B------:R-:W-:Y:S02]  /*0410*/  SEL R20, R7, R18, P0 ;  /* 0x0000001207147207 */ /* 0x000fe40000000000 */
[----:B------:R-:W-:Y:S02]  /*0420*/  SEL R9, R26, R19, P0 ;  /* 0x000000131a097207 */ /* 0x000fe40000000000 */
[----:B------:R-:W-:Y:S02]  /*0430*/  IADD3 R29, P0, PT, R29, UR4, RZ ;  /* 0x000000041d1d7c10 */ /* 0x000fe4000ff1e0ff */
[C---:B--2---:R-:W-:Y:S02]  /*0440*/  ISETP.NE.AND P1, PT, R6.reuse, UR6, PT ;  /* 0x0000000606007c0c */ /* 0x044fe4000bf25270 */
[----:B------:R-:W-:Y:S02]  /*0450*/  ISETP.EQ.AND P2, PT, R6, UR6, P3 ;  /* 0x0000000606007c0c */ /* 0x000fe40009f42270 */
[----:B------:R-:W-:-:S04]  /*0460*/  @!P3 SEL R24, RZ, 0x1, P1 ;  /* 0x00000001ff18b807 */ /* 0x000fc80000800000 */
[----:B------:R-:W-:-:S04]  /*0470*/  SEL R24, R24, 0x1, !P2 ;  /* 0x0000000118187807 */ /* 0x000fc80005000000 */
[----:B------:R-:W-:-:S03]  /*0480*/  LOP3.LUT P1, RZ, R24, 0xff, RZ, 0xc0, !PT ;  /* 0x000000ff18ff7812 */ /* 0x000fc6000782c0ff */
[----:B------:R-:W-:Y:S01]  /*0490*/  @!P2 SEL R20, R7, R18, !P3 ;  /* 0x000000120714a207 */ /* 0x000fe20005800000 */
[----:B------:R-:W-:Y:S01]  /*04a0*/  IMAD.WIDE.U32 R6, R11, 0x4, R2 ;  /* 0x000000040b067825 */ /* 0x000fe200078e0002 */
[----:B------:R-:W-:Y:S02]  /*04b0*/  @!P2 SEL R9, R26, R19, !P3 ;  /* 0x000000131a09a207 */ /* 0x000fe40005800000 */
[C---:B---3--:R-:W-:Y:S01]  /*04c0*/  ISETP.NE.AND P2, PT, R8.reuse, UR6, PT ;  /* 0x0000000608007c0c */ /* 0x048fe2000bf45270 */
[----:B------:R-:W-:Y:S01]  /*04d0*/  IMAD.X R18, RZ, RZ, UR5, P0 ;  /* 0x00000005ff127e24 */ /* 0x000fe200080e06ff */
[----:B------:R0:W2:Y:S01]  /*04e0*/  LDG.E R13, desc[UR10][R6.64] ;  /* 0x0000000a060d7981 */ /* 0x0000a2000c1e1900 */
[----:B------:R-:W-:Y:S02]  /*04f0*/  ISETP.EQ.AND P3, PT, R8, UR6, P1 ;  /* 0x0000000608007c0c */ /* 0x000fe40008f62270 */
[----:B------:R-:W-:Y:S02]  /*0500*/  ISETP.LT.U32.AND P0, PT, R29, R20, PT ;  /* 0x000000141d00720c */ /* 0x000fe40003f01070 */
[----:B------:R-:W-:-:S02]  /*0510*/  @!P1 SEL R24, RZ, 0x1, P2 ;  /* 0x00000001ff189807 */ /* 0x000fc40001000000 */
[-C--:B------:R-:W-:Y:S02]  /*0520*/  ISETP.LT.AND.EX P0, PT, R18, R9.reuse, PT, P0 ;  /* 0x000000091200720c */ /* 0x080fe40003f01300 */
[----:B------:R-:W-:Y:S01]  /*0530*/  SEL R24, R24, 0x1, !P3 ;  /* 0x0000000118187807 */ /* 0x000fe20005800000 */
[----:B------:R-:W-:Y:S01]  /*0540*/  VIADD R19, R17, 0x500 ;  /* 0x0000050011137836 */ /* 0x000fe20000000000 */
[----:B------:R-:W-:Y:S02]  /*0550*/  SEL R26, R29, R20, P0 ;  /* 0x000000141d1a7207 */ /* 0x000fe40000000000 */
[----:B------:R-:W-:Y:S02]  /*0560*/  LOP3.LUT P2, RZ, R24, 0xff, RZ, 0xc0, !PT ;  /* 0x000000ff18ff7812 */ /* 0x000fe4000784c0ff */
[----:B------:R-:W-:Y:S02]  /*0570*/  SEL R8, R18, R9, P0 ;  /* 0x0000000912087207 */ /* 0x000fe40000000000 */
[----:B------:R-:W-:-:S02]  /*0580*/  IADD3 R27, P0, PT, R27, UR4, RZ ;  /* 0x000000041b1b7c10 */ /* 0x000fc4000ff1e0ff */
[----:B------:R-:W-:Y:S02]  /*0590*/  @!P3 SEL R26, R29, R20, !P1 ;  /* 0x000000141d1ab207 */ /* 0x000fe40004800000 */
[----:B------:R-:W-:Y:S01]  /*05a0*/  @!P3 SEL R8, R18, R9, !P1 ;  /* 0x000000091208b207 */ /* 0x000fe20004800000 */
[----:B0-----:R-:W-:Y:S01]  /*05b0*/  IMAD.WIDE.U32 R6, R19, 0x4, R2 ;  /* 0x0000000413067825 */ /* 0x001fe200078e0002 */
[----:B----4-:R-:W-:-:S03]  /*05c0*/  ISETP.EQ.AND P1, PT, R10, UR6, P2 ;  /* 0x000000060a007c0c */ /* 0x010fc60009722270 */
[----:B------:R-:W-:Y:S01]  /*05d0*/  IMAD.X R9, RZ, RZ, UR5, P0 ;  /* 0x00000005ff097e24 */ /* 0x000fe200080e06ff */
[----:B------:R-:W-:Y:S01]  /*05e0*/  ISETP.LT.U32.AND P0, PT, R27, R26, PT ;  /* 0x0000001a1b00720c */ /* 0x000fe20003f01070 */
[----:B------:R0:W3:Y:S03]  /*05f0*/  LDG.E R18, desc[UR10][R6.64] ;  /* 0x0000000a06127981 */ /* 0x0000e6000c1e1900 */
[----:B------:R-:W-:-:S04]  /*0600*/  ISETP.LT.AND.EX P0, PT, R9, R8, PT, P0 ;  /* 0x000000080900720c */ /* 0x000fc80003f01300 */
[CC--:B------:R-:W-:Y:S02]  /*0610*/  SEL R20, R27.reuse, R26.reuse, P0 ;  /* 0x0000001a1b147207 */ /* 0x0c0fe40000000000 */
[----:B------:R-:W-:Y:S01]  /*0620*/  @!P1 SEL R20, R27, R26, !P2 ;  /* 0x0000001a1b149207 */ /* 0x000fe20005000000 */
[----:B------:R-:W-:Y:S01]  /*0630*/  VIADD R27, R17, 0x600 ;  /* 0x00000600111b7836 */ /* 0x000fe20000000000 */
[----:B------:R-:W-:Y:S02]  /*0640*/  ISETP.NE.AND P3, PT, R10, UR6, PT ;  /* 0x000000060a007c0c */ /* 0x000fe4000bf65270 */
[CC--:B------:R-:W-:Y:S02]  /*0650*/  SEL R10, R9.reuse, R8.reuse, P0 ;  /* 0x00000008090a7207 */ /* 0x0c0fe40000000000 */
[----:B------:R-:W-:Y:S01]  /*0660*/  @!P1 SEL R10, R9, R8, !P2 ;  /* 0x00000008090a9207 */ /* 0x000fe20005000000 */
[----:B------:R-:W-:-:S06]  /*0670*/  IMAD.WIDE.U32 R8, R27, 0x4, R2 ;  /* 0x000000041b087825 */ /* 0x000fcc00078e0002 */
[----:B------:R1:W4:Y:S01]  /*0680*/  LDG.E R8, desc[UR10][R8.64] ;  /* 0x0000000a08087981 */ /* 0x000322000c1e1900 */
[----:B------:R-:W-:Y:S01]  /*0690*/  IADD3 R28, P0, PT, R25, UR4, RZ ;  /* 0x00000004191c7c10 */ /* 0x000fe2000ff1e0ff */
[----:B------:R-:W-:-:S04]  /*06a0*/  VIADD R25, R17, 0x700 ;  /* 0x0000070011197836 */ /* 0x000fc80000000000 */
[----:B0-----:R-:W-:-:S06]  /*06b0*/  IMAD.WIDE.U32 R6, R25, 0x4, R2 ;  /* 0x0000000419067825 */ /* 0x001fcc00078e0002 */
[----:B------:R0:W4:Y:S01]  /*06c0*/  LDG.E R6, desc[UR10][R6.64] ;  /* 0x0000000a06067981 */ /* 0x000122000c1e1900 */
[----:B------:R-:W-:-:S04]  /*06d0*/  @!P2 SEL R24, RZ, 0x1, P3 ;  /* 0x00000001ff18a807 */ /* 0x000fc80001800000 */
[----:B------:R-:W-:-:S04]  /*06e0*/  SEL R24, R24, 0x1, !P1 ;  /* 0x0000000118187807 */ /* 0x000fc80004800000 */
[----:B------:R-:W-:Y:S02]  /*06f0*/  LOP3.LUT P1, RZ, R24, 0xff, RZ, 0xc0, !PT ;  /* 0x000000ff18ff7812 */ /* 0x000fe4000782c0ff */
[C---:B-----5:R-:W-:Y:S02]  /*0700*/  ISETP.NE.AND P2, PT, R12.reuse, UR6, PT ;  /* 0x000000060c007c0c */ /* 0x060fe4000bf45270 */
[----:B------:R-:W-:Y:S01]  /*0710*/  ISETP.EQ.AND P3, PT, R12, UR6, P1 ;  /* 0x000000060c007c0c */ /* 0x000fe20008f62270 */
[----:B------:R-:W-:-:S08]  /*0720*/  IMAD.X R29, RZ, RZ, UR5, P0 ;  /* 0x00000005ff1d7e24 */ /* 0x000fd000080e06ff */
[----:B------:R-:W-:-:S04]  /*0730*/  @!P1 SEL R24, RZ, 0x1, P2 ;  /* 0x00000001ff189807 */ /* 0x000fc80001000000 */
[----:B------:R-:W-:Y:S02]  /*0740*/  SEL R24, R24, 0x1, !P3 ;  /* 0x0000000118187807 */ /* 0x000fe40005800000 */
[----:B------:R-:W-:Y:S02]  /*0750*/  ISETP.LT.U32.AND P0, PT, R28, R20, PT ;  /* 0x000000141c00720c */ /* 0x000fe40003f01070 */
[----:B------:R-:W-:Y:S02]  /*0760*/  LOP3.LUT P2, RZ, R24, 0xff, RZ, 0xc0, !PT ;  /* 0x000000ff18ff7812 */ /* 0x000fe4000784c0ff */
[----:B------:R-:W-:-:S04]  /*0770*/  ISETP.LT.AND.EX P0, PT, R29, R10, PT, P0 ;  /* 0x0000000a1d00720c */ /* 0x000fc80003f01300 */
[C---:B------:R-:W-:Y:S02]  /*0780*/  SEL R26, R28.reuse, R20, P0 ;  /* 0x000000141c1a7207 */ /* 0x040fe40000000000 */
[C---:B-1----:R-:W-:Y:S02]  /*0790*/  SEL R9, R29.reuse, R10, P0 ;  /* 0x0000000a1d097207 */ /* 0x042fe40000000000 */
[----:B------:R-:W-:Y:S02]  /*07a0*/  @!P3 SEL R26, R28, R20, !P1 ;  /* 0x000000141c1ab207 */ /* 0x000fe40004800000 */
[----:B------:R-:W-:Y:S02]  /*07b0*/  @!P3 SEL R9, R29, R10, !P1 ;  /* 0x0000000a1d09b207 */ /* 0x000fe40004800000 */
[----:B------:R-:W-:-:S05]  /*07c0*/  IADD3 R11, P1, PT, R11, UR4, RZ ;  /* 0x000000040b0b7c10 */ /* 0x000fca000ff3e0ff */
[----:B------:R-:W-:Y:S01]  /*07d0*/  IMAD.X R12, RZ, RZ, UR5, P1 ;  /* 0x00000005ff0c7e24 */ /* 0x000fe200088e06ff */
[----:B------:R-:W-:Y:S01]  /*07e0*/  IADD3 R10, P4, PT, R19, UR4, RZ ;  /* 0x00000004130a7c10 */ /* 0x000fe2000ff9e0ff */
[----:B------:R-:W-:Y:S02]  /*07f0*/  VIADD R22, R22, 0x8 ;  /* 0x0000000816167836 */ /* 0x000fe40000000000 */
[----:B------:R-:W-:Y:S02]  /*0800*/  VIADD R21, R21, 0x800 ;  /* 0x0000080015157836 */ /* 0x000fe40000000000 */
[----:B------:R-:W-:Y:S01]  /*0810*/  VIADD R17, R17, 0x800 ;  /* 0x0000080011117836 */ /* 0x000fe20000000000 */
[C---:B--2---:R-:W-:Y:S02]  /*0820*/  ISETP.NE.AND P0, PT, R13.reuse, UR6, PT ;  /* 0x000000060d007c0c */ /* 0x044fe4000bf05270 */
[----:B------:R-:W-:Y:S02]  /*0830*/  ISETP.EQ.AND P3, PT, R13, UR6, P2 ;  /* 0x000000060d007c0c */ /* 0x000fe40009762270 */
[----:B------:R-:W-:-:S04]  /*0840*/  @!P2 SEL R24, RZ, 0x1, P0 ;  /* 0x00000001ff18a807 */ /* 0x000fc80000000000 */
[----:B------:R-:W-:Y:S02]  /*0850*/  SEL R24, R24, 0x1, !P3 ;  /* 0x0000000118187807 */ /* 0x000fe40005800000 */
[----:B------:R-:W-:Y:S02]  /*0860*/  ISETP.LT.U32.AND P0, PT, R11, R26, PT ;  /* 0x0000001a0b00720c */ /* 0x000fe40003f01070 */
[----:B------:R-:W-:Y:S02]  /*0870*/  LOP3.LUT P1, RZ, R24, 0xff, RZ, 0xc0, !PT ;  /* 0x000000ff18ff7812 */ /* 0x000fe4000782c0ff */
[----:B------:R-:W-:-:S04]  /*0880*/  ISETP.LT.AND.EX P0, PT, R12, R9, PT, P0 ;  /* 0x000000090c00720c */ /* 0x000fc80003f01300 */
[CC--:B0-----:R-:W-:Y:S02]  /*0890*/  SEL R7, R11.reuse, R26.reuse, P0 ;  /* 0x0000001a0b077207 */ /* 0x0c1fe40000000000 */
[CC--:B------:R-:W-:Y:S02]  /*08a0*/  SEL R20, R12.reuse, R9.reuse, P0 ;  /* 0x000000090c147207 */ /* 0x0c0fe40000000000 */
[----:B------:R-:W-:Y:S02]  /*08b0*/  @!P3 SEL R7, R11, R26, !P2 ;  /* 0x0000001a0b07b207 */ /* 0x000fe40005000000 */
[----:B------:R-:W-:Y:S02]  /*08c0*/  @!P3 SEL R20, R12, R9, !P2 ;  /* 0x000000090c14b207 */ /* 0x000fe40005000000 */
[C---:B---3--:R-:W-:Y:S01]  /*08d0*/  ISETP.NE.AND P0, PT, R18.reuse, UR6, PT ;  /* 0x0000000612007c0c */ /* 0x048fe2000bf05270 */
[----:B------:R-:W-:Y:S01]  /*08e0*/  IMAD.X R9, RZ, RZ, UR5, P4 ;  /* 0x00000005ff097e24 */ /* 0x000fe2000a0e06ff */
[----:B------:R-:W-:-:S02]  /*08f0*/  ISETP.EQ.AND P3, PT, R18, UR6, P1 ;  /* 0x0000000612007c0c */ /* 0x000fc40008f62270 */
[----:B------:R-:W-:Y:S02]  /*0900*/  @!P1 SEL R24, RZ, 0x1, P0 ;  /* 0x00000001ff189807 */ /* 0x000fe40000000000 */
[-C--:B------:R-:W-:Y:S02]  /*0910*/  ISETP.LT.U32.AND P0, PT, R10, R7.reuse, PT ;  /* 0x000000070a00720c */ /* 0x080fe40003f01070 */
[----:B------:R-:W-:Y:S02]  /*0920*/  SEL R24, R24, 0x1, !P3 ;  /* 0x0000000118187807 */ /* 0x000fe40005800000 */
[----:B------:R-:W-:Y:S02]  /*0930*/  ISETP.LT.AND.EX P0, PT, R9, R20, PT, P0 ;  /* 0x000000140900720c */ /* 0x000fe40003f01300 */
[----:B------:R-:W-:Y:S02]  /*0940*/  LOP3.LUT P2, RZ, R24, 0xff, RZ, 0xc0, !PT ;  /* 0x000000ff18ff7812 */ /* 0x000fe4000784c0ff */
[----:B------:R-:W-:-:S02]  /*0950*/  SEL R12, R10, R7, P0 ;  /* 0x000000070a0c7207 */ /* 0x000fc40000000000 */
[-C--:B------:R-:W-:Y:S02]  /*0960*/  SEL R18, R9, R20.reuse, P0 ;  /* 0x0000001409127207 */ /* 0x080fe40000000000 */
[----:B------:R-:W-:Y:S02]  /*0970*/  IADD3 R27, P0, PT, R27, UR4, RZ ;  /* 0x000000041b1b7c10 */ /* 0x000fe4000ff1e0ff */
[----:B------:R-:W-:Y:S02]  /*0980*/  @!P3 SEL R12, R10, R7, !P1 ;  /* 0x000000070a0cb207 */ /* 0x000fe40004800000 */
[----:B------:R-:W-:Y:S01]  /*0990*/  @!P3 SEL R18, R9, R20, !P1 ;  /* 0x000000140912b207 */ /* 0x000fe20004800000 */
[----:B------:R-:W-:Y:S01]  /*09a0*/  IMAD.X R7, RZ, RZ, UR5, P0 ;  /* 0x00000005ff077e24 */ /* 0x000fe200080e06ff */
[----:B----4-:R-:W-:Y:S02]  /*09b0*/  ISETP.EQ.AND P3, PT, R8, UR6, P2 ;  /* 0x0000000608007c0c */ /* 0x010fe40009762270 */
[----:B------:R-:W-:-:S04]  /*09c0*/  ISETP.LT.U32.AND P0, PT, R27, R12, PT ;  /* 0x0000000c1b00720c */ /* 0x000fc80003f01070 */
[----:B------:R-:W-:Y:S02]  /*09d0*/  ISETP.LT.AND.EX P0, PT, R7, R18, PT, P0 ;  /* 0x000000120700720c */ /* 0x000fe40003f01300 */
[----:B------:R-:W-:Y:S02]  /*09e0*/  ISETP.NE.AND P1, PT, R8, UR6, PT ;  /* 0x0000000608007c0c */ /* 0x000fe4000bf25270 */
[----:B------:R-:W-:Y:S02]  /*09f0*/  SEL R8, R27, R12, P0 ;  /* 0x0000000c1b087207 */ /* 0x000fe40000000000 */
[----:B------:R-:W-:Y:S02]  /*0a00*/  SEL R10, R7, R18, P0 ;  /* 0x00000012070a7207 */ /* 0x000fe40000000000 */
[----:B------:R-:W-:Y:S02]  /*0a10*/  IADD3 R25, P0, PT, R25, UR4, RZ ;  /* 0x0000000419197c10 */ /* 0x000fe4000ff1e0ff */
[----:B------:R-:W-:-:S02]  /*0a20*/  @!P3 SEL R8, R27, R12, !P2 ;  /* 0x0000000c1b08b207 */ /* 0x000fc40005000000 */
[----:B------:R-:W-:Y:S01]  /*0a30*/  @!P3 SEL R10, R7, R18, !P2 ;  /* 0x00000012070ab207 */ /* 0x000fe20005000000 */
[----:B------:R-:W-:Y:S01]  /*0a40*/  IMAD.X R7, RZ, RZ, UR5, P0 ;  /* 0x00000005ff077e24 */ /* 0x000fe200080e06ff */
[----:B------:R-:W-:Y:S02]  /*0a50*/  @!P2 SEL R24, RZ, 0x1, P1 ;  /* 0x00000001ff18a807 */ /* 0x000fe40000800000 */
[----:B------:R-:W-:Y:S02]  /*0a60*/  ISETP.LT.U32.AND P0, PT, R25, R8, PT ;  /* 0x000000081900720c */ /* 0x000fe40003f01070 */
[----:B------:R-:W-:Y:S02]  /*0a70*/  SEL R24, R24, 0x1, !P3 ;  /* 0x0000000118187807 */ /* 0x000fe40005800000 */
[----:B------:R-:W-:Y:S02]  /*0a80*/  ISETP.LT.AND.EX P0, PT, R7, R10, PT, P0 ;  /* 0x0000000a0700720c */ /* 0x000fe40003f01300 */
[----:B------:R-:W-:-:S02]  /*0a90*/  LOP3.LUT P1, RZ, R24, 0xff, RZ, 0xc0, !PT ;  /* 0x000000ff18ff7812 */ /* 0x000fc4000782c0ff */
[----:B------:R-:W-:Y:S02]  /*0aa0*/  SEL R18, R25, R8, P0 ;  /* 0x0000000819127207 */ /* 0x000fe40000000000 */
[----:B------:R-:W-:Y:S02]  /*0ab0*/  SEL R19, R7, R10, P0 ;  /* 0x0000000a07137207 */ /* 0x000fe40000000000 */
[----:B------:R-:W-:Y:S02]  /*0ac0*/  ISETP.NE.AND P0, PT, R22, RZ, PT ;  /* 0x000000ff1600720c */ /* 0x000fe40003f05270 */
[C---:B------:R-:W-:Y:S02]  /*0ad0*/  ISETP.EQ.AND P2, PT, R6.reuse, UR6, P1 ;  /* 0x0000000606007c0c */ /* 0x040fe40008f42270 */
[----:B------:R-:W-:-:S04]  /*0ae0*/  ISETP.NE.AND P3, PT, R6, UR6, PT ;  /* 0x0000000606007c0c */ /* 0x000fc8000bf65270 */
[----:B------:R-:W-:-:S04]  /*0af0*/  @!P1 SEL R24, RZ, 0x1, P3 ;  /* 0x00000001ff189807 */ /* 0x000fc80001800000 */
[----:B------:R-:W-:-:S03]  /*0b00*/  SEL R20, R24, 0x1, !P2 ;  /* 0x0000000118147807 */ /* 0x000fc60005000000 */
[----:B------:R-:W-:Y:S02]  /*0b10*/  @!P2 SEL R18, R25, R8, !P1 ;  /* 0x000000081912a207 */ /* 0x000fe40004800000 */
[----:B------:R-:W-:Y:S01]  /*0b20*/  @!P2 SEL R19, R7, R10, !P1 ;  /* 0x0000000a0713a207 */ /* 0x000fe20004800000 */
[----:B------:R-:W-:Y:S06]  /*0b30*/  @P0 BRA `(.L_x_367) ;  /* 0xfffffff400ec0947 */ /* 0x000fec000383ffff */
[----:B------:R-:W-:Y:S05]  /*0b40*/  BSYNC.RECONVERGENT B3 ;  /* 0x0000000000037941 */ /* 0x000fea0003800200 */
.L_x_366:
[----:B------:R-:W-:-:S07]  /*0b50*/  VIADD R6, R21, 0xfffffc00 ;  /* 0xfffffc0015067836 */ /* 0x000fce0000000000 */
.L_x_365:
[----:B------:R-:W-:Y:S05]  /*0b60*/  BSYNC.RECONVERGENT B2 ;  /* 0x0000000000027941 */ /* 0x000fea0003800200 */
.L_x_364:
[----:B------:R-:W-:-:S13]  /*0b70*/  ISETP.NE.AND P0, PT, R23, RZ, PT ;  /* 0x000000ff1700720c */ /* 0x000fda0003f05270 */
[----:B------:R-:W-:Y:S05]  /*0b80*/  @!P0 BRA `(.L_x_363) ;  /* 0x0000000800248947 */ /* 0x000fea0003800000 */
[----:B------:R-:W-:Y:S01]  /*0b90*/  ISETP.GE.U32.AND P0, PT, R23, 0x4, PT ;  /* 0x000000041700780c */ /* 0x000fe20003f06070 */
[----:B------:R-:W-:Y:S01]  /*0ba0*/  BSSY.RECONVERGENT B2, `(.L_x_368) ;  /* 0x0000047000027945 */ /* 0x000fe20003800200 */
[----:B------:R-:W-:-:S11]  /*0bb0*/  LOP3.LUT P1, R15, R15, 0x3, RZ, 0xc0, !PT ;  /* 0x000000030f0f7812 */ /* 0x000fd6000782c0ff */
[----:B------:R-:W-:Y:S05]  /*0bc0*/  @!P0 BRA `(.L_x_369) ;  /* 0x0000000400108947 */ /* 0x000fea0003800000 */
[----:B------:R-:W0:Y:S01]  /*0bd0*/  LDC.64 R2, c[0x0][0x380] ;  /* 0x0000e000ff027b82 */ /* 0x000e220000000a00 */
[----:B------:R-:W-:Y:S01]  /*0be0*/  IMAD.IADD R17, R5, 0x1, R6 ;  /* 0x0000000105117824 */ /* 0x000fe200078e0206 */
[----:B------:R-:W1:Y:S03]  /*0bf0*/  LDCU UR7, c[0x0][0x38c] ;  /* 0x00007180ff0777ac */ /* 0x000e660008000800 */
[C---:B------:R-:W-:Y:S01]  /*0c00*/  VIADD R13, R17.reuse, 0x100 ;  /* 0x00000100110d7836 */ /* 0x040fe20000000000 */
[----:B------:R-:W2:Y:S01]  /*0c10*/  LDCU.64 UR8, c[0x0][0x390] ;  /* 0x00007200ff0877ac */ /* 0x000ea20008000a00 */
[----:B0-----:R-:W-:-:S06]  /*0c20*/  IMAD.WIDE.U32 R24, R17, 0x4, R2 ;  /* 0x0000000411187825 */ /* 0x001fcc00078e0002 */
[----:B------:R-:W1:Y:S01]  /*0c30*/  LDG.E R24, desc[UR10][R24.64] ;  /* 0x0000000a18187981 */ /* 0x000e62000c1e1900 */
[----:B------:R-:W-:-:S06]  /*0c40*/  IMAD.WIDE.U32 R22, R13, 0x4, R2 ;  /* 0x000000040d167825 */ /* 0x000fcc00078e0002 */
[----:B------:R-:W3:Y:S01]  /*0c50*/  LDG.E R22, desc[UR10][R22.64] ;  /* 0x0000000a16167981 */ /* 0x000ee2000c1e1900 */
[----:B------:R-:W-:-:S04]  /*0c60*/  VIADD R11, R17, 0x200 ;  /* 0x00000200110b7836 */ /* 0x000fc80000000000 */
[----:B------:R-:W-:-:S06]  /*0c70*/  IMAD.WIDE.U32 R8, R11, 0x4, R2 ;  /* 0x000000040b087825 */ /* 0x000fcc00078e0002 */
[----:B------:R-:W4:Y:S01]  /*0c80*/  LDG.E R8, desc[UR10][R8.64] ;  /* 0x0000000a08087981 */ /* 0x000f22000c1e1900 */
[----:B------:R-:W-:-:S04]  /*0c90*/  VIADD R7, R17, 0x300 ;  /* 0x0000030011077836 */ /* 0x000fc80000000000 */
[----:B------:R-:W-:-:S06]  /*0ca0*/  IMAD.WIDE.U32 R2, R7, 0x4, R2 ;  /* 0x0000000407027825 */ /* 0x000fcc00078e0002 */
[----:B------:R0:W5:Y:S01]  /*0cb0*/  LDG.E R2, desc[UR10][R2.64] ;  /* 0x0000000a02027981 */ /* 0x000162000c1e1900 */
[----:B------:R-:W-:Y:S01]  /*0cc0*/  LOP3.LUT P3, RZ, R20, 0xff, RZ, 0xc0, !PT ;  /* 0x000000ff14ff7812 */ /* 0x000fe2000786c0ff */
[----:B------:R-:W-:Y:S01]  /*0cd0*/  VIADD R6, R6, 0x400 ;  /* 0x0000040006067836 */ /* 0x000fe20000000000 */
[----:B--2---:R-:W-:Y:S02]  /*0ce0*/  IADD3 R17, P2, PT, R17, UR8, RZ ;  /* 0x0000000811117c10 */ /* 0x004fe4000ff5e0ff */
[----:B------:R-:W-:-:S03]  /*0cf0*/  IADD3 R13, P5, PT, R13, UR8, RZ ;  /* 0x000000080d0d7c10 */ /* 0x000fc6000ffbe0ff */
[----:B------:R-:W-:Y:S02]  /*0d00*/  IMAD.X R12, RZ, RZ, UR9, P2 ;  /* 0x00000009ff0c7e24 */ /* 0x000fe400090e06ff */
[----:B0-----:R-:W-:Y:S01]  /*0d10*/  IMAD.X R3, RZ, RZ, UR9, P5 ;  /* 0x00000009ff037e24 */ /* 0x001fe2000a8e06ff */
[----:B------:R-:W-:Y:S02]  /*0d20*/  IADD3 R7, P5, PT, R7, UR8, RZ ;  /* 0x0000000807077c10 */ /* 0x000fe4000ffbe0ff */
[C---:B-1----:R-:W-:Y:S02]  /*0d30*/  ISETP.NE.AND P0, PT, R24.reuse, UR7, PT ;  /* 0x0000000718007c0c */ /* 0x042fe4000bf05270 */
[----:B------:R-:W-:Y:S02]  /*0d40*/  ISETP.EQ.AND P4, PT, R24, UR7, P3 ;  /* 0x0000000718007c0c */ /* 0x000fe40009f82270 */
[----:B------:R-:W-:Y:S02]  /*0d50*/  @!P3 SEL R20, RZ, 0x1, P0 ;  /* 0x00000001ff14b807 */ /* 0x000fe40000000000 */
[----:B------:R-:W-:-:S02]  /*0d60*/  ISETP.LT.U32.AND P0, PT, R17, R18, PT ;  /* 0x000000121100720c */ /* 0x000fc40003f01070 */
[----:B------:R-:W-:Y:S02]  /*0d70*/  SEL R20, R20, 0x1, !P4 ;  /* 0x0000000114147807 */ /* 0x000fe40006000000 */
[-C--:B------:R-:W-:Y:S02]  /*0d80*/  ISETP.LT.AND.EX P0, PT, R12, R19.reuse, PT, P0 ;  /* 0x000000130c00720c */ /* 0x080fe40003f01300 */
[----:B------:R-:W-:Y:S02]  /*0d90*/  LOP3.LUT P2, RZ, R20, 0xff, RZ, 0xc0, !PT ;  /* 0x000000ff14ff7812 */ /* 0x000fe4000784c0ff */
[----:B------:R-:W-:Y:S02]  /*0da0*/  SEL R10, R17, R18, P0 ;  /* 0x00000012110a7207 */ /* 0x000fe40000000000 */
[----:B------:R-:W-:Y:S02]  /*0db0*/  SEL R24, R12, R19, P0 ;  /* 0x000000130c187207 */ /* 0x000fe40000000000 */
[----:B---3--:R-:W-:-:S02]  /*0dc0*/  ISETP.NE.AND P0, PT, R22, UR7, PT ;  /* 0x0000000716007c0c */ /* 0x008fc4000bf05270 */
[----:B------:R-:W-:Y:S02]  /*0dd0*/  @!P4 SEL R10, R17, R18, !P3 ;  /* 0x00000012110ac207 */ /* 0x000fe40005800000 */
[----:B------:R-:W-:Y:S02]  /*0de0*/  @!P4 SEL R24, R12, R19, !P3 ;  /* 0x000000130c18c207 */ /* 0x000fe40005800000 */
[----:B------:R-:W-:Y:S02]  /*0df0*/  ISETP.EQ.AND P4, PT, R22, UR7, P2 ;  /* 0x0000000716007c0c */ /* 0x000fe40009782270 */
[----:B------:R-:W-:Y:S02]  /*0e00*/  @!P2 SEL R20, RZ, 0x1, P0 ;  /* 0x00000001ff14a807 */ /* 0x000fe40000000000 */
[----:B------:R-:W-:Y:S02]  /*0e10*/  ISETP.LT.U32.AND P0, PT, R13, R10, PT ;  /* 0x0000000a0d00720c */ /* 0x000fe40003f01070 */
[----:B------:R-:W-:-:S02]  /*0e20*/  SEL R20, R20, 0x1, !P4 ;  /* 0x0000000114147807 */ /* 0x000fc40006000000 */
[----:B------:R-:W-:Y:S02]  /*0e30*/  ISETP.LT.AND.EX P0, PT, R3, R24, PT, P0 ;  /* 0x000000180300720c */ /* 0x000fe40003f01300 */
[----:B------:R-:W-:Y:S02]  /*0e40*/  LOP3.LUT P3, RZ, R20, 0xff, RZ, 0xc0, !PT ;  /* 0x000000ff14ff7812 */ /* 0x000fe4000786c0ff */
[----:B------:R-:W-:Y:S02]  /*0e50*/  SEL R12, R13, R10, P0 ;  /* 0x0000000a0d0c7207 */ /* 0x000fe40000000000 */
[----:B------:R-:W-:Y:S02]  /*0e60*/  SEL R18, R3, R24, P0 ;  /* 0x0000001803127207 */ /* 0x000fe40000000000 */
[----:B------:R-:W-:Y:S02]  /*0e70*/  @!P4 SEL R12, R13, R10, !P2 ;  /* 0x0000000a0d0cc207 */ /* 0x000fe40005000000 */
[----:B------:R-:W-:-:S02]  /*0e80*/  @!P4 SEL R18, R3, R24, !P2 ;  /* 0x000000180312c207 */ /* 0x000fc40005000000 */
[----:B------:R-:W-:Y:S02]  /*0e90*/  IADD3 R11, P0, PT, R11, UR8, RZ ;  /* 0x000000080b0b7c10 */ /* 0x000fe4000ff1e0ff */
[C---:B----4-:R-:W-:Y:S02]  /*0ea0*/  ISETP.NE.AND P2, PT, R8.reuse, UR7, PT ;  /* 0x0000000708007c0c */ /* 0x050fe4000bf45270 */
[----:B------:R-:W-:Y:S01]  /*0eb0*/  ISETP.EQ.AND P4, PT, R8, UR7, P3 ;  /* 0x0000000708007c0c */ /* 0x000fe20009f82270 */
[----:B------:R-:W-:Y:S01]  /*0ec0*/  IMAD.X R3, RZ, RZ, UR9, P0 ;  /* 0x00000009ff037e24 */ /* 0x000fe200080e06ff */
        /* <DEDUP_REMOVED lines=8> */
[----:B------:R-:W-:Y:S01]  /*0f50*/  @!P4 SEL R10, R3, R18, !P3 ;  /* 0x00000012030ac207 */ /* 0x000fe20005800000 */
[----:B------:R-:W-:Y:S01]  /*0f60*/  IMAD.X R3, RZ, RZ, UR9, P5 ;  /* 0x00000009ff037e24 */ /* 0x000fe2000a8e06ff */
[----:B-----5:R-:W-:-:S02]  /*0f70*/  ISETP.EQ.AND P3, PT, R2, UR7, P2 ;  /* 0x0000000702007c0c */ /* 0x020fc40009762270 */
        /* <DEDUP_REMOVED lines=9> */
.L_x_369:
[----:B------:R-:W-:Y:S05]  /*1010*/  BSYNC.RECONVERGENT B2 ;  /* 0x0000000000027941 */ /* 0x000fea0003800200 */
.L_x_368:
[----:B------:R-:W-:Y:S05]  /*1020*/  @!P1 BRA `(.L_x_363) ;  /* 0x0000000000fc9947 */ /* 0x000fea0003800000 */
[----:B------:R-:W-:Y:S01]  /*1030*/  ISETP.NE.AND P0, PT, R15, 0x1, PT ;  /* 0x000000010f00780c */ /* 0x000fe20003f05270 */
[----:B------:R-:W-:Y:S01]  /*1040*/  BSSY.RECONVERGENT B2, `(.L_x_370) ;  /* 0x0000027000027945 */ /* 0x000fe20003800200 */
[----:B------:R-:W-:-:S11]  /*1050*/  LOP3.LUT P1, RZ, R16, 0x100, RZ, 0xc0, !PT ;  /* 0x0000010010ff7812 */ /* 0x000fd6000782c0ff */
[----:B------:R-:W-:Y:S05]  /*1060*/  @!P0 BRA `(.L_x_371) ;  /* 0x0000000000908947 */ /* 0x000fea0003800000 */
[----:B------:R-:W0:Y:S01]  /*1070*/  LDC.64 R2, c[0x0][0x380] ;  /* 0x0000e000ff027b82 */ /* 0x000e220000000a00 */
[----:B------:R-:W-:Y:S01]  /*1080*/  IMAD.IADD R7, R5, 0x1, R6 ;  /* 0x0000000105077824 */ /* 0x000fe200078e0206 */
[----:B------:R-:W1:Y:S03]  /*1090*/  LDCU.64 UR8, c[0x0][0x390] ;  /* 0x00007200ff0877ac */ /* 0x000e660008000a00 */
[C---:B------:R-:W-:Y:S01]  /*10a0*/  VIADD R11, R7.reuse, 0x100 ;  /* 0x00000100070b7836 */ /* 0x040fe20000000000 */
[----:B------:R-:W2:Y:S01]  /*10b0*/  LDCU UR7, c[0x0][0x38c] ;  /* 0x00007180ff0777ac */ /* 0x000ea20008000800 */
[----:B0-----:R-:W-:-:S06]  /*10c0*/  IMAD.WIDE.U32 R8, R7, 0x4, R2 ;  /* 0x0000000407087825 */ /* 0x001fcc00078e0002 */
[----:B------:R-:W2:Y:S01]  /*10d0*/  LDG.E R8, desc[UR10][R8.64] ;  /* 0x0000000a08087981 */ /* 0x000ea2000c1e1900 */
[----:B------:R-:W-:-:S05]  /*10e0*/  IMAD.WIDE.U32 R2, R11, 0x4, R2 ;  /* 0x000000040b027825 */ /* 0x000fca00078e0002 */
[----:B------:R0:W3:Y:S01]  /*10f0*/  LDG.E R10, desc[UR10][R2.64] ;  /* 0x0000000a020a7981 */ /* 0x0000e2000c1e1900 */
[----:B------:R-:W-:Y:S01]  /*1100*/  LOP3.LUT P2, RZ, R20, 0xff, RZ, 0xc0, !PT ;  /* 0x000000ff14ff7812 */ /* 0x000fe2000784c0ff */
[----:B------:R-:W-:Y:S01]  /*1110*/  VIADD R6, R6, 0x200 ;  /* 0x0000020006067836 */ /* 0x000fe20000000000 */
[----:B-1----:R-:W-:-:S04]  /*1120*/  IADD3 R7, P4, PT, R7, UR8, RZ ;  /* 0x0000000807077c10 */ /* 0x002fc8000ff9e0ff */
[----:B------:R-:W-:Y:S02]  /*1130*/  ISETP.LT.U32.AND P0, PT, R7, R18, PT ;  /* 0x000000120700720c */ /* 0x000fe40003f01070 */
[C---:B--2---:R-:W-:Y:S02]  /*1140*/  ISETP.NE.AND P5, PT, R8.reuse, UR7, PT ;  /* 0x0000000708007c0c */ /* 0x044fe4000bfa5270 */
[----:B------:R-:W-:Y:S01]  /*1150*/  ISETP.EQ.AND P3, PT, R8, UR7, P2 ;  /* 0x0000000708007c0c */ /* 0x000fe20009762270 */
[----:B------:R-:W-:Y:S02]  /*1160*/  IMAD.X R8, RZ, RZ, UR9, P4 ;  /* 0x00000009ff087e24 */ /* 0x000fe4000a0e06ff */
[----:B------:R-:W-:Y:S02]  /*1170*/  @!P2 SEL R20, RZ, 0x1, P5 ;  /* 0x00000001ff14a807 */ /* 0x000fe40002800000 */
[----:B------:R-:W-:Y:S02]  /*1180*/  IADD3 R11, P5, PT, R11, UR8, RZ ;  /* 0x000000080b0b7c10 */ /* 0x000fe4000ffbe0ff */
[----:B------:R-:W-:-:S02]  /*1190*/  SEL R20, R20, 0x1, !P3 ;  /* 0x0000000114147807 */ /* 0x000fc40005800000 */
[-C--:B------:R-:W-:Y:S02]  /*11a0*/  ISETP.LT.AND.EX P0, PT, R8, R19.reuse, PT, P0 ;  /* 0x000000130800720c */ /* 0x080fe40003f01300 */
[----:B------:R-:W-:Y:S02]  /*11b0*/  LOP3.LUT P4, RZ, R20, 0xff, RZ, 0xc0, !PT ;  /* 0x000000ff14ff7812 */ /* 0x000fe4000788c0ff */
[CC--:B0-----:R-:W-:Y:S02]  /*11c0*/  SEL R2, R7.reuse, R18.reuse, P0 ;  /* 0x0000001207027207 */ /* 0x0c1fe40000000000 */
[CC--:B------:R-:W-:Y:S02]  /*11d0*/  SEL R3, R8.reuse, R19.reuse, P0 ;  /* 0x0000001308037207 */ /* 0x0c0fe40000000000 */
[----:B------:R-:W-:Y:S02]  /*11e0*/  @!P3 SEL R2, R7, R18, !P2 ;  /* 0x000000120702b207 */ /* 0x000fe40005000000 */
[----:B------:R-:W-:Y:S01]  /*11f0*/  @!P3 SEL R3, R8, R19, !P2 ;  /* 0x000000130803b207 */ /* 0x000fe20005000000 */
[----:B------:R-:W-:Y:S01]  /*1200*/  IMAD.X R8, RZ, RZ, UR9, P5 ;  /* 0x00000009ff087e24 */ /* 0x000fe2000a8e06ff */
[----:B---3--:R-:W-:-:S02]  /*1210*/  ISETP.EQ.AND P3, PT, R10, UR7, P4 ;  /* 0x000000070a007c0c */ /* 0x008fc4000a762270 */
        /* <DEDUP_REMOVED lines=8> */
[----:B------:R-:W-:-:S07]  /*12a0*/  @!P3 SEL R19, R8, R3, !P4 ;  /* 0x000000030813b207 */ /* 0x000fce0006000000 */
.L_x_371:
[----:B------:R-:W-:Y:S05]  /*12b0*/  BSYNC.RECONVERGENT B2 ;  /* 0x0000000000027941 */ /* 0x000fea0003800200 */
.L_x_370:
[----:B------:R-:W-:Y:S05]  /*12c0*/  @P1 BRA `(.L_x_363) ;  /* 0x0000000000541947 */ /* 0x000fea0003800000 */
[----:B------:R-:W0:Y:S01]  /*12d0*/  LDC.64 R2, c[0x0][0x380] ;  /* 0x0000e000ff027b82 */ /* 0x000e220000000a00 */
[----:B------:R-:W-:Y:S01]  /*12e0*/  IMAD.IADD R5, R5, 0x1, R6 ;  /* 0x0000000105057824 */ /* 0x000fe200078e0206 */
[----:B------:R-:W1:Y:S01]  /*12f0*/  LDCU.64 UR8, c[0x0][0x390] ;  /* 0x00007200ff0877ac */ /* 0x000e620008000a00 */
[----:B------:R-:W2:Y:S02]  /*1300*/  LDCU UR7, c[0x0][0x38c] ;  /* 0x00007180ff0777ac */ /* 0x000ea40008000800 */
[----:B0-----:R-:W-:-:S06]  /*1310*/  IMAD.WIDE.U32 R2, R5, 0x4, R2 ;  /* 0x0000000405027825 */ /* 0x001fcc00078e0002 */
[----:B------:R-:W2:Y:S01]  /*1320*/  LDG.E R2, desc[UR10][R2.64] ;  /* 0x0000000a02027981 */ /* 0x000ea2000c1e1900 */
[----:B------:R-:W-:Y:S02]  /*1330*/  LOP3.LUT P3, RZ, R20, 0xff, RZ, 0xc0, !PT ;  /* 0x000000ff14ff7812 */ /* 0x000fe4000786c0ff */
[----:B-1----:R-:W-:-:S05]  /*1340*/  IADD3 R7, P0, PT, R5, UR8, RZ ;  /* 0x0000000805077c10 */ /* 0x002fca000ff1e0ff */
[----:B------:R-:W-:Y:S01]  /*1350*/  IMAD.X R6, RZ, RZ, UR9, P0 ;  /* 0x00000009ff067e24 */ /* 0x000fe200080e06ff */
[----:B------:R-:W-:-:S04]  /*1360*/  ISETP.LT.U32.AND P0, PT, R7, R18, PT ;  /* 0x000000120700720c */ /* 0x000fc80003f01070 */
[----:B------:R-:W-:-:S04]  /*1370*/  ISETP.LT.AND.EX P0, PT, R6, R19, PT, P0 ;  /* 0x000000130600720c */ /* 0x000fc80003f01300 */
[----:B------:R-:W-:Y:S02]  /*1380*/  SEL R5, R7, R18, P0 ;  /* 0x0000001207057207 */ /* 0x000fe40000000000 */
[C---:B--2---:R-:W-:Y:S02]  /*1390*/  ISETP.EQ.AND P1, PT, R2.reuse, UR7, P3 ;  /* 0x0000000702007c0c */ /* 0x044fe40009f22270 */
        /* <DEDUP_REMOVED lines=8> */
.L_x_363:
[----:B------:R-:W-:Y:S05]  /*1420*/  BSYNC.RECONVERGENT B1 ;  /* 0x0000000000017941 */ /* 0x000fea0003800200 */
.L_x_362:
[----:B------:R-:W-:-:S13]  /*1430*/  ISETP.GE.U32.AND P0, PT, R4, 0x100, PT ;  /* 0x000001000400780c */ /* 0x000fda0003f06070 */
        /* <DEDUP_REMOVED lines=25> */
.L_x_374:
[----:B------:R-:W-:Y:S05]  /*15d0*/  BSYNC.RECONVERGENT B1 ;  /* 0x0000000000017941 */ /* 0x000fea0003800200 */
.L_x_373:
        /* <DEDUP_REMOVED lines=23> */
.L_x_376:
[----:B------:R-:W-:Y:S05]  /*1750*/  BSYNC.RECONVERGENT B1 ;  /* 0x0000000000017941 */ /* 0x000fea0003800200 */
.L_x_375:
        /* <DEDUP_REMOVED lines=20> */
.L_x_378:
[----:B------:R-:W-:Y:S05]  /*18a0*/  BSYNC.RECONVERGENT B1 ;  /* 0x0000000000017941 */ /* 0x000fea0003800200 */
.L_x_377:
        /* <DEDUP_REMOVED lines=20> */
.L_x_380:
[----:B------:R-:W-:Y:S05]  /*19f0*/  BSYNC.RECONVERGENT B1 ;  /* 0x0000000000017941 */ /* 0x000fea0003800200 */
.L_x_379:
        /* <DEDUP_REMOVED lines=20> */
.L_x_382:
[----:B------:R-:W-:Y:S05]  /*1b40*/  BSYNC.RECONVERGENT B1 ;  /* 0x0000000000017941 */ /* 0x000fea0003800200 */
.L_x_381:
        /* <DEDUP_REMOVED lines=10> */
.L_x_384:
[----:B------:R-:W-:Y:S05]  /*1bf0*/  BSYNC.RECONVERGENT B1 ;  /* 0x0000000000017941 */ /* 0x000fea0003800200 */
.L_x_383:
        /* <DEDUP_REMOVED lines=15> */
[----:B-----5:R-:W-:-:S04]  /*1cf0*/  ISETP.NE.AND P2, PT, R12, RZ, PT ;  /* 0x000000ff0c00720c */ /* 0x020fc80003f45270 */
[----:B------:R-:W-:Y:S02]  /*1d00*/  @P4 SEL R12, R20, 0x1, !P2 ;  /* 0x00000001140c4807 */ /* 0x000fe40005000000 */
[-C--:B-1----:R-:W-:Y:S01]  /*1d10*/  ISETP.LT.U32.AND P0, PT, R8, R18.reuse, PT ;  /* 0x000000120800720c */ /* 0x082fe20003f01070 */
[----:B------:R-:W-:Y:S01]  /*1d20*/  LDS.U8 R20, [UR4+0x78] ;  /* 0x00007804ff147984 */ /* 0x000fe20008000000 */
[----:B------:R-:W-:Y:S02]  /*1d30*/  LOP3.LUT P3, RZ, R12, 0xff, RZ, 0xc0, !PT ;  /* 0x000000ff0cff7812 */ /* 0x000fe4000786c0ff */
[----:B------:R-:W-:Y:S02]  /*1d40*/  ISETP.LT.AND.EX P0, PT, R9, R19, PT, P0 ;  /* 0x000000130900720c */ /* 0x000fe40003f01300 */
[----:B---3--:R-:W-:Y:S02]  /*1d50*/  ISETP.NE.AND P5, PT, R14, RZ, PT ;  /* 0x000000ff0e00720c */ /* 0x008fe40003fa5270 */
[----:B------:R-:W-:-:S02]  /*1d60*/  @P2 SEL R18, R8, R18, P0 ;  /* 0x0000001208122207 */ /* 0x000fc40000000000 */
[C---:B------:R-:W-:Y:S02]  /*1d70*/  @P2 SEL R19, R9.reuse, R19, P0 ;  /* 0x0000001309132207 */ /* 0x040fe40000000000 */
[----:B------:R-:W-:Y:S02]  /*1d80*/  SEL R11, R8, R18, !P4 ;  /* 0x00000012080b7207 */ /* 0x000fe40006000000 */
[----:B------:R-:W-:Y:S02]  /*1d90*/  SEL R13, R9, R19, !P4 ;  /* 0x00000013090d7207 */ /* 0x000fe40006000000 */
[----:B------:R-:W-:Y:S01]  /*1da0*/  ISETP.LT.U32.AND P0, PT, R6, R11, PT ;  /* 0x0000000b0600720c */ /* 0x000fe20003f01070 */
[----:B------:R-:W-:Y:S01]  /*1db0*/  LDS.64 R8, [UR4+0x60] ;  /* 0x00006004ff087984 */ /* 0x000fe20008000a00 */
[----:B------:R-:W-:Y:S02]  /*1dc0*/  @P3 SEL R14, R12, 0x1, !P5 ;  /* 0x000000010c0e3807 */ /* 0x000fe40006800000 */
[----:B------:R-:W-:Y:S01]  /*1dd0*/  ISETP.LT.AND.EX P0, PT, R7, R13, PT, P0 ;  /* 0x0000000d0700720c */ /* 0x000fe20003f01300 */
[----:B------:R-:W1:Y:S01]  /*1de0*/  LDS.U8 R12, [UR4+0x58] ;  /* 0x00005804ff0c7984 */ /* 0x000e620008000000 */
[----:B------:R-:W-:-:S02]  /*1df0*/  LOP3.LUT P2, RZ, R14, 0xff, RZ, 0xc0, !PT ;  /* 0x000000ff0eff7812 */ /* 0x000fc4000784c0ff */
[C---:B------:R-:W-:Y:S02]  /*1e00*/  @P5 SEL R11, R6.reuse, R11, P0 ;  /* 0x0000000b060b5207 */ /* 0x040fe40000000000 */
[----:B------:R-:W-:Y:S02]  /*1e10*/  ISETP.NE.AND P4, PT, R15, RZ, PT ;  /* 0x000000ff0f00720c */ /* 0x000fe40003f85270 */
[C---:B------:R-:W-:Y:S02]  /*1e20*/  @P5 SEL R13, R7.reuse, R13, P0 ;  /* 0x0000000d070d5207 */ /* 0x040fe40000000000 */
[----:B------:R-:W-:Y:S02]  /*1e30*/  SEL R11, R6, R11, !P3 ;  /* 0x0000000b060b7207 */ /* 0x000fe40005800000 */
[----:B------:R-:W-:Y:S02]  /*1e40*/  SEL R13, R7, R13, !P3 ;  /* 0x0000000d070d7207 */ /* 0x000fe40005800000 */
[----:B0-----:R-:W-:Y:S01]  /*1e50*/  ISETP.LT.U32.AND P0, PT, R2, R11, PT ;  /* 0x0000000b0200720c */ /* 0x001fe20003f01070 */
[----:B------:R-:W-:Y:S01]  /*1e60*/  LDS.64 R6, [UR4+0x70] ;  /* 0x00007004ff067984 */ /* 0x000fe20008000a00 */
[----:B------:R-:W-:-:S02]  /*1e70*/  @P2 SEL R15, R14, 0x1, !P4 ;  /* 0x000000010e0f2807 */ /* 0x000fc40006000000 */
[----:B------:R-:W-:Y:S01]  /*1e80*/  ISETP.LT.AND.EX P0, PT, R3, R13, PT, P0 ;  /* 0x0000000d0300720c */ /* 0x000fe20003f01300 */
[----:B------:R-:W0:Y:S01]  /*1e90*/  LDS.U8 R14, [UR4+0x68] ;  /* 0x00006804ff0e7984 */ /* 0x000e220008000000 */
[----:B------:R-:W-:Y:S02]  /*1ea0*/  ISETP.NE.AND P3, PT, R10, RZ, PT ;  /* 0x000000ff0a00720c */ /* 0x000fe40003f65270 */
[C---:B------:R-:W-:Y:S02]  /*1eb0*/  @P4 SEL R11, R2.reuse, R11, P0 ;  /* 0x0000000b020b4207 */ /* 0x040fe40000000000 */
[----:B------:R-:W-:Y:S02]  /*1ec0*/  LOP3.LUT P5, RZ, R15, 0xff, RZ, 0xc0, !PT ;  /* 0x000000ff0fff7812 */ /* 0x000fe400078ac0ff */
[----:B------:R-:W-:Y:S02]  /*1ed0*/  @P4 SEL R13, R3, R13, P0 ;  /* 0x0000000d030d4207 */ /* 0x000fe40000000000 */
[----:B------:R-:W-:-:S02]  /*1ee0*/  SEL R11, R2, R11, !P2 ;  /* 0x0000000b020b7207 */ /* 0x000fc40005000000 */
[----:B------:R-:W-:Y:S02]  /*1ef0*/  SEL R13, R3, R13, !P2 ;  /* 0x0000000d030d7207 */ /* 0x000fe40005000000 */
[C---:B--2---:R-:W-:Y:S01]  /*1f00*/  ISETP.LT.U32.AND P0, PT, R4.reuse, R11, PT ;  /* 0x0000000b0400720c */ /* 0x044fe20003f01070 */
[----:B------:R-:W2:Y:S03]  /*1f10*/  LDS.64 R2, [UR4+0x80] ;  /* 0x00008004ff027984 */ /* 0x000ea60008000a00 */
[----:B------:R-:W-:Y:S02]  /*1f20*/  ISETP.LT.AND.EX P0, PT, R5, R13, PT, P0 ;  /* 0x0000000d0500720c */ /* 0x000fe40003f01300 */
[----:B------:R-:W-:Y:S02]  /*1f30*/  @P5 SEL R10, R15, 0x1, !P3 ;  /* 0x000000010f0a5807 */ /* 0x000fe40005800000 */
[----:B------:R-:W-:-:S02]  /*1f40*/  @P3 SEL R11, R4, R11, P0 ;  /* 0x0000000b040b3207 */ /* 0x000fc40000000000 */
[----:B-1----:R-:W-:Y:S02]  /*1f50*/  ISETP.NE.AND P2, PT, R12, RZ, PT ;  /* 0x000000ff0c00720c */ /* 0x002fe40003f45270 */
[C---:B------:R-:W-:Y:S02]  /*1f60*/  @P3 SEL R13, R5.reuse, R13, P0 ;  /* 0x0000000d050d3207 */ /* 0x040fe40000000000 */
[----:B------:R-:W-:Y:S02]  /*1f70*/  SEL R11, R4, R11, !P5 ;  /* 0x0000000b040b7207 */ /* 0x000fe40006800000 */
[----:B------:R-:W-:Y:S02]  /*1f80*/  LOP3.LUT P4, RZ, R10, 0xff, RZ, 0xc0, !PT ;  /* 0x000000ff0aff7812 */ /* 0x000fe4000788c0ff */
[----:B------:R-:W-:Y:S02]  /*1f90*/  SEL R13, R5, R13, !P5 ;  /* 0x0000000d050d7207 */ /* 0x000fe40006800000 */
[----:B------:R-:W-:-:S04]  /*1fa0*/  ISETP.LT.U32.AND P0, PT, R8, R11, PT ;  /* 0x0000000b0800720c */ /* 0x000fc80003f01070 */
[C---:B------:R-:W-:Y:S02]  /*1fb0*/  ISETP.LT.AND.EX P0, PT, R9.reuse, R13, PT, P0 ;  /* 0x0000000d0900720c */ /* 0x040fe40003f01300 */
[----:B0-----:R-:W-:Y:S02]  /*1fc0*/  ISETP.NE.AND P3, PT, R14, RZ, PT ;  /* 0x000000ff0e00720c */ /* 0x001fe40003f65270 */
[----:B------:R-:W-:Y:S02]  /*1fd0*/  @P2 SEL R11, R8, R11, P0 ;  /* 0x0000000b080b2207 */ /* 0x000fe40000000000 */
[----:B------:R-:W-:Y:S02]  /*1fe0*/  @P4 SEL R12, R10, 0x1, !P2 ;  /* 0x000000010a0c4807 */ /* 0x000fe40005000000 */
[----:B------:R-:W-:Y:S02]  /*1ff0*/  @P2 SEL R13, R9, R13, P0 ;  /* 0x0000000d090d2207 */ /* 0x000fe40000000000 */
[----:B------:R-:W-:-:S02]  /*2000*/  SEL R5, R8, R11, !P4 ;  /* 0x0000000b08057207 */ /* 0x000fc40006000000 */
[----:B------:R-:W-:Y:S02]  /*2010*/  LOP3.LUT P5, RZ, R12, 0xff, RZ, 0xc0, !PT ;  /* 0x000000ff0cff7812 */ /* 0x000fe400078ac0ff */
[----:B------:R-:W-:Y:S02]  /*2020*/  SEL R9, R9, R13, !P4 ;  /* 0x0000000d09097207 */ /* 0x000fe40006000000 */
[----:B------:R-:W-:Y:S02]  /*2030*/  ISETP.LT.U32.AND P0, PT, R6, R5, PT ;  /* 0x000000050600720c */ /* 0x000fe40003f01070 */
[----:B------:R-:W-:Y:S02]  /*2040*/  ISETP.NE.AND P4, PT, R20, RZ, PT ;  /* 0x000000ff1400720c */ /* 0x000fe40003f85270 */
[----:B------:R-:W-:-:S04]  /*2050*/  ISETP.LT.AND.EX P0, PT, R7, R9, PT, P0 ;  /* 0x000000090700720c */ /* 0x000fc80003f01300 */
[----:B------:R-:W-:Y:S02]  /*2060*/  @P3 SEL R5, R6, R5, P0 ;  /* 0x0000000506053207 */ /* 0x000fe40000000000 */
        /* <DEDUP_REMOVED lines=13> */
.L_x_372:
[----:B------:R-:W0:Y:S01]  /*2140*/  S2R R9, SR_LANEID ;  /* 0x0000000000097919 */ /* 0x000e220000000000 */
[----:B------:R-:W-:Y:S01]  /*2150*/  LOP3.LUT R2, R14, 0x3e0, RZ, 0xc0, !PT ;  /* 0x000003e00e027812 */ /* 0x000fe200078ec0ff */
[----:B------:R-:W-:Y:S03]  /*2160*/  BSSY.RECONVERGENT B1, `(.L_x_386) ;  /* 0x0000022000017945 */ /* 0x000fe60003800200 */
[----:B------:R-:W-:Y:S01]  /*2170*/  LOP3.LUT R5, RZ, R2, RZ, 0x33, !PT ;  /* 0x00000002ff057212 */ /* 0x000fe200078e33ff */
[----:B------:R-:W-:-:S04]  /*2180*/  VIADD R3, R2, 0x20 ;  /* 0x0000002002037836 */ /* 0x000fc80000000000 */
[----:B------:R-:W-:Y:S01]  /*2190*/  IMAD.IADD R2, R4, 0x1, R5 ;  /* 0x0000000104027824 */ /* 0x000fe200078e0205 */
[----:B------:R-:W-:-:S04]  /*21a0*/  ISETP.GT.U32.AND P0, PT, R3, R4, PT ;  /* 0x000000040300720c */ /* 0x000fc80003f04070 */
        /* <DEDUP_REMOVED lines=29> */
.L_x_387:
[----:B------:R-:W-:Y:S05]  /*2380*/  BSYNC.RECONVERGENT B1 ;  /* 0x0000000000017941 */ /* 0x000fea0003800200 */
.L_x_386:
        /* <DEDUP_REMOVED lines=21> */
.L_x_389:
[----:B------:R-:W-:Y:S05]  /*24e0*/  BSYNC.RECONVERGENT B1 ;  /* 0x0000000000017941 */ /* 0x000fea0003800200 */
.L_x_388:
        /* <DEDUP_REMOVED lines=20> */
.L_x_391:
[----:B------:R-:W-:Y:S05]  /*2630*/  BSYNC.RECONVERGENT B1 ;  /* 0x0000000000017941 */ /* 0x000fea0003800200 */
.L_x_390:
        /* <DEDUP_REMOVED lines=20> */
.L_x_393:
[----:B------:R-:W-:Y:S05]  /*2780*/  BSYNC.RECONVERGENT B1 ;  /* 0x0000000000017941 */ /* 0x000fea0003800200 */
.L_x_392:
        /* <DEDUP_REMOVED lines=20> */
.L_x_395:
[----:B------:R-:W-:Y:S05]  /*28d0*/  BSYNC.RECONVERGENT B1 ;  /* 0x0000000000017941 */ /* 0x000fea0003800200 */
.L_x_394:
        /* <DEDUP_REMOVED lines=10> */
.L_x_397:
[----:B------:R-:W-:Y:S05]  /*2980*/  BSYNC.RECONVERGENT B1 ;  /* 0x0000000000017941 */ /* 0x000fea0003800200 */
.L_x_396:
[----:B------:R-:W-:Y:S01]  /*2990*/  BAR.SYNC.DEFER_BLOCKING 0x0 ;  /* 0x0000000000007b1d */ /* 0x000fe20000010000 */
[----:B------:R-:W-:-:S13]  /*29a0*/  ISETP.NE.AND P1, PT, R14, RZ, PT ;  /* 0x000000ff0e00720c */ /* 0x000fda0003f25270 */
[----:B------:R-:W-:Y:S05]  /*29b0*/  @P1 BRA `(.L_x_385) ;  /* 0x0000002c00b41947 */ /* 0x000fea0003800000 */
[C---:B------:R-:W-:Y:S02]  /*29c0*/  ISETP.GE.U32.AND P0, PT, R4.reuse, 0x21, PT ;  /* 0x000000210400780c */ /* 0x040fe40003f06070 */
[C---:B------:R-:W-:Y:S02]  /*29d0*/  ISETP.GE.U32.AND P2, PT, R4.reuse, 0x41, PT ;  /* 0x000000410400780c */ /* 0x040fe40003f46070 */
[C---:B------:R-:W-:Y:S02]  /*29e0*/  ISETP.GE.U32.AND P3, PT, R4.reuse, 0x61, PT ;  /* 0x000000610400780c */ /* 0x040fe40003f66070 */
[----:B------:R-:W-:-:S07]  /*29f0*/  ISETP.GE.U32.AND P4, PT, R4, 0x81, PT ;  /* 0x000000810400780c */ /* 0x000fce0003f86070 */
[----:B------:R-:W-:Y:S06]  /*2a00*/  @!P0 BRA `(.L_x_398) ;  /* 0x00000000003c8947 */ /* 0x000fec0003800000 */
[----:B------:R-:W5:Y:S01]  /*2a10*/  S2UR UR5, SR_CgaCtaId ;  /* 0x00000000000579c3 */ /* 0x000f620000008800 */
[----:B------:R-:W-:Y:S01]  /*2a20*/  UMOV UR4, 0x400 ;  /* 0x0000040000047882 */ /* 0x000fe20000000000 */
[----:B------:R-:W-:Y:S01]  /*2a30*/  LOP3.LUT P5, RZ, R20, 0xff, RZ, 0xc0, !PT ;  /* 0x000000ff14ff7812 */ /* 0x000fe200078ac0ff */
[----:B-----5:R-:W-:-:S09]  /*2a40*/  ULEA UR4, UR5, UR4, 0x18 ;  /* 0x0000000405047291 */ /* 0x020fd2000f8ec0ff */
[----:B----4-:R-:W4:Y:S04]  /*2a50*/  LDS.U8 R5, [UR4+0x18] ;  /* 0x00001804ff057984 */ /* 0x010f280008000000 */
[----:B012---:R-:W0:Y:S01]  /*2a60*/  LDS.64 R2, [UR4+0x20] ;  /* 0x00002004ff027984 */ /* 0x007e220008000a00 */
[----:B----4-:R-:W-:Y:S02]  /*2a70*/  ISETP.NE.AND P6, PT, R5, RZ, PT ;  /* 0x000000ff0500720c */ /* 0x010fe40003fc5270 */
        /* <DEDUP_REMOVED lines=8> */
.L_x_398:
[----:B------:R-:W-:Y:S01]  /*2b00*/  ISETP.GE.U32.AND P5, PT, R4, 0xa1, PT ;  /* 0x000000a10400780c */ /* 0x000fe20003fa6070 */
[----:B------:R-:W-:-:S12]  /*2b10*/  @!P2 BRA `(.L_x_399) ;  /* 0x00000000003ca947 */ /* 0x000fd80003800000 */
        /* <DEDUP_REMOVED lines=15> */
.L_x_399:
        /* <DEDUP_REMOVED lines=17> */
.L_x_400:
[----:B------:R-:W-:Y:S01]  /*2d20*/  ISETP.GE.U32.AND P3, PT, R4, 0xe1, PT ;  /* 0x000000e10400780c */ /* 0x000fe20003f66070 */
        /* <DEDUP_REMOVED lines=16> */
.L_x_401:
        /* <DEDUP_REMOVED lines=16> */
.L_x_402:
        /* <DEDUP_REMOVED lines=16> */
.L_x_403:
        /* <DEDUP_REMOVED lines=17> */
.L_x_361:
[----:B------:R-:W0:Y:S01]  /*3140*/  S2R R10, SR_TID.X ;  /* 0x00000000000a7919 */ /* 0x000e220000002100 */
[----:B------:R-:W1:Y:S01]  /*3150*/  LDCU.64 UR6, c[0x0][0x380] ;  /* 0x00007000ff0677ac */ /* 0x000e620008000a00 */
[----:B------:R-:W2:Y:S01]  /*3160*/  LDCU UR5, c[0x0][0x38c] ;  /* 0x00007180ff0577ac */ /* 0x000ea20008000800 */
[----:B0-----:R-:W-:-:S05]  /*3170*/  IADD3 R3, P0, PT, R5, R10, RZ ;  /* 0x0000000a05037210 */ /* 0x001fca0007f1e0ff */
[----:B------:R-:W-:Y:S01]  /*3180*/  IMAD.X R6, RZ, RZ, RZ, P0 ;  /* 0x000000ffff067224 */ /* 0x000fe200000e06ff */
[----:B-1----:R-:W-:-:S04]  /*3190*/  LEA R2, P0, R3, UR6, 0x2 ;  /* 0x0000000603027c11 */ /* 0x002fc8000f8010ff */
[----:B------:R-:W-:Y:S01]  /*31a0*/  LEA.HI.X R3, R3, UR7, R6, 0x2, P0 ;  /* 0x0000000703037c11 */ /* 0x000fe200080f1406 */
[----:B------:R-:W0:Y:S04]  /*31b0*/  LDCU.64 UR6, c[0x0][0x390] ;  /* 0x00007200ff0677ac */ /* 0x000e280008000a00 */
[----:B------:R-:W2:Y:S04]  /*31c0*/  LDG.E R7, desc[UR10][R2.64] ;  /* 0x0000000a02077981 */ /* 0x000ea8000c1e1900 */
[----:B------:R-:W3:Y:S04]  /*31d0*/  LDG.E R8, desc[UR10][R2.64+0x800] ;  /* 0x0008000a02087981 */ /* 0x000ee8000c1e1900 */
[----:B------:R-:W4:Y:S04]  /*31e0*/  LDG.E R6, desc[UR10][R2.64+0x400] ;  /* 0x0004000a02067981 */ /* 0x000f28000c1e1900 */
[----:B------:R1:W5:Y:S01]  /*31f0*/  LDG.E R9, desc[UR10][R2.64+0xc00] ;  /* 0x000c000a02097981 */ /* 0x000362000c1e1900 */
[----:B------:R-:W-:Y:S01]  /*3200*/  VIADD R11, R10, 0x100 ;  /* 0x000001000a0b7836 */ /* 0x000fe20000000000 */
[----:B0-----:R-:W-:-:S02]  /*3210*/  IADD3 R13, P1, PT, R5, UR6, RZ ;  /* 0x00000006050d7c10 */ /* 0x001fc4000ff3e0ff */
[----:B--2---:R-:W-:Y:S01]  /*3220*/  ISETP.NE.AND P0, PT, R7, UR5, PT ;  /* 0x0000000507007c0c */ /* 0x004fe2000bf05270 */
[----:B------:R-:W-:-:S03]  /*3230*/  VIADD R7, R10, 0x200 ;  /* 0x000002000a077836 */ /* 0x000fc60000000000 */
[----:B------:R-:W-:Y:S01]  /*3240*/  SEL R18, R10, R11, !P0 ;  /* 0x0000000b0a127207 */ /* 0x000fe20004000000 */
[----:B------:R-:W-:Y:S01]  /*3250*/  IMAD.U32 R11, RZ, RZ, UR7 ;  /* 0x00000007ff0b7e24 */ /* 0x000fe2000f8e00ff */
[-C--:B------:R-:W-:Y:S02]  /*3260*/  IADD3 R7, P3, PT, R7, R13.reuse, RZ ;  /* 0x0000000d07077210 */ /* 0x080fe40007f7e0ff */
[----:B------:R-:W-:Y:S01]  /*3270*/  IADD3 R18, P4, PT, R18, R13, RZ ;  /* 0x0000000d12127210 */ /* 0x000fe20007f9e0ff */
[----:B------:R-:W-:Y:S01]  /*3280*/  IMAD.X R19, RZ, RZ, R11, P1 ;  /* 0x000000ffff137224 */ /* 0x000fe200008e060b */
[----:B---3--:R-:W-:Y:S02]  /*3290*/  ISETP.NE.AND P2, PT, R8, UR5, PT ;  /* 0x0000000508007c0c */ /* 0x008fe4000bf45270 */
[C---:B------:R-:W-:Y:S01]  /*32a0*/  ISETP.LT.U32.AND P1, PT, R7.reuse, R18, PT ;  /* 0x000000120700720c */ /* 0x040fe20003f21070 */
[--C-:B-1----:R-:W-:Y:S01]  /*32b0*/  IMAD.X R2, RZ, RZ, R19.reuse, P3 ;  /* 0x000000ffff027224 */ /* 0x102fe200018e0613 */
[----:B----4-:R-:W-:Y:S01]  /*32c0*/  ISETP.EQ.OR P0, PT, R6, UR5, !P0 ;  /* 0x0000000506007c0c */ /* 0x010fe2000c702670 */
[----:B------:R-:W-:Y:S01]  /*32d0*/  IMAD.X R19, RZ, RZ, R19, P4 ;  /* 0x000000ffff137224 */ /* 0x000fe200020e0613 */
[----:B------:R-:W-:-:S02]  /*32e0*/  IADD3 R3, P3, PT, R7, 0x100, RZ ;  /* 0x0000010007037810 */ /* 0x000fc40007f7e0ff */
[----:B------:R-:W-:Y:S02]  /*32f0*/  ISETP.GE.U32.AND P4, PT, R4, UR4, PT ;  /* 0x0000000404007c0c */ /* 0x000fe4000bf86070 */
[----:B------:R-:W-:-:S04]  /*3300*/  ISETP.LT.AND.EX P1, PT, R2, R19, PT, P1 ;  /* 0x000000130200720c */ /* 0x000fc80003f21310 */
[----:B------:R-:W-:Y:S02]  /*3310*/  @!P2 SEL R18, R7, R18, P1 ;  /* 0x000000120712a207 */ /* 0x000fe40000800000 */
[----:B------:R-:W-:Y:S02]  /*3320*/  @!P2 SEL R19, R2, R19, P1 ;  /* 0x000000130213a207 */ /* 0x000fe40000800000 */
[----:B-----5:R-:W-:Y:S02]  /*3330*/  ISETP.NE.AND P2, PT, R9, UR5, PT ;  /* 0x0000000509007c0c */ /* 0x020fe4000bf45270 */
[----:B------:R-:W-:Y:S02]  /*3340*/  SEL R18, R18, R7, P0 ;  /* 0x0000000712127207 */ /* 0x000fe40000000000 */
[----:B------:R-:W-:Y:S01]  /*3350*/  SEL R19, R19, R2, P0 ;  /* 0x0000000213137207 */ /* 0x000fe20000000000 */
[----:B------:R-:W-:Y:S01]  /*3360*/  IMAD.X R2, RZ, RZ, R2, P3 ;  /* 0x000000ffff027224 */ /* 0x000fe200018e0602 */
[----:B------:R-:W-:-:S02]  /*3370*/  ISETP.LT.U32.AND P1, PT, R3, R18, PT ;  /* 0x000000120300720c */ /* 0x000fc40003f21070 */
[----:B------:R-:W-:Y:S02]  /*3380*/  ISETP.EQ.OR P0, PT, R8, UR5, P0 ;  /* 0x0000000508007c0c */ /* 0x000fe40008702670 */
[CC--:B------:R-:W-:Y:S02]  /*3390*/  ISETP.LT.AND.EX P1, PT, R2.reuse, R19.reuse, PT, P1 ;  /* 0x000000130200720c */ /* 0x0c0fe40003f21310 */
[----:B------:R-:W-:Y:S02]  /*33a0*/  ISETP.EQ.OR P3, PT, R9, UR5, P0 ;  /* 0x0000000509007c0c */ /* 0x000fe40008762670 */
[----:B------:R-:W-:Y:S02]  /*33b0*/  @!P2 SEL R18, R3, R18, P1 ;  /* 0x000000120312a207 */ /* 0x000fe40000800000 */
[----:B------:R-:W-:Y:S02]  /*33c0*/  @!P2 SEL R19, R2, R19, P1 ;  /* 0x000000130213a207 */ /* 0x000fe40000800000 */
[----:B------:R-:W-:-:S02]  /*33d0*/  SEL R20, RZ, 0x1, !P3 ;  /* 0x00000001ff147807 */ /* 0x000fc40005800000 */
[----:B------:R-:W-:Y:S02]  /*33e0*/  SEL R18, R18, R3, P0 ;  /* 0x0000000312127207 */ /* 0x000fe40000000000 */
[----:B------:R-:W-:Y:S01]  /*33f0*/  SEL R19, R19, R2, P0 ;  /* 0x0000000213137207 */ /* 0x000fe20000000000 */
[----:B------:R-:W-:Y:S06]  /*3400*/  @!P4 BRA `(.L_x_404) ;  /* 0x0000001400e8c947 */ /* 0x000fec0003800000 */
[----:B------:R-:W0:Y:S01]  /*3410*/  LDC.64 R2, c[0x0][0x380] ;  /* 0x0000e000ff027b82 */ /* 0x000e220000000a00 */
[C---:B------:R-:W-:Y:S01]  /*3420*/  VIADD R13, R5.reuse, UR4 ;  /* 0x00000004050d7c36 */ /* 0x040fe20008000000 */
[----:B------:R-:W-:Y:S01]  /*3430*/  LOP3.LUT R7, RZ, R10, RZ, 0x33, !PT ;  /* 0x0000000aff077212 */ /* 0x000fe200078e33ff */
[C---:B------:R-:W-:Y:S01]  /*3440*/  VIADD R8, R12.reuse, 0xfffffc00 ;  /* 0xfffffc000c087836 */ /* 0x040fe20000000000 */
[----:B------:R-:W-:Y:S01]  /*3450*/  IADD3 R15, PT, PT, R5, UR4, R10 ;  /* 0x00000004050f7c10 */ /* 0x000fe2000fffe00a */
[----:B------:R-:W1:Y:S01]  /*3460*/  LDCU UR7, c[0x0][0x38c] ;  /* 0x00007180ff0777ac */ /* 0x000e620008000800 */
[----:B------:R-:W-:Y:S01]  /*3470*/  IADD3 R6, PT, PT, R12, -UR4, R7 ;  /* 0x800000040c067c10 */ /* 0x000fe2000fffe007 */
[----:B------:R-:W-:Y:S01]  /*3480*/  IMAD.MOV.U32 R7, RZ, RZ, RZ ;  /* 0x000000ffff077224 */ /* 0x000fe200078e00ff */
[----:B------:R-:W-:Y:S01]  /*3490*/  ISETP.GT.U32.AND P0, PT, R13, R8, PT ;  /* 0x000000080d00720c */ /* 0x000fe20003f04070 */
[----:B------:R-:W2:Y:S01]  /*34a0*/  LDCU.64 UR8, c[0x0][0x390] ;  /* 0x00007200ff0877ac */ /* 0x000ea20008000a00 */
[----:B------:R-:W-:-:S02]  /*34b0*/  VIADD R15, R15, 0x400 ;  /* 0x000004000f0f7836 */ /* 0x000fc40000000000 */
[----:B------:R-:W-:Y:S01]  /*34c0*/  IMAD.IADD R6, R6, 0x1, -R5 ;  /* 0x0000000106067824 */ /* 0x000fe200078e0a05 */
[----:B------:R-:W3:Y:S08]  /*34d0*/  LDCU.64 UR14, c[0x0][0x3b8] ;  /* 0x00007700ff0e77ac */ /* 0x000ef00008000a00 */
[----:B------:R-:W-:Y:S05]  /*34e0*/  @P0 BRA `(.L_x_405) ;  /* 0x00000004001c0947 */ /* 0x000fea0003800000 */
.L_x_406:
[----:B------:R-:W-:-:S04]  /*34f0*/  IMAD.IADD R11, R10, 0x1, R13 ;  /* 0x000000010a0b7824 */ /* 0x000fc800078e020d */
[----:B0-----:R-:W-:-:S05]  /*3500*/  IMAD.WIDE.U32 R4, R11, 0x4, R2 ;  /* 0x000000040b047825 */ /* 0x001fca00078e0002 */
[----:B------:R-:W4:Y:S04]  /*3510*/  LDG.E R12, desc[UR10][R4.64] ;  /* 0x0000000a040c7981 */ /* 0x000f28000c1e1900 */
[----:B------:R-:W5:Y:S04]  /*3520*/  LDG.E R17, desc[UR10][R4.64+0x400] ;  /* 0x0004000a04117981 */ /* 0x000f68000c1e1900 */
[----:B------:R-:W5:Y:S04]  /*3530*/  LDG.E R16, desc[UR10][R4.64+0x800] ;  /* 0x0008000a04107981 */ /* 0x000f68000c1e1900 */
[----:B------:R0:W5:Y:S01]  /*3540*/  LDG.E R9, desc[UR10][R4.64+0xc00] ;  /* 0x000c000a04097981 */ /* 0x000162000c1e1900 */
[----:B-1----:R-:W-:Y:S01]  /*3550*/  UMOV UR5, UR7 ;  /* 0x0000000700057c82 */ /* 0x002fe20008000000 */
[----:B--2---:R-:W-:Y:S01]  /*3560*/  UMOV UR6, UR8 ;  /* 0x0000000800067c82 */ /* 0x004fe20008000000 */
[----:B------:R-:W-:Y:S01]  /*3570*/  LOP3.LUT P1, RZ, R20, 0xff, RZ, 0xc0, !PT ;  /* 0x000000ff14ff7812 */ /* 0x000fe2000782c0ff */
[----:B---3--:R-:W-:-:S02]  /*3580*/  UMOV UR13, UR15 ;  /* 0x0000000f000d7c82 */ /* 0x008fc40008000000 */
[----:B------:R-:W-:Y:S01]  /*3590*/  USHF.L.U32 UR4, UR13, 0xa, URZ ;  /* 0x0000000a0d047899 */ /* 0x000fe200080006ff */
[----:B----4-:R-:W-:Y:S02]  /*35a0*/  ISETP.NE.AND P3, PT, R12, UR5, PT ;  /* 0x000000050c007c0c */ /* 0x010fe4000bf65270 */
[----:B------:R-:W-:Y:S01]  /*35b0*/  IADD3 R12, P2, PT, R11, UR6, RZ ;  /* 0x000000060b0c7c10 */ /* 0x000fe2000ff5e0ff */
[----:B------:R-:W-:Y:S01]  /*35c0*/  IMAD.U32 R11, RZ, RZ, UR9 ;  /* 0x00000009ff0b7e24 */ /* 0x000fe2000f8e00ff */
[----:B------:R-:W-:Y:S02]  /*35d0*/  SEL R21, RZ, 0x1, P3 ;  /* 0x00000001ff157807 */ /* 0x000fe40001800000 */
[C---:B------:R-:W-:Y:S01]  /*35e0*/  ISETP.LT.U32.AND P0, PT, R12.reuse, R18, PT ;  /* 0x000000120c00720c */ /* 0x040fe20003f01070 */
[----:B------:R-:W-:Y:S01]  /*35f0*/  IMAD.X R14, RZ, RZ, R11, P2 ;  /* 0x000000ffff0e7224 */ /* 0x000fe200010e060b */
[C---:B------:R-:W-:Y:S01]  /*3600*/  IADD3 RZ, P4, PT, R12.reuse, 0x100, RZ ;  /* 0x000001000cff7810 */ /* 0x040fe20007f9e0ff */
[----:B0-----:R-:W-:Y:S01]  /*3610*/  VIADD R5, R12, 0x100 ;  /* 0x000001000c057836 */ /* 0x001fe20000000000 */
[----:B-----5:R-:W-:-:S02]  /*3620*/  ISETP.NE.AND P2, PT, R17, UR5, PT ;  /* 0x0000000511007c0c */ /* 0x020fc4000bf45270 */
[-C--:B------:R-:W-:Y:S01]  /*3630*/  ISETP.LT.AND.EX P0, PT, R14, R19.reuse, PT, P0 ;  /* 0x000000130e00720c */ /* 0x080fe20003f01300 */
[----:B------:R-:W-:Y:S01]  /*3640*/  IMAD.X R4, RZ, RZ, R14, P4 ;  /* 0x000000ffff047224 */ /* 0x000fe200020e060e */
[----:B------:R-:W-:Y:S02]  /*3650*/  @P1 SEL R21, R20, 0x1, P3 ;  /* 0x0000000114151807 */ /* 0x000fe40001800000 */
[----:B------:R-:W-:Y:S02]  /*3660*/  @!P3 SEL R18, R12, R18, P0 ;  /* 0x000000120c12b207 */ /* 0x000fe40000000000 */
[----:B------:R-:W-:Y:S02]  /*3670*/  @!P3 SEL R19, R14, R19, P0 ;  /* 0x000000130e13b207 */ /* 0x000fe40000000000 */
[----:B------:R-:W-:Y:S02]  /*3680*/  SEL R18, R12, R18, !P1 ;  /* 0x000000120c127207 */ /* 0x000fe40004800000 */
[----:B------:R-:W-:-:S02]  /*3690*/  SEL R19, R14, R19, !P1 ;  /* 0x000000130e137207 */ /* 0x000fc40004800000 */
[-C--:B------:R-:W-:Y:S02]  /*36a0*/  ISETP.LT.U32.AND P0, PT, R5, R18.reuse, PT ;  /* 0x000000120500720c */ /* 0x080fe40003f01070 */
[----:B------:R-:W-:Y:S02]  /*36b0*/  LOP3.LUT P3, RZ, R21, 0xff, RZ, 0xc0, !PT ;  /* 0x000000ff15ff7812 */ /* 0x000fe4000786c0ff */
[-C--:B------:R-:W-:Y:S02]  /*36c0*/  ISETP.LT.AND.EX P0, PT, R4, R19.reuse, PT, P0 ;  /* 0x000000130400720c */ /* 0x080fe40003f01300 */
[----:B------:R-:W-:Y:S02]  /*36d0*/  ISETP.NE.AND P1, PT, R16, UR5, PT ;  /* 0x0000000510007c0c */ /* 0x000fe4000bf25270 */
[----:B------:R-:W-:Y:S02]  /*36e0*/  @!P2 SEL R18, R5, R18, P0 ;  /* 0x000000120512a207 */ /* 0x000fe40000000000 */
[----:B------:R-:W-:-:S02]  /*36f0*/  @!P2 SEL R19, R4, R19, P0 ;  /* 0x000000130413a207 */ /* 0x000fc40000000000 */
[----:B------:R-:W-:Y:S01]  /*3700*/  SEL R18, R5, R18, !P3 ;  /* 0x0000001205127207 */ /* 0x000fe20005800000 */
[C---:B------:R-:W-:Y:S01]  /*3710*/  VIADD R5, R12.reuse, 0x200 ;  /* 0x000002000c057836 */ /* 0x040fe20000000000 */
[----:B------:R-:W-:Y:S02]  /*3720*/  IADD3 RZ, P0, PT, R12, 0x200, RZ ;  /* 0x000002000cff7810 */ /* 0x000fe40007f1e0ff */
[----:B------:R-:W-:Y:S02]  /*3730*/  SEL R19, R4, R19, !P3 ;  /* 0x0000001304137207 */ /* 0x000fe40005800000 */
[----:B------:R-:W-:Y:S01]  /*3740*/  SEL R17, RZ, 0x1, P2 ;  /* 0x00000001ff117807 */ /* 0x000fe20001000000 */
[----:B------:R-:W-:Y:S01]  /*3750*/  IMAD.X R4, RZ, RZ, R14, P0 ;  /* 0x000000ffff047224 */ /* 0x000fe200000e060e */
[----:B------:R-:W-:Y:S02]  /*3760*/  ISETP.LT.U32.AND P0, PT, R5, R18, PT ;  /* 0x000000120500720c */ /* 0x000fe40003f01070 */
[----:B------:R-:W-:-:S02]  /*3770*/  @P3 SEL R17, R21, 0x1, P2 ;  /* 0x0000000115113807 */ /* 0x000fc40001000000 */
[CC--:B------:R-:W-:Y:S02]  /*3780*/  ISETP.LT.AND.EX P0, PT, R4.reuse, R19.reuse, PT, P0 ;  /* 0x000000130400720c */ /* 0x0c0fe40003f01300 */
[----:B------:R-:W-:Y:S02]  /*3790*/  LOP3.LUT P2, RZ, R17, 0xff, RZ, 0xc0, !PT ;  /* 0x000000ff11ff7812 */ /* 0x000fe4000784c0ff */
[C---:B------:R-:W-:Y:S02]  /*37a0*/  @!P1 SEL R18, R5.reuse, R18, P0 ;  /* 0x0000001205129207 */ /* 0x040fe40000000000 */
[----:B------:R-:W-:Y:S02]  /*37b0*/  @!P1 SEL R19, R4, R19, P0 ;  /* 0x0000001304139207 */ /* 0x000fe40000000000 */
[----:B------:R-:W-:Y:S02]  /*37c0*/  SEL R18, R5, R18, !P2 ;  /* 0x0000001205127207 */ /* 0x000fe40005000000 */
[----:B------:R-:W-:Y:S01]  /*37d0*/  IADD3 R5, P0, PT, R12, 0x300, RZ ;  /* 0x000003000c057810 */ /* 0x000fe20007f1e0ff */
[----:B------:R-:W-:Y:S01]  /*37e0*/  IMAD.U32 R12, RZ, RZ, UR14 ;  /* 0x0000000eff0c7e24 */ /* 0x000fe2000f8e00ff */
[----:B------:R-:W-:-:S02]  /*37f0*/  SEL R19, R4, R19, !P2 ;  /* 0x0000001304137207 */ /* 0x000fc40005000000 */
[----:B------:R-:W-:Y:S01]  /*3800*/  SEL R16, RZ, 0x1, P1 ;  /* 0x00000001ff107807 */ /* 0x000fe20000800000 */
[----:B------:R-:W-:Y:S01]  /*3810*/  IMAD.IADD R4, R12, 0x1, -R13 ;  /* 0x000000010c047824 */ /* 0x000fe200078e0a0d */
[----:B------:R-:W-:Y:S01]  /*3820*/  @P2 SEL R16, R17, 0x1, P1 ;  /* 0x0000000111102807 */ /* 0x000fe20000800000 */
[----:B------:R-:W-:Y:S01]  /*3830*/  IMAD.X R14, RZ, RZ, R14, P0 ;  /* 0x000000ffff0e7224 */ /* 0x000fe200000e060e */
[----:B------:R-:W-:Y:S02]  /*3840*/  ISETP.NE.AND P1, PT, R9, UR5, PT ;  /* 0x0000000509007c0c */ /* 0x000fe4000bf25270 */
[----:B------:R-:W-:Y:S02]  /*3850*/  ISETP.GE.U32.AND P3, PT, R4, UR4, PT ;  /* 0x0000000404007c0c */ /* 0x000fe4000bf66070 */
[----:B------:R-:W-:Y:S02]  /*3860*/  LOP3.LUT P2, RZ, R16, 0xff, RZ, 0xc0, !PT ;  /* 0x000000ff10ff7812 */ /* 0x000fe4000784c0ff */
[----:B------:R-:W-:-:S02]  /*3870*/  ISETP.LT.U32.AND P0, PT, R5, R18, PT ;  /* 0x000000120500720c */ /* 0x000fc40003f01070 */
        /* <DEDUP_REMOVED lines=8> */
[----:B------:R-:W-:Y:S02]  /*3900*/  VIADD R13, R13, UR4 ;  /* 0x000000040d0d7c36 */ /* 0x000fe40008000000 */
[----:B------:R-:W-:Y:S02]  /*3910*/  VIADD R15, R15, UR4 ;  /* 0x000000040f0f7c36 */ /* 0x000fe40008000000 */
[----:B------:R-:W-:Y:S01]  /*3920*/  VIADD R6, R6, -UR4 ;  /* 0x8000000406067c36 */ /* 0x000fe20008000000 */
[----:B------:R-:W-:Y:S01]  /*3930*/  ISETP.GT.U32.AND P0, PT, R13, R8, PT ;  /* 0x000000080d00720c */ /* 0x000fe20003f04070 */
[----:B------:R-:W-:-:S12]  /*3940*/  VIADD R7, R7, 0x1 ;  /* 0x0000000107077836 */ /* 0x000fd80000000000 */
[----:B------:R-:W-:Y:S05]  /*3950*/  @!P0 BRA `(.L_x_406) ;  /* 0xfffffff800e48947 */ /* 0x000fea000383ffff */
.L_x_405:
[----:B0-----:R-:W-:Y:S01]  /*3960*/  IMAD.IADD R3, R12, 0x1, -R13 ;  /* 0x000000010c037824 */ /* 0x001fe200078e0a0d */
[----:B------:R-:W-:Y:S04]  /*3970*/  BSSY.RECONVERGENT B1, `(.L_x_404) ;  /* 0x0000123000017945 */ /* 0x000fe80003800200 */
[----:B------:R-:W-:-:S04]  /*3980*/  ISETP.GE.AND P0, PT, R10, R3, PT ;  /* 0x000000030a00720c */ /* 0x000fc80003f06270 */
[----:B------:R-:W-:-:S13]  /*3990*/  ISETP.GE.U32.OR P0, PT, R13, R12, P0 ;  /* 0x0000000c0d00720c */ /* 0x000fda0000706470 */
[----:B------:R-:W-:Y:S05]  /*39a0*/  @P0 BRA `(.L_x_407) ;  /* 0x00000010007c0947 */ /* 0x000fea0003800000 */
[----:B------:R-:W-:Y:S01]  /*39b0*/  LOP3.LUT R3, RZ, R10, RZ, 0x33, !PT ;  /* 0x0000000aff037212 */ /* 0x000fe200078e33ff */
[----:B------:R-:W-:Y:S01]  /*39c0*/  IMAD.SHL.U32 R5, R0, 0x400, RZ ;  /* 0x0000040000057824 */ /* 0x000fe200078e00ff */
[----:B------:R-:W-:Y:S01]  /*39d0*/  BSSY.RECONVERGENT B2, `(.L_x_408) ;  /* 0x0000097000027945 */ /* 0x000fe20003800200 */
[----:B------:R-:W-:Y:S02]  /*39e0*/  IMAD R7, R7, UR13, RZ ;  /* 0x0000000d07077c24 */ /* 0x000fe4000f8e02ff */
[----:B------:R-:W-:Y:S02]  /*39f0*/  IMAD.IADD R12, R3, 0x1, R12 ;  /* 0x00000001030c7824 */ /* 0x000fe400078e020c */
[----:B------:R-:W-:-:S03]  /*3a00*/  IMAD.MOV.U32 R16, RZ, RZ, R10 ;  /* 0x000000ffff107224 */ /* 0x000fc600078e000a */
[----:B------:R-:W-:-:S05]  /*3a10*/  IADD3 R2, PT, PT, R12, -UR4, -R5 ;  /* 0x800000040c027c10 */ /* 0x000fca000fffe805 */
[----:B------:R-:W-:-:S05]  /*3a20*/  IMAD R2, R7, -0x400, R2 ;  /* 0xfffffc0007027824 */ /* 0x000fca00078e0202 */
[C---:B------:R-:W-:Y:S02]  /*3a30*/  ISETP.GE.U32.AND P0, PT, R2.reuse, 0x700, PT ;  /* 0x000007000200780c */ /* 0x040fe40003f06070 */
[----:B------:R-:W-:-:S04]  /*3a40*/  LEA.HI R14, R2, 0x1, RZ, 0x18 ;  /* 0x00000001020e7811 */ /* 0x000fc800078fc0ff */
[----:B------:R-:W-:-:S07]  /*3a50*/  LOP3.LUT R21, R14, 0x7, RZ, 0xc0, !PT ;  /* 0x000000070e157812 */ /* 0x000fce00078ec0ff */
[----:B------:R-:W-:Y:S05]  /*3a60*/  @!P0 BRA `(.L_x_409) ;  /* 0x0000000800348947 */ /* 0x000fea0003800000 */
[----:B------:R-:W0:Y:S01]  /*3a70*/  LDC.64 R2, c[0x0][0x380] ;  /* 0x0000e000ff027b82 */ /* 0x000e220000000a00 */
[----:B------:R-:W-:Y:S01]  /*3a80*/  LEA.HI R6, R6, 0x1, RZ, 0x18 ;  /* 0x0000000106067811 */ /* 0x000fe200078fc0ff */
[----:B------:R-:W-:Y:S01]  /*3a90*/  BSSY.RECONVERGENT B3, `(.L_x_410) ;  /* 0x0000089000037945 */ /* 0x000fe20003800200 */
[----:B------:R-:W-:Y:S02]  /*3aa0*/  LOP3.LUT R16, R10, 0x400, RZ, 0xfc, !PT ;  /* 0x000004000a107812 */ /* 0x000fe400078efcff */
[----:B------:R-:W-:-:S05]  /*3ab0*/  LOP3.LUT R6, R6, 0x1fffff8, RZ, 0xc0, !PT ;  /* 0x01fffff806067812 */ /* 0x000fca00078ec0ff */
[----:B------:R-:W-:-:S07]  /*3ac0*/  IMAD.MOV R17, RZ, RZ, -R6 ;  /* 0x000000ffff117224 */ /* 0x000fce00078e0a06 */
.L_x_411:
[----:B------:R-:W-:-:S04]  /*3ad0*/  VIADD R26, R15, 0xfffffc00 ;  /* 0xfffffc000f1a7836 */ /* 0x000fc80000000000 */
[----:B0-----:R-:W-:-:S05]  /*3ae0*/  IMAD.WIDE.U32 R4, R26, 0x4, R2 ;  /* 0x000000041a047825 */ /* 0x001fca00078e0002 */
[----:B------:R-:W4:Y:S01]  /*3af0*/  LDG.E R24, desc[UR10][R4.64] ;  /* 0x0000000a04187981 */ /* 0x000f22000c1e1900 */
[----:B------:R-:W-:-:S04]  /*3b00*/  VIADD R27, R15, 0xfffffd00 ;  /* 0xfffffd000f1b7836 */ /* 0x000fc80000000000 */
[----:B------:R-:W-:-:S05]  /*3b10*/  IMAD.WIDE.U32 R6, R27, 0x4, R2 ;  /* 0x000000041b067825 */ /* 0x000fca00078e0002 */
[----:B------:R0:W5:Y:S01]  /*3b20*/  LDG.E R22, desc[UR10][R6.64] ;  /* 0x0000000a06167981 */ /* 0x000162000c1e1900 */
[----:B------:R-:W-:-:S04]  /*3b30*/  VIADD R25, R15, 0xfffffe00 ;  /* 0xfffffe000f197836 */ /* 0x000fc80000000000 */
[----:B------:R-:W-:-:S06]  /*3b40*/  IMAD.WIDE.U32 R8, R25, 0x4, R2 ;  /* 0x0000000419087825 */ /* 0x000fcc00078e0002 */
[----:B------:R-:W2:Y:S01]  /*3b50*/  LDG.E R8, desc[UR10][R8.64] ;  /* 0x0000000a08087981 */ /* 0x000ea2000c1e1900 */
[----:B------:R-:W-:Y:S01]  /*3b60*/  PRMT R29, R20, 0x7610, R29 ;  /* 0x00007610141d7816 */ /* 0x000fe2000000001d */
[----:B------:R-:W-:Y:S01]  /*3b70*/  VIADD R23, R15, 0xffffff00 ;  /* 0xffffff000f177836 */ /* 0x000fe20000000000 */
[----:B0-----:R-:W-:Y:S02]  /*3b80*/  IADD3 R7, P1, PT, R26, UR6, RZ ;  /* 0x000000061a077c10 */ /* 0x001fe4000ff3e0ff */
[----:B------:R-:W-:Y:S01]  /*3b90*/  LOP3.LUT P3, RZ, R29, 0xff, RZ, 0xc0, !PT ;  /* 0x000000ff1dff7812 */ /* 0x000fe2000786c0ff */
[----:B------:R-:W-:Y:S01]  /*3ba0*/  IMAD.WIDE.U32 R4, R23, 0x4, R2 ;  /* 0x0000000417047825 */ /* 0x000fe200078e0002 */
[----:B------:R-:W-:-:S03]  /*3bb0*/  ISETP.LT.U32.AND P0, PT, R7, R18, PT ;  /* 0x000000120700720c */ /* 0x000fc60003f01070 */
[----:B------:R-:W-:Y:S01]  /*3bc0*/  IMAD.X R26, RZ, RZ, R11, P1 ;  /* 0x000000ffff1a7224 */ /* 0x000fe200008e060b */
[----:B------:R0:W3:Y:S04]  /*3bd0*/  LDG.E R20, desc[UR10][R4.64] ;  /* 0x0000000a04147981 */ /* 0x0000e8000c1e1900 */
[----:B------:R-:W-:-:S04]  /*3be0*/  ISETP.LT.AND.EX P0, PT, R26, R19, PT, P0 ;  /* 0x000000131a00720c */ /* 0x000fc80003f01300 */
[----:B------:R-:W-:Y:S02]  /*3bf0*/  SEL R28, R7, R18, P0 ;  /* 0x00000012071c7207 */ /* 0x000fe40000000000 */
[C---:B----4-:R-:W-:Y:S02]  /*3c00*/  ISETP.EQ.AND P2, PT, R24.reuse, UR5, P3 ;  /* 0x0000000518007c0c */ /* 0x050fe40009f42270 */
[----:B------:R-:W-:-:S04]  /*3c10*/  ISETP.NE.AND P1, PT, R24, UR5, PT ;  /* 0x0000000518007c0c */ /* 0x000fc8000bf25270 */
[----:B------:R-:W-:-:S04]  /*3c20*/  @!P3 SEL R29, RZ, 0x1, P1 ;  /* 0x00000001ff1db807 */ /* 0x000fc80000800000 */
[----:B------:R-:W-:-:S03]  /*3c30*/  SEL R24, R29, 0x1, !P2 ;  /* 0x000000011d187807 */ /* 0x000fc60005000000 */
[----:B------:R-:W-:Y:S01]  /*3c40*/  @!P2 SEL R28, R7, R18, !P3 ;  /* 0x00000012071ca207 */ /* 0x000fe20005800000 */
[----:B------:R-:W-:Y:S01]  /*3c50*/  IMAD.WIDE.U32 R6, R15, 0x4, R2 ;  /* 0x000000040f067825 */ /* 0x000fe200078e0002 */
[----:B------:R-:W-:Y:S02]  /*3c60*/  LOP3.LUT P1, RZ, R24, 0xff, RZ, 0xc0, !PT ;  /* 0x000000ff18ff7812 */ /* 0x000fe4000782c0ff */
[CC--:B------:R-:W-:Y:S02]  /*3c70*/  SEL R18, R26.reuse, R19.reuse, P0 ;  /* 0x000000131a127207 */ /* 0x0c0fe40000000000 */
[----:B------:R4:W3:Y:S01]  /*3c80*/  LDG.E R9, desc[UR10][R6.64] ;  /* 0x0000000a06097981 */ /* 0x0008e2000c1e1900 */
[----:B------:R-:W-:Y:S02]  /*3c90*/  IADD3 R29, P0, PT, R27, UR6, RZ ;  /* 0x000000061b1d7c10 */ /* 0x000fe4000ff1e0ff */
[----:B------:R-:W-:Y:S02]  /*3ca0*/  @!P2 SEL R18, R26, R19, !P3 ;  /* 0x000000131a12a207 */ /* 0x000fe40005800000 */
[----:B-----5:R-:W-:-:S02]  /*3cb0*/  ISETP.NE.AND P2, PT, R22, UR5, PT ;  /* 0x0000000516007c0c */ /* 0x020fc4000bf45270 */
[----:B------:R-:W-:Y:S01]  /*3cc0*/  ISETP.EQ.AND P3, PT, R22, UR5, P1 ;  /* 0x0000000516007c0c */ /* 0x000fe20008f62270 */
[----:B------:R-:W-:Y:S01]  /*3cd0*/  IMAD.X R27, RZ, RZ, R11, P0 ;  /* 0x000000ffff1b7224 */ /* 0x000fe200000e060b */
[----:B------:R-:W-:Y:S02]  /*3ce0*/  @!P1 SEL R24, RZ, 0x1, P2 ;  /* 0x00000001ff189807 */ /* 0x000fe40001000000 */
[----:B------:R-:W-:Y:S01]  /*3cf0*/  ISETP.LT.U32.AND P0, PT, R29, R28, PT ;  /* 0x0000001c1d00720c */ /* 0x000fe20003f01070 */
[----:B------:R-:W-:Y:S01]  /*3d00*/  VIADD R19, R15, 0x100 ;  /* 0x000001000f137836 */ /* 0x000fe20000000000 */
[----:B------:R-:W-:Y:S02]  /*3d10*/  SEL R22, R24, 0x1, !P3 ;  /* 0x0000000118167807 */ /* 0x000fe40005800000 */
[----:B------:R-:W-:Y:S01]  /*3d20*/  ISETP.LT.AND.EX P0, PT, R27, R18, PT, P0 ;  /* 0x000000121b00720c */ /* 0x000fe20003f01300 */
[----:B0-----:R-:W-:Y:S01]  /*3d30*/  IMAD.WIDE.U32 R4, R19, 0x4, R2 ;  /* 0x0000000413047825 */ /* 0x001fe200078e0002 */
[----:B------:R-:W-:-:S02]  /*3d40*/  LOP3.LUT P2, RZ, R22, 0xff, RZ, 0xc0, !PT ;  /* 0x000000ff16ff7812 */ /* 0x000fc4000784c0ff */
[----:B------:R-:W-:Y:S02]  /*3d50*/  SEL R26, R29, R28, P0 ;  /* 0x0000001c1d1a7207 */ /* 0x000fe40000000000 */
[----:B------:R-:W-:Y:S02]  /*3d60*/  SEL R24, R27, R18, P0 ;  /* 0x000000121b187207 */ /* 0x000fe40000000000 */
[----:B----4-:R-:W-:Y:S02]  /*3d70*/  IADD3 R7, P0, PT, R25, UR6, RZ ;  /* 0x0000000619077c10 */ /* 0x010fe4000ff1e0ff */
[----:B------:R-:W-:Y:S01]  /*3d80*/  @!P3 SEL R26, R29, R28, !P1 ;  /* 0x0000001c1d1ab207 */ /* 0x000fe20004800000 */
[----:B------:R0:W4:Y:S01]  /*3d90*/  LDG.E R25, desc[UR10][R4.64] ;  /* 0x0000000a04197981 */ /* 0x000122000c1e1900 */
[----:B------:R-:W-:Y:S02]  /*3da0*/  @!P3 SEL R24, R27, R18, !P1 ;  /* 0x000000121b18b207 */ /* 0x000fe40004800000 */
[----:B--2---:R-:W-:Y:S01]  /*3db0*/  ISETP.EQ.AND P1, PT, R8, UR5, P2 ;  /* 0x0000000508007c0c */ /* 0x004fe20009722270 */
[----:B------:R-:W-:Y:S01]  /*3dc0*/  IMAD.X R28, RZ, RZ, R11, P0 ;  /* 0x000000ffff1c7224 */ /* 0x000fe200000e060b */
[----:B------:R-:W-:Y:S01]  /*3dd0*/  ISETP.LT.U32.AND P0, PT, R7, R26, PT ;  /* 0x0000001a0700720c */ /* 0x000fe20003f01070 */
[----:B------:R-:W-:-:S03]  /*3de0*/  VIADD R27, R15, 0x200 ;  /* 0x000002000f1b7836 */ /* 0x000fc60000000000 */
[----:B------:R-:W-:-:S04]  /*3df0*/  ISETP.LT.AND.EX P0, PT, R28, R24, PT, P0 ;  /* 0x000000181c00720c */ /* 0x000fc80003f01300 */
[----:B------:R-:W-:-:S03]  /*3e00*/  SEL R18, R7, R26, P0 ;  /* 0x0000001a07127207 */ /* 0x000fc60000000000 */
[----:B------:R-:W-:Y:S01]  /*3e10*/  @!P1 SEL R18, R7, R26, !P2 ;  /* 0x0000001a07129207 */ /* 0x000fe20005000000 */
[----:B------:R-:W-:-:S06]  /*3e20*/  IMAD.WIDE.U32 R6, R27, 0x4, R2 ;  /* 0x000000041b067825 */ /* 0x000fcc00078e0002 */
[----:B------:R2:W5:Y:S01]  /*3e30*/  LDG.E R6, desc[UR10][R6.64] ;  /* 0x0000000a06067981 */ /* 0x000562000c1e1900 */
[----:B------:R-:W-:-:S04]  /*3e40*/  VIADD R29, R15, 0x300 ;  /* 0x000003000f1d7836 */ /* 0x000fc80000000000 */
[----:B0-----:R-:W-:-:S06]  /*3e50*/  IMAD.WIDE.U32 R4, R29, 0x4, R2 ;  /* 0x000000041d047825 */ /* 0x001fcc00078e0002 */
[----:B------:R0:W5:Y:S01]  /*3e60*/  LDG.E R4, desc[UR10][R4.64] ;  /* 0x0000000a04047981 */ /* 0x000162000c1e1900 */
[----:B------:R-:W-:Y:S02]  /*3e70*/  SEL R26, R28, R24, P0 ;  /* 0x000000181c1a7207 */ /* 0x000fe40000000000 */
[----:B------:R-:W-:-:S04]  /*3e80*/  ISETP.NE.AND P0, PT, R8, UR5, PT ;  /* 0x0000000508007c0c */ /* 0x000fc8000bf05270 */
[----:B------:R-:W-:-:S04]  /*3e90*/  @!P2 SEL R22, RZ, 0x1, P0 ;  /* 0x00000001ff16a807 */ /* 0x000fc80000000000 */
[----:B------:R-:W-:Y:S02]  /*3ea0*/  SEL R22, R22, 0x1, !P1 ;  /* 0x0000000116167807 */ /* 0x000fe40004800000 */
[----:B------:R-:W-:Y:S02]  /*3eb0*/  @!P1 SEL R26, R28, R24, !P2 ;  /* 0x000000181c1a9207 */ /* 0x000fe40005000000 */
[----:B------:R-:W-:Y:S02]  /*3ec0*/  LOP3.LUT P1, RZ, R22, 0xff, RZ, 0xc0, !PT ;  /* 0x000000ff16ff7812 */ /* 0x000fe4000782c0ff */
[C---:B---3--:R-:W-:Y:S02]  /*3ed0*/  ISETP.NE.AND P2, PT, R20.reuse, UR5, PT ;  /* 0x0000000514007c0c */ /* 0x048fe4000bf45270 */
[----:B------:R-:W-:Y:S02]  /*3ee0*/  ISETP.EQ.AND P3, PT, R20, UR5, P1 ;  /* 0x0000000514007c0c */ /* 0x000fe40008f62270 */
[----:B------:R-:W-:-:S07]  /*3ef0*/  IADD3 R23, P0, PT, R23, UR6, RZ ;  /* 0x0000000617177c10 */ /* 0x000fce000ff1e0ff */
[----:B------:R-:W-:Y:S01]  /*3f00*/  @!P1 SEL R22, RZ, 0x1, P2 ;  /* 0x00000001ff169807 */ /* 0x000fe20001000000 */
[----:B------:R-:W-:-:S03]  /*3f10*/  IMAD.X R20, RZ, RZ, R11, P0 ;  /* 0x000000ffff147224 */ /* 0x000fc600000e060b */
[----:B------:R-:W-:Y:S02]  /*3f20*/  SEL R22, R22, 0x1, !P3 ;  /* 0x0000000116167807 */ /* 0x000fe40005800000 */
[----:B------:R-:W-:Y:S02]  /*3f30*/  ISETP.LT.U32.AND P0, PT, R23, R18, PT ;  /* 0x000000121700720c */ /* 0x000fe40003f01070 */
[----:B------:R-:W-:Y:S02]  /*3f40*/  LOP3.LUT P2, RZ, R22, 0xff, RZ, 0xc0, !PT ;  /* 0x000000ff16ff7812 */ /* 0x000fe4000784c0ff */
[----:B------:R-:W-:-:S04]  /*3f50*/  ISETP.LT.AND.EX P0, PT, R20, R26, PT, P0 ;  /* 0x0000001a1400720c */ /* 0x000fc80003f01300 */
[C---:B--2---:R-:W-:Y:S02]  /*3f60*/  SEL R7, R23.reuse, R18, P0 ;  /* 0x0000001217077207 */ /* 0x044fe40000000000 */
[C---:B------:R-:W-:Y:S02]  /*3f70*/  SEL R8, R20.reuse, R26, P0 ;  /* 0x0000001a14087207 */ /* 0x040fe40000000000 */
[----:B------:R-:W-:Y:S02]  /*3f80*/  @!P3 SEL R7, R23, R18, !P1 ;  /* 0x000000121707b207 */ /* 0x000fe40004800000 */
[----:B------:R-:W-:Y:S02]  /*3f90*/  @!P3 SEL R8, R20, R26, !P1 ;  /* 0x0000001a1408b207 */ /* 0x000fe40004800000 */
[----:B------:R-:W-:Y:S02]  /*3fa0*/  IADD3 R18, P1, PT, R15, UR6, RZ ;  /* 0x000000060f127c10 */ /* 0x000fe4000ff3e0ff */
[----:B------:R-:W-:Y:S01]  /*3fb0*/  IADD3 R24, P4, PT, R19, UR6, RZ ;  /* 0x0000000613187c10 */ /* 0x000fe2000ff9e0ff */
[----:B------:R-:W-:-:S02]  /*3fc0*/  VIADD R17, R17, 0x8 ;  /* 0x0000000811117836 */ /* 0x000fc40000000000 */
[----:B------:R-:W-:Y:S02]  /*3fd0*/  VIADD R16, R16, 0x800 ;  /* 0x0000080010107836 */ /* 0x000fe40000000000 */
[----:B------:R-:W-:Y:S01]  /*3fe0*/  VIADD R15, R15, 0x800 ;  /* 0x000008000f0f7836 */ /* 0x000fe20000000000 */
[C---:B------:R-:W-:Y:S02]  /*3ff0*/  ISETP.NE.AND P0, PT, R9.reuse, UR5, PT ;  /* 0x0000000509007c0c */ /* 0x040fe4000bf05270 */
[----:B------:R-:W-:Y:S02]  /*4000*/  ISETP.EQ.AND P3, PT, R9, UR5, P2 ;  /* 0x0000000509007c0c */ /* 0x000fe40009762270 */
[----:B------:R-:W-:Y:S01]  /*4010*/  @!P2 SEL R22, RZ, 0x1, P0 ;  /* 0x00000001ff16a807 */ /* 0x000fe20000000000 */
[----:B------:R-:W-:-:S03]  /*4020*/  IMAD.X R9, RZ, RZ, R11, P1 ;  /* 0x000000ffff097224 */ /* 0x000fc600008e060b */
        /* <DEDUP_REMOVED lines=8> */
[C---:B----4-:R-:W-:Y:S01]  /*40b0*/  ISETP.NE.AND P0, PT, R25.reuse, UR5, PT ;  /* 0x0000000519007c0c */ /* 0x050fe2000bf05270 */
[----:B------:R-:W-:Y:S01]  /*40c0*/  IMAD.X R7, RZ, RZ, R11, P4 ;  /* 0x000000ffff077224 */ /* 0x000fe200020e060b */
        /* <DEDUP_REMOVED lines=11> */
[----:B------:R-:W-:Y:S01]  /*4180*/  IMAD.X R5, RZ, RZ, R11, P0 ;  /* 0x000000ffff057224 */ /* 0x000fe200000e060b */
[----:B-----5:R-:W-:Y:S02]  /*4190*/  ISETP.EQ.AND P3, PT, R6, UR5, P2 ;  /* 0x0000000506007c0c */ /* 0x020fe40009762270 */
        /* <DEDUP_REMOVED lines=8> */
[----:B------:R-:W-:Y:S01]  /*4220*/  IMAD.X R5, RZ, RZ, R11, P0 ;  /* 0x000000ffff057224 */ /* 0x000fe200000e060b */
        /* <DEDUP_REMOVED lines=15> */
[----:B-1----:R-:W-:Y:S05]  /*4320*/  BSYNC.RECONVERGENT B3 ;  /* 0x0000000000037941 */ /* 0x002fea0003800200 */
.L_x_410:
[----:B------:R-:W-:-:S07]  /*4330*/  VIADD R16, R16, 0xfffffc00 ;  /* 0xfffffc0010107836 */ /* 0x000fce0000000000 */
.L_x_409:
[----:B-123--:R-:W-:Y:S05]  /*4340*/  BSYNC.RECONVERGENT B2 ;  /* 0x0000000000027941 */ /* 0x00efea0003800200 */
.L_x_408:
[----:B------:R-:W-:-:S13]  /*4350*/  ISETP.NE.AND P0, PT, R21, RZ, PT ;  /* 0x000000ff1500720c */ /* 0x000fda0003f05270 */
[----:B------:R-:W-:Y:S05]  /*4360*/  @!P0 BRA `(.L_x_407) ;  /* 0x00000008000c8947 */ /* 0x000fea0003800000 */
[----:B------:R-:W-:Y:S01]  /*4370*/  ISETP.GE.U32.AND P0, PT, R21, 0x4, PT ;  /* 0x000000041500780c */ /* 0x000fe20003f06070 */
[----:B------:R-:W-:Y:S01]  /*4380*/  BSSY.RECONVERGENT B2, `(.L_x_412) ;  /* 0x0000045000027945 */ /* 0x000fe20003800200 */
[----:B------:R-:W-:-:S11]  /*4390*/  LOP3.LUT P1, R14, R14, 0x3, RZ, 0xc0, !PT ;  /* 0x000000030e0e7812 */ /* 0x000fd6000782c0ff */
[----:B------:R-:W-:Y:S05]  /*43a0*/  @!P0 BRA `(.L_x_413) ;  /* 0x0000000400088947 */ /* 0x000fea0003800000 */
[----:B------:R-:W0:Y:S01]  /*43b0*/  LDC.64 R2, c[0x0][0x380] ;  /* 0x0000e000ff027b82 */ /* 0x000e220000000a00 */
[----:B------:R-:W-:-:S04]  /*43c0*/  IMAD.IADD R21, R16, 0x1, R13 ;  /* 0x0000000110157824 */ /* 0x000fc800078e020d */
[C---:B------:R-:W-:Y:S02]  /*43d0*/  VIADD R17, R21.reuse, 0x100 ;  /* 0x0000010015117836 */ /* 0x040fe40000000000 */
[----:B0-----:R-:W-:-:S06]  /*43e0*/  IMAD.WIDE.U32 R22, R21, 0x4, R2 ;  /* 0x0000000415167825 */ /* 0x001fcc00078e0002 */
[----:B------:R-:W2:Y:S01]  /*43f0*/  LDG.E R22, desc[UR10][R22.64] ;  /* 0x0000000a16167981 */ /* 0x000ea2000c1e1900 */
        /* <DEDUP_REMOVED lines=10> */
[----:B------:R-:W-:Y:S02]  /*44a0*/  IADD3 R21, P2, PT, R21, UR6, RZ ;  /* 0x0000000615157c10 */ /* 0x000fe4000ff5e0ff */
[----:B------:R-:W-:-:S03]  /*44b0*/  IADD3 R17, P5, PT, R17, UR6, RZ ;  /* 0x0000000611117c10 */ /* 0x000fc6000ffbe0ff */
[--C-:B------:R-:W-:Y:S02]  /*44c0*/  IMAD.X R8, RZ, RZ, R11.reuse, P2 ;  /* 0x000000ffff087224 */ /* 0x100fe400010e060b */
[----:B0-----:R-:W-:Y:S01]  /*44d0*/  IMAD.X R3, RZ, RZ, R11, P5 ;  /* 0x000000ffff037224 */ /* 0x001fe200028e060b */
[----:B------:R-:W-:Y:S02]  /*44e0*/  IADD3 R9, P5, PT, R9, UR6, RZ ;  /* 0x0000000609097c10 */ /* 0x000fe4000ffbe0ff */
[C---:B--2---:R-:W-:Y:S02]  /*44f0*/  ISETP.NE.AND P0, PT, R22.reuse, UR5, PT ;  /* 0x0000000516007c0c */ /* 0x044fe4000bf05270 */
        /* <DEDUP_REMOVED lines=24> */
[----:B------:R-:W-:Y:S01]  /*4680*/  IMAD.X R3, RZ, RZ, R11, P0 ;  /* 0x000000ffff037224 */ /* 0x000fe200000e060b */
        /* <DEDUP_REMOVED lines=9> */
[----:B------:R-:W-:Y:S01]  /*4720*/  IMAD.X R3, RZ, RZ, R11, P5 ;  /* 0x000000ffff037224 */ /* 0x000fe200028e060b */
        /* <DEDUP_REMOVED lines=10> */
.L_x_413:
[----:B------:R-:W-:Y:S05]  /*47d0*/  BSYNC.RECONVERGENT B2 ;  /* 0x0000000000027941 */ /* 0x000fea0003800200 */
.L_x_412:
[----:B------:R-:W-:Y:S05]  /*47e0*/  @!P1 BRA `(.L_x_407) ;  /* 0x0000000000ec9947 */ /* 0x000fea0003800000 */
[----:B------:R-:W-:Y:S01]  /*47f0*/  ISETP.NE.AND P0, PT, R14, 0x1, PT ;  /* 0x000000010e00780c */ /* 0x000fe20003f05270 */
[----:B------:R-:W-:Y:S01]  /*4800*/  BSSY.RECONVERGENT B2, `(.L_x_414) ;  /* 0x0000025000027945 */ /* 0x000fe20003800200 */
[----:B------:R-:W-:-:S11]  /*4810*/  LOP3.LUT P1, RZ, R12, 0x100, RZ, 0xc0, !PT ;  /* 0x000001000cff7812 */ /* 0x000fd6000782c0ff */
[----:B------:R-:W-:Y:S05]  /*4820*/  @!P0 BRA `(.L_x_415) ;  /* 0x0000000000888947 */ /* 0x000fea0003800000 */
[----:B------:R-:W0:Y:S01]  /*4830*/  LDC.64 R2, c[0x0][0x380] ;  /* 0x0000e000ff027b82 */ /* 0x000e220000000a00 */
[----:B------:R-:W-:-:S04]  /*4840*/  IMAD.IADD R7, R16, 0x1, R13 ;  /* 0x0000000110077824 */ /* 0x000fc800078e020d */
[C---:B------:R-:W-:Y:S02]  /*4850*/  VIADD R9, R7.reuse, 0x100 ;  /* 0x0000010007097836 */ /* 0x040fe40000000000 */
[----:B0-----:R-:W-:-:S06]  /*4860*/  IMAD.WIDE.U32 R4, R7, 0x4, R2 ;  /* 0x0000000407047825 */ /* 0x001fcc00078e0002 */
[----:B------:R-:W2:Y:S01]  /*4870*/  LDG.E R4, desc[UR10][R4.64] ;  /* 0x0000000a04047981 */ /* 0x000ea2000c1e1900 */
[----:B------:R-:W-:-:S05]  /*4880*/  IMAD.WIDE.U32 R2, R9, 0x4, R2 ;  /* 0x0000000409027825 */ /* 0x000fca00078e0002 */
[----:B------:R0:W3:Y:S01]  /*4890*/  LDG.E R8, desc[UR10][R2.64] ;  /* 0x0000000a02087981 */ /* 0x0000e2000c1e1900 */
[----:B------:R-:W-:Y:S01]  /*48a0*/  LOP3.LUT P2, RZ, R20, 0xff, RZ, 0xc0, !PT ;  /* 0x000000ff14ff7812 */ /* 0x000fe2000784c0ff */
[----:B------:R-:W-:Y:S01]  /*48b0*/  VIADD R16, R16, 0x200 ;  /* 0x0000020010107836 */ /* 0x000fe20000000000 */
[----:B------:R-:W-:-:S04]  /*48c0*/  IADD3 R7, P4, PT, R7, UR6, RZ ;  /* 0x0000000607077c10 */ /* 0x000fc8000ff9e0ff */
[----:B------:R-:W-:Y:S01]  /*48d0*/  ISETP.LT.U32.AND P0, PT, R7, R18, PT ;  /* 0x000000120700720c */ /* 0x000fe20003f01070 */
[----:B------:R-:W-:-:S05]  /*48e0*/  IMAD.X R6, RZ, RZ, R11, P4 ;  /* 0x000000ffff067224 */ /* 0x000fca00020e060b */
[----:B------:R-:W-:-:S04]  /*48f0*/  ISETP.LT.AND.EX P0, PT, R6, R19, PT, P0 ;  /* 0x000000130600720c */ /* 0x000fc80003f01300 */
[----:B0-----:R-:W-:Y:S02]  /*4900*/  SEL R2, R7, R18, P0 ;  /* 0x0000001207027207 */ /* 0x001fe40000000000 */
[----:B------:R-:W-:Y:S02]  /*4910*/  SEL R3, R6, R19, P0 ;  /* 0x0000001306037207 */ /* 0x000fe40000000000 */
[C---:B--2---:R-:W-:Y:S02]  /*4920*/  ISETP.NE.AND P5, PT, R4.reuse, UR5, PT ;  /* 0x0000000504007c0c */ /* 0x044fe4000bfa5270 */
[----:B------:R-:W-:Y:S02]  /*4930*/  ISETP.EQ.AND P3, PT, R4, UR5, P2 ;  /* 0x0000000504007c0c */ /* 0x000fe40009762270 */
[----:B------:R-:W-:Y:S02]  /*4940*/  @!P2 SEL R20, RZ, 0x1, P5 ;  /* 0x00000001ff14a807 */ /* 0x000fe40002800000 */
[----:B------:R-:W-:-:S02]  /*4950*/  IADD3 R9, P5, PT, R9, UR6, RZ ;  /* 0x0000000609097c10 */ /* 0x000fc4000ffbe0ff */
[----:B------:R-:W-:-:S03]  /*4960*/  SEL R20, R20, 0x1, !P3 ;  /* 0x0000000114147807 */ /* 0x000fc60005800000 */
[----:B------:R-:W-:Y:S01]  /*4970*/  IMAD.X R4, RZ, RZ, R11, P5 ;  /* 0x000000ffff047224 */ /* 0x000fe200028e060b */
[----:B------:R-:W-:-:S03]  /*4980*/  LOP3.LUT P4, RZ, R20, 0xff, RZ, 0xc0, !PT ;  /* 0x000000ff14ff7812 */ /* 0x000fc6000788c0ff */
[----:B------:R-:W-:Y:S02]  /*4990*/  @!P3 SEL R2, R7, R18, !P2 ;  /* 0x000000120702b207 */ /* 0x000fe40005000000 */
[----:B------:R-:W-:Y:S02]  /*49a0*/  @!P3 SEL R3, R6, R19, !P2 ;  /* 0x000000130603b207 */ /* 0x000fe40005000000 */
[C---:B---3--:R-:W-:Y:S02]  /*49b0*/  ISETP.EQ.AND P3, PT, R8.reuse, UR5, P4 ;  /* 0x0000000508007c0c */ /* 0x048fe4000a762270 */
[----:B------:R-:W-:Y:S02]  /*49c0*/  ISETP.LT.U32.AND P0, PT, R9, R2, PT ;  /* 0x000000020900720c */ /* 0x000fe40003f01070 */
[----:B------:R-:W-:Y:S02]  /*49d0*/  ISETP.NE.AND P2, PT, R8, UR5, PT ;  /* 0x0000000508007c0c */ /* 0x000fe4000bf45270 */
[----:B------:R-:W-:-:S02]  /*49e0*/  ISETP.LT.AND.EX P0, PT, R4, R3, PT, P0 ;  /* 0x000000030400720c */ /* 0x000fc40003f01300 */
[----:B------:R-:W-:Y:S02]  /*49f0*/  @!P4 SEL R20, RZ, 0x1, P2 ;  /* 0x00000001ff14c807 */ /* 0x000fe40001000000 */
[CC--:B------:R-:W-:Y:S02]  /*4a00*/  SEL R18, R9.reuse, R2.reuse, P0 ;  /* 0x0000000209127207 */ /* 0x0c0fe40000000000 */
[-C--:B------:R-:W-:Y:S02]  /*4a10*/  SEL R19, R4, R3.reuse, P0 ;  /* 0x0000000304137207 */ /* 0x080fe40000000000 */
[----:B------:R-:W-:Y:S02]  /*4a20*/  SEL R20, R20, 0x1, !P3 ;  /* 0x0000000114147807 */ /* 0x000fe40005800000 */
[----:B------:R-:W-:Y:S02]  /*4a30*/  @!P3 SEL R18, R9, R2, !P4 ;  /* 0x000000020912b207 */ /* 0x000fe40006000000 */
[----:B------:R-:W-:-:S07]  /*4a40*/  @!P3 SEL R19, R4, R3, !P4 ;  /* 0x000000030413b207 */ /* 0x000fce0006000000 */
.L_x_415:
[----:B------:R-:W-:Y:S05]  /*4a50*/  BSYNC.RECONVERGENT B2 ;  /* 0x0000000000027941 */ /* 0x000fea0003800200 */
.L_x_414:
[----:B------:R-:W-:Y:S05]  /*4a60*/  @P1 BRA `(.L_x_407) ;  /* 0x00000000004c1947 */ /* 0x000fea0003800000 */
[----:B------:R-:W0:Y:S01]  /*4a70*/  LDC.64 R2, c[0x0][0x380] ;  /* 0x0000e000ff027b82 */ /* 0x000e220000000a00 */
[----:B------:R-:W-:-:S04]  /*4a80*/  IMAD.IADD R13, R16, 0x1, R13 ;  /* 0x00000001100d7824 */ /* 0x000fc800078e020d */
[----:B0-----:R-:W-:-:S06]  /*4a90*/  IMAD.WIDE.U32 R2, R13, 0x4, R2 ;  /* 0x000000040d027825 */ /* 0x001fcc00078e0002 */
[----:B------:R-:W2:Y:S01]  /*4aa0*/  LDG.E R2, desc[UR10][R2.64] ;  /* 0x0000000a02027981 */ /* 0x000ea2000c1e1900 */
[----:B------:R-:W-:Y:S02]  /*4ab0*/  LOP3.LUT P3, RZ, R20, 0xff, RZ, 0xc0, !PT ;  /* 0x000000ff14ff7812 */ /* 0x000fe4000786c0ff */
[----:B------:R-:W-:-:S05]  /*4ac0*/  IADD3 R13, P0, PT, R13, UR6, RZ ;  /* 0x000000060d0d7c10 */ /* 0x000fca000ff1e0ff */
[----:B------:R-:W-:Y:S01]  /*4ad0*/  IMAD.X R6, RZ, RZ, R11, P0 ;  /* 0x000000ffff067224 */ /* 0x000fe200000e060b */
        /* <DEDUP_REMOVED lines=12> */
.L_x_407:
[----:B-123--:R-:W-:Y:S05]  /*4ba0*/  BSYNC.RECONVERGENT B1 ;  /* 0x0000000000017941 */ /* 0x00efea0003800200 */
.L_x_404:
        /* <DEDUP_REMOVED lines=24> */
.L_x_417:
[----:B------:R-:W-:Y:S05]  /*4d30*/  BSYNC.RECONVERGENT B1 ;  /* 0x0000000000017941 */ /* 0x000fea0003800200 */
.L_x_416:
        /* <DEDUP_REMOVED lines=23> */
.L_x_419:
[----:B------:R-:W-:Y:S05]  /*4eb0*/  BSYNC.RECONVERGENT B1 ;  /* 0x0000000000017941 */ /* 0x000fea0003800200 */
.L_x_418:
        /* <DEDUP_REMOVED lines=20> */
.L_x_421:
[----:B------:R-:W-:Y:S05]  /*5000*/  BSYNC.RECONVERGENT B1 ;  /* 0x0000000000017941 */ /* 0x000fea0003800200 */
.L_x_420:
        /* <DEDUP_REMOVED lines=20> */
.L_x_423:
[----:B------:R-:W-:Y:S05]  /*5150*/  BSYNC.RECONVERGENT B1 ;  /* 0x0000000000017941 */ /* 0x000fea0003800200 */
.L_x_422:
        /* <DEDUP_REMOVED lines=20> */
.L_x_425:
[----:B------:R-:W-:Y:S05]  /*52a0*/  BSYNC.RECONVERGENT B1 ;  /* 0x0000000000017941 */ /* 0x000fea0003800200 */
.L_x_424:
        /* <DEDUP_REMOVED lines=10> */
.L_x_427:
[----:B------:R-:W-:Y:S05]  /*5350*/  BSYNC.RECONVERGENT B1 ;  /* 0x0000000000017941 */ /* 0x000fea0003800200 */
.L_x_426:
        /* <DEDUP_REMOVED lines=83> */
.L_x_385:
[----:B------:R-:W-:Y:S05]  /*5890*/  BSYNC.RECONVERGENT B0 ;  /* 0x0000000000007941 */ /* 0x000fea0003800200 */
.L_x_360:
[----:B------:R-:W-:Y:S05]  /*58a0*/  @P1 EXIT ;  /* 0x000000000000194d */ /* 0x000fea0003800000 */
[----:B012---:R-:W0:Y:S02]  /*58b0*/  LDC.64 R2, c[0x0][0x398] ;  /* 0x0000e600ff027b82 */ /* 0x007e240000000a00 */
[----:B0-----:R-:W-:-:S05]  /*58c0*/  IMAD.WIDE.U32 R2, R0, 0x10, R2 ;  /* 0x0000001000027825 */ /* 0x001fca00078e0002 */
[----:B------:R-:W-:Y:S04]  /*58d0*/  STG.E.64 desc[UR10][R2.64+0x8], R18 ;  /* 0x0000081202007986 */ /* 0x000fe8000c101b0a */
[----:B------:R-:W-:Y:S01]  /*58e0*/  STG.E.U8 desc[UR10][R2.64], R20 ;  /* 0x0000001402007986 */ /* 0x000fe2000c10110a */
[----:B------:R-:W-:Y:S05]  /*58f0*/  EXIT ;  /* 0x000000000000794d */ /* 0x000fea0003800000 */
.L_x_428:
        /* <DEDUP_REMOVED lines=16> */
.L_x_1284:


//--------------------- .text._ZN3cub18CUB_300001_SM_10006detail6reduce28DeviceReduceSingleTileKernelINS2_10policy_hubIN4cuda3std3__45tupleIJblEEEjN6thrust24THRUST_300001_SM_1000_NS8cuda_cub9__find_if7functorIS9_EEE10Policy1000ENSB_12zip_iteratorINS8_IJNSD_26transform_input_iterator_tIbNSB_6detail15normal_iteratorINSB_10device_ptrIiEEEENSK_10functional5actorINSP_9compositeIJNSP_16operator_adaptorINS7_8equal_toIvEEEENSQ_INSP_8argumentILj0EEEEENSQ_INSP_5valueIiEEEEEEEEEEENSB_17counting_iteratorIlNSB_11use_defaultES16_S16_EEEEEEEPS9_jSF_S9_S9_NS7_10__identityEEEvT0_T1_T2_T3_T4_T6_ --------------------------
	.section	.text._ZN3cub18CUB_300001_SM_10006detail6reduce28DeviceReduceSingleTileKernelINS2_10policy_hubIN4cuda3std3__45tupleIJblEEEjN6thrust24THRUST_300001_SM_1000_NS8cuda_cub9__find_if7functorIS9_EEE10Policy1000ENSB_12zip_iteratorINS8_IJNSD_26transform_input_iterator_tIbNSB_6detail15normal_iteratorINSB_10device_ptrIiEEEENSK_10functional5actorINSP_9compositeIJNSP_16operator_adaptorINS7_8equal_toIvEEEENSQ_INSP_8argumentILj0EEEEENSQ_INSP_5valueIiEEEEEEEEEEENSB_17counting_iteratorIlNSB_11use_defaultES16_S16_EEEEEEEPS9_jSF_S9_S9_NS7_10__identityEEEvT0_T1_T2_T3_T4_T6_,"ax",@progbits
	.align	128
        .global         _ZN3cub18CUB_300001_SM_10006detail6reduce28DeviceReduceSingleTileKernelINS2_10policy_hubIN4cuda3std3__45tupleIJblEEEjN6thrust24THRUST_300001_SM_1000_NS8cuda_cub9__find_if7functorIS9_EEE10Policy1000ENSB_12zip_iteratorINS8_IJNSD_26transform_input_iterator_tIbNSB_6detail15normal_iteratorINSB_10device_ptrIiEEEENSK_10functional5actorINSP_9compositeIJNSP_16operator_adaptorINS7_8equal_toIvEEEENSQ_INSP_8argumentILj0EEEEENSQ_INSP_5valueIiEEEEEEEEEEENSB_17counting_iteratorIlNSB_11use_defaultES16_S16_EEEEEEEPS9_jSF_S9_S9_NS7_10__identityEEEvT0_T1_T2_T3_T4_T6_
        .type           _ZN3cub18CUB_300001_SM_10006detail6reduce28DeviceReduceSingleTileKernelINS2_10policy_hubIN4cuda3std3__45tupleIJblEEEjN6thrust24THRUST_300001_SM_1000_NS8cuda_cub9__find_if7functorIS9_EEE10Policy1000ENSB_12zip_iteratorINS8_IJNSD_26transform_input_iterator_tIbNSB_6detail15normal_iteratorINSB_10device_ptrIiEEEENSK_10functional5actorINSP_9compositeIJNSP_16operator_adaptorINS7_8equal_toIvEEEENSQ_INSP_8argumentILj0EEEEENSQ_INSP_5valueIiEEEEEEEEEEENSB_17counting_iteratorIlNSB_11use_defaultES16_S16_EEEEEEEPS9_jSF_S9_S9_NS7_10__identityEEEvT0_T1_T2_T3_T4_T6_,@function
        .size           _ZN3cub18CUB_300001_SM_10006detail6reduce28DeviceReduceSingleTileKernelINS2_10policy_hubIN4cuda3std3__45tupleIJblEEEjN6thrust24THRUST_300001_SM_1000_NS8cuda_cub9__find_if7functorIS9_EEE10Policy1000ENSB_12zip_iteratorINS8_IJNSD_26transform_input_iterator_tIbNSB_6detail15normal_iteratorINSB_10device_ptrIiEEEENSK_10functional5actorINSP_9compositeIJNSP_16operator_adaptorINS7_8equal_toIvEEEENSQ_INSP_8argumentILj0EEEEENSQ_INSP_5valueIiEEEEEEEEEEENSB_17counting_iteratorIlNSB_11use_defaultES16_S16_EEEEEEEPS9_jSF_S9_S9_NS7_10__identityEEEvT0_T1_T2_T3_T4_T6_,(.L_x_1285 - _ZN3cub18CUB_300001_SM_10006detail6reduce28DeviceReduceSingleTileKernelINS2_10policy_hubIN4cuda3std3__45tupleIJblEEEjN6thrust24THRUST_300001_SM_1000_NS8cuda_cub9__find_if7functorIS9_EEE10Policy1000ENSB_12zip_iteratorINS8_IJNSD_26transform_input_iterator_tIbNSB_6detail15normal_iteratorINSB_10device_ptrIiEEEENSK_10functional5actorINSP_9compositeIJNSP_16operator_adaptorINS7_8equal_toIvEEEENSQ_INSP_8argumentILj0EEEEENSQ_INSP_5valueIiEEEEEEEEEEENSB_17counting_iteratorIlNSB_11use_defaultES16_S16_EEEEEEEPS9_jSF_S9_S9_NS7_10__identityEEEvT0_T1_T2_T3_T4_T6_)
        .other          _ZN3cub18CUB_300001_SM_10006detail6reduce28DeviceReduceSingleTileKernelINS2_10policy_hubIN4cuda3std3__45tupleIJblEEEjN6thrust24THRUST_300001_SM_1000_NS8cuda_cub9__find_if7functorIS9_EEE10Policy1000ENSB_12zip_iteratorINS8_IJNSD_26transform_input_iterator_tIbNSB_6detail15normal_iteratorINSB_10device_ptrIiEEEENSK_10functional5actorINSP_9compositeIJNSP_16operator_adaptorINS7_8equal_toIvEEEENSQ_INSP_8argumentILj0EEEEENSQ_INSP_5valueIiEEEEEEEEEEENSB_17counting_iteratorIlNSB_11use_defaultES16_S16_EEEEEEEPS9_jSF_S9_S9_NS7_10__identityEEEvT0_T1_T2_T3_T4_T6_,@"STO_CUDA_ENTRY STV_DEFAULT"
_ZN3cub18CUB_300001_SM_10006detail6reduce28DeviceReduceSingleTileKernelINS2_10policy_hubIN4cuda3std3__45tupleIJblEEEjN6thrust24THRUST_300001_SM_1000_NS8cuda_cub9__find_if7functorIS9_EEE10Policy1000ENSB_12zip_iteratorINS8_IJNSD_26transform_input_iterator_tIbNSB_6detail15normal_iteratorINSB_10device_ptrIiEEEENSK_10functional5actorINSP_9compositeIJNSP_16operator_adaptorINS7_8equal_toIvEEEENSQ_INSP_8argumentILj0EEEEENSQ_INSP_5valueIiEEEEEEEEEEENSB_17counting_iteratorIlNSB_11use_defaultES16_S16_EEEEEEEPS9_jSF_S9_S9_NS7_10__identityEEEvT0_T1_T2_T3_T4_T6_:
.text._ZN3cub18CUB_300001_SM_10006detail6reduce28DeviceReduceSingleTileKernelINS2_10policy_hubIN4cuda3std3__45tupleIJblEEEjN6thrust24THRUST_300001_SM_1000_NS8cuda_cub9__find_if7functorIS9_EEE10Policy1000ENSB_12zip_iteratorINS8_IJNSD_26transform_input_iterator_tIbNSB_6detail15normal_iteratorINSB_10device_ptrIiEEEENSK_10functional5actorINSP_9compositeIJNSP_16operator_adaptorINS7_8equal_toIvEEEENSQ_INSP_8argumentILj0EEEEENSQ_INSP_5valueIiEEEEEEEEEEENSB_17counting_iteratorIlNSB_11use_defaultES16_S16_EEEEEEEPS9_jSF_S9_S9_NS7_10__identityEEEvT0_T1_T2_T3_T4_T6_:
[----:B------:R-:W-:Y:S01]  /*0000*/  LDC R1, c[0x0][0x37c] ;  /* 0x0000df00ff017b82 */ /* 0x000fe20000000800 */
[----:B------:R-:W0:Y:S07]  /*0010*/  LDCU UR4, c[0x0][0x3a0] ;  /* 0x00007400ff0477ac */ /* 0x000e2e0008000800 */
[----:B------:R-:W1:Y:S01]  /*0020*/  LDC.U8 R0, c[0x0][0x3a8] ;  /* 0x0000ea00ff007b82 */ /* 0x000e620000000000 */
[----:B------:R-:W2:Y:S01]  /*0030*/  LDCU.64 UR8, c[0x0][0x358] ;  /* 0x00006b00ff0877ac */ /* 0x000ea20008000a00 */
[----:B0-----:R-:W-:-:S09]  /*0040*/  UISETP.NE.AND UP0, UPT, UR4, URZ, UPT ;  /* 0x000000ff0400728c */ /* 0x001fd2000bf05270 */
        /* <DEDUP_REMOVED lines=9> */
.L_x_429:
[----:B------:R-:W-:Y:S01]  /*00e0*/  UISETP.GT.U32.AND UP0, UPT, UR4, 0x3ff, UPT ;  /* 0x000003ff0400788c */ /* 0x000fe2000bf04070 */
[----:B------:R-:W-:Y:S08]  /*00f0*/  BSSY.RECONVERGENT B0, `(.L_x_430) ;  /* 0x0000545000007945 */ /* 0x000ff00003800200 */
[----:B------:R-:W-:Y:S05]  /*0100*/  BRA.U UP0, `(.L_x_431) ;  /* 0x0000002d00ac7547 */ /* 0x000fea000b800000 */
[----:B------:R-:W0:Y:S01]  /*0110*/  S2R R3, SR_TID.X ;  /* 0x0000000000037919 */ /* 0x000e220000002100 */
[----:B------:R-:W-:Y:S01]  /*0120*/  CS2R R12, SRZ ;  /* 0x00000000000c7805 */ /* 0x000fe2000001ff00 */
        /* <DEDUP_REMOVED lines=13> */
[----:B-----5:R-:W-:-:S05]  /*0200*/  @!P0 IADD3 R12, P3, PT, R3, R8, RZ ;  /* 0x00000008030c8210 */ /* 0x020fca0007f7e0ff */
[----:B------:R-:W-:Y:S01]  /*0210*/  @!P0 IMAD.X R13, RZ, RZ, R9, P3 ;  /* 0x000000ffff0d8224 */ /* 0x000fe200018e0609 */
[----:B----4-:R-:W-:-:S04]  /*0220*/  @!P0 ISETP.NE.AND P1, PT, R4, R11, PT ;  /* 0x0000000b0400820c */ /* 0x010fc80003f25270 */
        /* <DEDUP_REMOVED lines=14> */
.L_x_436:
        /* <DEDUP_REMOVED lines=11> */
[C---:B------:R-:W-:Y:S01]  /*03c0*/  IADD3 R15, P3, PT, R7.reuse, UR6, RZ ;  /* 0x00000006070f7c10 */ /* 0x040fe2000ff7e0ff */
[----:B------:R-:W-:Y:S01]  /*03d0*/  VIADD R7, R7, 0x800 ;  /* 0x0000080007077836 */ /* 0x000fe20000000000 */
[----:B--2---:R-:W-:-:S02]  /*03e0*/  ISETP.NE.AND P0, PT, R10, UR5, PT ;  /* 0x000000050a007c0c */ /* 0x004fc4000bf05270 */
[----:B------:R-:W-:Y:S01]  /*03f0*/  ISETP.EQ.AND P2, PT, R10, UR5, P5 ;  /* 0x000000050a007c0c */ /* 0x000fe2000af42270 */
[----:B------:R-:W-:-:S06]  /*0400*/  IMAD.X R10, RZ, RZ, UR7, P3 ;  /* 0x00000007ff0a7e24 */ /* 0x000fcc00098e06ff */
[----:B------:R-:W-:Y:S02]  /*0410*/  @!P5 SEL R14, RZ, 0x1, P0 ;  /* 0x00000001ff0ed807 */ /* 0x000fe40000000000 */
[----:B---3--:R-:W-:Y:S02]  /*0420*/  ISETP.NE.AND P6, PT, R19, UR5, PT ;  /* 0x0000000513007c0c */ /* 0x008fe4000bfc5270 */
[----:B------:R-:W-:Y:S02]  /*0430*/  SEL R14, R14, 0x1, !P2 ;  /* 0x000000010e0e7807 */ /* 0x000fe40005000000 */
[----:B------:R-:W-:Y:S02]  /*0440*/  ISETP.LT.U32.AND P0, PT, R15, R12, PT ;  /* 0x0000000c0f00720c */ /* 0x000fe40003f01070 */
[----:B------:R-:W-:Y:S02]  /*0450*/  LOP3.LUT P3, RZ, R14, 0xff, RZ, 0xc0, !PT ;  /* 0x000000ff0eff7812 */ /* 0x000fe4000786c0ff */
[----:B------:R-:W-:-:S02]  /*0460*/  ISETP.LT.AND.EX P0, PT, R10, R13, PT, P0 ;  /* 0x0000000d0a00720c */ /* 0x000fc40003f01300 */
[----:B------:R-:W-:Y:S02]  /*0470*/  ISETP.EQ.AND P4, PT, R19, UR5, P3 ;  /* 0x0000000513007c0c */ /* 0x000fe40009f82270 */
[CC--:B------:R-:W-:Y:S02]  /*0480*/  SEL R25, R15.reuse, R12.reuse, P0 ;  /* 0x0000000c0f197207 */ /* 0x0c0fe40000000000 */
[CC--:B0-----:R-:W-:Y:S02]  /*0490*/  SEL R20, R10.reuse, R13.reuse, P0 ;  /* 0x0000000d0a147207 */ /* 0x0c1fe40000000000 */
        /* <DEDUP_REMOVED lines=53> */
[----:B------:R-:W-:Y:S02]  /*07f0*/  @!P3 SEL R14, RZ, 0x1, P0 ;  /* 0x00000001ff0eb807 */ /* 0x000fe40000000000 */
[----:B------:R-:W-:-:S02]  /*0800*/  IADD3 R12, P6, PT, R15, 0x500, RZ ;  /* 0x000005000f0c7810 */ /* 0x000fc40007fde0ff */
[----:B------:R-:W-:Y:S02]  /*0810*/  SEL R14, R14, 0x1, !P4 ;  /* 0x000000010e0e7807 */ /* 0x000fe40006000000 */
[----:B------:R-:W-:Y:S01]  /*0820*/  @!P5 SEL R20, R13, R18, !P2 ;  /* 0x000000120d14d207 */ /* 0x000fe20005000000 */
[----:B------:R-:W-:Y:S01]  /*0830*/  IMAD.X R13, RZ, RZ, R10, P6 ;  /* 0x000000ffff0d7224 */ /* 0x000fe200030e060a */
[----:B------:R-:W-:Y:S02]  /*0840*/  ISETP.LT.U32.AND P0, PT, R12, R19, PT ;  /* 0x000000130c00720c */ /* 0x000fe40003f01070 */
[----:B------:R-:W-:Y:S02]  /*0850*/  LOP3.LUT P2, RZ, R14, 0xff, RZ, 0xc0, !PT ;  /* 0x000000ff0eff7812 */ /* 0x000fe4000784c0ff */
[----:B------:R-:W-:-:S04]  /*0860*/  ISETP.LT.AND.EX P0, PT, R13, R20, PT, P0 ;  /* 0x000000140d00720c */ /* 0x000fc80003f01300 */
[CC--:B------:R-:W-:Y:S02]  /*0870*/  SEL R17, R12.reuse, R19.reuse, P0 ;  /* 0x000000130c117207 */ /* 0x0c0fe40000000000 */
[CC--:B------:R-:W-:Y:S02]  /*0880*/  SEL R18, R13.reuse, R20.reuse, P0 ;  /* 0x000000140d127207 */ /* 0x0c0fe40000000000 */
[----:B------:R-:W-:Y:S02]  /*0890*/  @!P4 SEL R17, R12, R19, !P3 ;  /* 0x000000130c11c207 */ /* 0x000fe40005800000 */
[----:B------:R-:W-:Y:S02]  /*08a0*/  @!P4 SEL R18, R13, R20, !P3 ;  /* 0x000000140d12c207 */ /* 0x000fe40005800000 */
[----:B------:R-:W-:Y:S02]  /*08b0*/  IADD3 R12, P0, PT, R15, 0x600, RZ ;  /* 0x000006000f0c7810 */ /* 0x000fe40007f1e0ff */
[----:B------:R-:W-:-:S02]  /*08c0*/  ISETP.NE.AND P3, PT, R11, UR5, PT ;  /* 0x000000050b007c0c */ /* 0x000fc4000bf65270 */
[----:B------:R-:W-:Y:S01]  /*08d0*/  ISETP.EQ.AND P4, PT, R11, UR5, P2 ;  /* 0x000000050b007c0c */ /* 0x000fe20009782270 */
[----:B------:R-:W-:Y:S01]  /*08e0*/  IMAD.X R13, RZ, RZ, R10, P0 ;  /* 0x000000ffff0d7224 */ /* 0x000fe200000e060a */
[----:B------:R-:W-:Y:S02]  /*08f0*/  @!P2 SEL R14, RZ, 0x1, P3 ;  /* 0x00000001ff0ea807 */ /* 0x000fe40001800000 */
[----:B------:R-:W-:Y:S02]  /*0900*/  ISETP.LT.U32.AND P0, PT, R12, R17, PT ;  /* 0x000000110c00720c */ /* 0x000fe40003f01070 */
[----:B------:R-:W-:Y:S02]  /*0910*/  SEL R14, R14, 0x1, !P4 ;  /* 0x000000010e0e7807 */ /* 0x000fe40006000000 */
[----:B------:R-:W-:Y:S02]  /*0920*/  IADD3 R15, P5, PT, R15, 0x700, RZ ;  /* 0x000007000f0f7810 */ /* 0x000fe40007fbe0ff */
[----:B------:R-:W-:-:S02]  /*0930*/  ISETP.LT.AND.EX P0, PT, R13, R18, PT, P0 ;  /* 0x000000120d00720c */ /* 0x000fc40003f01300 */
[----:B------:R-:W-:Y:S01]  /*0940*/  LOP3.LUT P3, RZ, R14, 0xff, RZ, 0xc0, !PT ;  /* 0x000000ff0eff7812 */ /* 0x000fe2000786c0ff */
[----:B------:R-:W-:Y:S01]  /*0950*/  IMAD.X R10, RZ, RZ, R10, P5 ;  /* 0x000000ffff0a7224 */ /* 0x000fe200028e060a */
[-C--:B------:R-:W-:Y:S02]  /*0960*/  SEL R16, R12, R17.reuse, P0 ;  /* 0x000000110c107207 */ /* 0x080fe40000000000 */
[CC--:B------:R-:W-:Y:S02]  /*0970*/  SEL R11, R13.reuse, R18.reuse, P0 ;  /* 0x000000120d0b7207 */ /* 0x0c0fe40000000000 */
[----:B------:R-:W-:Y:S02]  /*0980*/  ISETP.NE.AND P5, PT, R8, RZ, PT ;  /* 0x000000ff0800720c */ /* 0x000fe40003fa5270 */
[----:B------:R-:W-:Y:S02]  /*0990*/  @!P4 SEL R16, R12, R17, !P2 ;  /* 0x000000110c10c207 */ /* 0x000fe40005000000 */
[----:B------:R-:W-:-:S02]  /*09a0*/  @!P4 SEL R11, R13, R18, !P2 ;  /* 0x000000120d0bc207 */ /* 0x000fc40005000000 */
[----:B------:R-:W-:Y:S02]  /*09b0*/  ISETP.EQ.AND P2, PT, R9, UR5, P3 ;  /* 0x0000000509007c0c */ /* 0x000fe40009f42270 */
[-C--:B------:R-:W-:Y:S02]  /*09c0*/  ISETP.LT.U32.AND P0, PT, R15, R16.reuse, PT ;  /* 0x000000100f00720c */ /* 0x080fe40003f01070 */
[----:B------:R-:W-:Y:S02]  /*09d0*/  ISETP.NE.AND P4, PT, R9, UR5, PT ;  /* 0x0000000509007c0c */ /* 0x000fe4000bf85270 */
[----:B------:R-:W-:Y:S02]  /*09e0*/  ISETP.LT.AND.EX P0, PT, R10, R11, PT, P0 ;  /* 0x0000000b0a00720c */ /* 0x000fe40003f01300 */
[----:B------:R-:W-:Y:S02]  /*09f0*/  @!P3 SEL R14, RZ, 0x1, P4 ;  /* 0x00000001ff0eb807 */ /* 0x000fe40002000000 */
[----:B------:R-:W-:-:S02]  /*0a00*/  SEL R12, R15, R16, P0 ;  /* 0x000000100f0c7207 */ /* 0x000fc40000000000 */
[-C--:B------:R-:W-:Y:S02]  /*0a10*/  SEL R13, R10, R11.reuse, P0 ;  /* 0x0000000b0a0d7207 */ /* 0x080fe40000000000 */
[----:B------:R-:W-:Y:S02]  /*0a20*/  SEL R14, R14, 0x1, !P2 ;  /* 0x000000010e0e7807 */ /* 0x000fe40005000000 */
[----:B------:R-:W-:Y:S02]  /*0a30*/  @!P2 SEL R12, R15, R16, !P3 ;  /* 0x000000100f0ca207 */ /* 0x000fe40005800000 */
[----:B------:R-:W-:Y:S01]  /*0a40*/  @!P2 SEL R13, R10, R11, !P3 ;  /* 0x0000000b0a0da207 */ /* 0x000fe20005800000 */
[----:B------:R-:W-:Y:S06]  /*0a50*/  @P5 BRA `(.L_x_436) ;  /* 0xfffffff8002c5947 */ /* 0x000fec000383ffff */
.L_x_435:
[----:B------:R-:W-:Y:S05]  /*0a60*/  BSYNC.RECONVERGENT B2 ;  /* 0x0000000000027941 */ /* 0x000fea0003800200 */
.L_x_434:
        /* <DEDUP_REMOVED lines=14> */
[C---:B---3--:R-:W-:Y:S01]  /*0b50*/  IADD3 R15, P2, PT, R7.reuse, UR10, RZ ;  /* 0x0000000a070f7c10 */ /* 0x048fe2000ff5e0ff */
[----:B0-----:R-:W-:-:S05]  /*0b60*/  VIADD R4, R7, 0x100 ;  /* 0x0000010007047836 */ /* 0x001fca0000000000 */
[----:B------:R-:W-:Y:S01]  /*0b70*/  IADD3 R5, P5, PT, R4, UR10, RZ ;  /* 0x0000000a04057c10 */ /* 0x000fe2000ffbe0ff */
[----:B------:R-:W-:Y:S01]  /*0b80*/  VIADD R4, R7, 0x200 ;  /* 0x0000020007047836 */ /* 0x000fe20000000000 */
[C---:B--2---:R-:W-:Y:S02]  /*0b90*/  ISETP.NE.AND P0, PT, R10.reuse, UR12, PT ;  /* 0x0000000c0a007c0c */ /* 0x044fe4000bf05270 */
[----:B------:R-:W-:Y:S01]  /*0ba0*/  ISETP.EQ.AND P4, PT, R10, UR12, P3 ;  /* 0x0000000c0a007c0c */ /* 0x000fe20009f82270 */
[----:B------:R-:W-:Y:S01]  /*0bb0*/  IMAD.X R10, RZ, RZ, UR11, P2 ;  /* 0x0000000bff0a7e24 */ /* 0x000fe200090e06ff */
[----:B------:R-:W-:Y:S02]  /*0bc0*/  @!P3 SEL R14, RZ, 0x1, P0 ;  /* 0x00000001ff0eb807 */ /* 0x000fe40000000000 */
[----:B------:R-:W-:Y:S02]  /*0bd0*/  ISETP.LT.U32.AND P0, PT, R15, R12, PT ;  /* 0x0000000c0f00720c */ /* 0x000fe40003f01070 */
[----:B------:R-:W-:-:S02]  /*0be0*/  SEL R14, R14, 0x1, !P4 ;  /* 0x000000010e0e7807 */ /* 0x000fc40006000000 */
[-C--:B------:R-:W-:Y:S02]  /*0bf0*/  ISETP.LT.AND.EX P0, PT, R10, R13.reuse, PT, P0 ;  /* 0x0000000d0a00720c */ /* 0x080fe40003f01300 */
[----:B------:R-:W-:Y:S02]  /*0c00*/  LOP3.LUT P2, RZ, R14, 0xff, RZ, 0xc0, !PT ;  /* 0x000000ff0eff7812 */ /* 0x000fe4000784c0ff */
[CC--:B------:R-:W-:Y:S02]  /*0c10*/  SEL R16, R15.reuse, R12.reuse, P0 ;  /* 0x0000000c0f107207 */ /* 0x0c0fe40000000000 */
[----:B------:R-:W-:Y:S02]  /*0c20*/  SEL R11, R10, R13, P0 ;  /* 0x0000000d0a0b7207 */ /* 0x000fe40000000000 */
[----:B----4-:R-:W-:Y:S02]  /*0c30*/  ISETP.NE.AND P0, PT, R6, UR12, PT ;  /* 0x0000000c06007c0c */ /* 0x010fe4000bf05270 */
[----:B------:R-:W-:-:S02]  /*0c40*/  @!P4 SEL R16, R15, R12, !P3 ;  /* 0x0000000c0f10c207 */ /* 0x000fc40005800000 */
[----:B------:R-:W-:Y:S02]  /*0c50*/  @!P4 SEL R11, R10, R13, !P3 ;  /* 0x0000000d0a0bc207 */ /* 0x000fe40005800000 */
[----:B------:R-:W-:Y:S01]  /*0c60*/  ISETP.EQ.AND P4, PT, R6, UR12, P2 ;  /* 0x0000000c06007c0c */ /* 0x000fe20009782270 */
[----:B------:R-:W-:Y:S01]  /*0c70*/  IMAD.X R6, RZ, RZ, UR11, P5 ;  /* 0x0000000bff067e24 */ /* 0x000fe2000a8e06ff */
[----:B------:R-:W-:Y:S02]  /*0c80*/  @!P2 SEL R14, RZ, 0x1, P0 ;  /* 0x00000001ff0ea807 */ /* 0x000fe40000000000 */
        /* <DEDUP_REMOVED lines=22> */
[----:B------:R-:W-:Y:S01]  /*0df0*/  @!P4 SEL R11, R5, R10, !P3 ;  /* 0x0000000a050bc207 */ /* 0x000fe20005800000 */
[----:B------:R-:W-:Y:S01]  /*0e00*/  IMAD.X R5, RZ, RZ, UR11, P5 ;  /* 0x0000000bff057e24 */ /* 0x000fe2000a8e06ff */
[----:B------:R-:W-:Y:S02]  /*0e10*/  @!P4 SEL R6, R8, R13, !P3 ;  /* 0x0000000d0806c207 */ /* 0x000fe40005800000 */
[C---:B------:R-:W-:Y:S02]  /*0e20*/  ISETP.EQ.AND P3, PT, R9.reuse, UR12, P2 ;  /* 0x0000000c09007c0c */ /* 0x040fe40009762270 */
[----:B------:R-:W-:Y:S02]  /*0e30*/  ISETP.LT.U32.AND P0, PT, R4, R11, PT ;  /* 0x0000000b0400720c */ /* 0x000fe40003f01070 */
[----:B------:R-:W-:-:S02]  /*0e40*/  ISETP.NE.AND P4, PT, R9, UR12, PT ;  /* 0x0000000c09007c0c */ /* 0x000fc4000bf85270 */
[CC--:B------:R-:W-:Y:S02]  /*0e50*/  ISETP.LT.AND.EX P0, PT, R5.reuse, R6.reuse, PT, P0 ;  /* 0x000000060500720c */ /* 0x0c0fe40003f01300 */
[----:B------:R-:W-:Y:S02]  /*0e60*/  @!P2 SEL R14, RZ, 0x1, P4 ;  /* 0x00000001ff0ea807 */ /* 0x000fe40002000000 */
[-C--:B------:R-:W-:Y:S02]  /*0e70*/  SEL R12, R4, R11.reuse, P0 ;  /* 0x0000000b040c7207 */ /* 0x080fe40000000000 */
[----:B------:R-:W-:Y:S02]  /*0e80*/  SEL R13, R5, R6, P0 ;  /* 0x00000006050d7207 */ /* 0x000fe40000000000 */
[----:B------:R-:W-:Y:S02]  /*0e90*/  SEL R14, R14, 0x1, !P3 ;  /* 0x000000010e0e7807 */ /* 0x000fe40005800000 */
[----:B------:R-:W-:-:S02]  /*0ea0*/  @!P3 SEL R12, R4, R11, !P2 ;  /* 0x0000000b040cb207 */ /* 0x000fc40005000000 */
[----:B------:R-:W-:-:S07]  /*0eb0*/  @!P3 SEL R13, R5, R6, !P2 ;  /* 0x00000006050db207 */ /* 0x000fce0005000000 */
.L_x_438:
[----:B------:R-:W-:Y:S05]  /*0ec0*/  BSYNC.RECONVERGENT B2 ;  /* 0x0000000000027941 */ /* 0x000fea0003800200 */
.L_x_437:
[----:B------:R-:W-:Y:S05]  /*0ed0*/  @!P1 BRA `(.L_x_433) ;  /* 0x0000000000f09947 */ /* 0x000fea0003800000 */
[----:B------:R-:W-:Y:S01]  /*0ee0*/  ISETP.NE.AND P0, PT, R17, 0x1, PT ;  /* 0x000000011100780c */ /* 0x000fe20003f05270 */
[----:B------:R-:W-:Y:S01]  /*0ef0*/  BSSY.RECONVERGENT B2, `(.L_x_439) ;  /* 0x0000025000027945 */ /* 0x000fe20003800200 */
[----:B------:R-:W-:-:S11]  /*0f00*/  LOP3.LUT P1, RZ, R2, 0x100, RZ, 0xc0, !PT ;  /* 0x0000010002ff7812 */ /* 0x000fd6000782c0ff */
[----:B------:R-:W-:Y:S05]  /*0f10*/  @!P0 BRA `(.L_x_440) ;  /* 0x0000000000888947 */ /* 0x000fea0003800000 */
[----:B------:R-:W0:Y:S01]  /*0f20*/  LDC.64 R4, c[0x0][0x380] ;  /* 0x0000e000ff047b82 */ /* 0x000e220000000a00 */
[----:B------:R-:W2:Y:S01]  /*0f30*/  LDCU.64 UR10, c[0x0][0x390] ;  /* 0x00007200ff0a77ac */ /* 0x000ea20008000a00 */
[----:B------:R-:W3:Y:S01]  /*0f40*/  LDCU UR12, c[0x0][0x38c] ;  /* 0x00007180ff0c77ac */ /* 0x000ee20008000800 */
[----:B0-----:R-:W-:-:S05]  /*0f50*/  IMAD.WIDE.U32 R4, R7, 0x4, R4 ;  /* 0x0000000407047825 */ /* 0x001fca00078e0004 */
[----:B------:R-:W3:Y:S04]  /*0f60*/  LDG.E R2, desc[UR8][R4.64] ;  /* 0x0000000804027981 */ /* 0x000ee8000c1e1900 */
[----:B------:R0:W4:Y:S01]  /*0f70*/  LDG.E R8, desc[UR8][R4.64+0x400] ;  /* 0x0004000804087981 */ /* 0x000122000c1e1900 */
[----:B------:R-:W-:Y:S01]  /*0f80*/  LOP3.LUT P2, RZ, R14, 0xff, RZ, 0xc0, !PT ;  /* 0x000000ff0eff7812 */ /* 0x000fe2000784c0ff */
[C---:B------:R-:W-:Y:S01]  /*0f90*/  VIADD R6, R7.reuse, 0x100 ;  /* 0x0000010007067836 */ /* 0x040fe20000000000 */
[C---:B--2---:R-:W-:Y:S01]  /*0fa0*/  IADD3 R9, P4, PT, R7.reuse, UR10, RZ ;  /* 0x0000000a07097c10 */ /* 0x044fe2000ff9e0ff */
[----:B------:R-:W-:-:S03]  /*0fb0*/  VIADD R7, R7, 0x200 ;  /* 0x0000020007077836 */ /* 0x000fc60000000000 */
[----:B------:R-:W-:Y:S02]  /*0fc0*/  ISETP.LT.U32.AND P0, PT, R9, R12, PT ;  /* 0x0000000c0900720c */ /* 0x000fe40003f01070 */
[C---:B---3--:R-:W-:Y:S02]  /*0fd0*/  ISETP.NE.AND P5, PT, R2.reuse, UR12, PT ;  /* 0x0000000c02007c0c */ /* 0x048fe4000bfa5270 */
        /* <DEDUP_REMOVED lines=12> */
[----:B----4-:R-:W-:-:S02]  /*10a0*/  ISETP.EQ.AND P3, PT, R8, UR12, P4 ;  /* 0x0000000c08007c0c */ /* 0x010fc4000a762270 */
        /* <DEDUP_REMOVED lines=9> */
.L_x_440:
[----:B------:R-:W-:Y:S05]  /*1140*/  BSYNC.RECONVERGENT B2 ;  /* 0x0000000000027941 */ /* 0x000fea0003800200 */
.L_x_439:
        /* <DEDUP_REMOVED lines=21> */
.L_x_433:
[----:B------:R-:W-:Y:S05]  /*12a0*/  BSYNC.RECONVERGENT B1 ;  /* 0x0000000000017941 */ /* 0x000fea0003800200 */
.L_x_432:
[----:B------:R-:W-:-:S09]  /*12b0*/  UISETP.GE.U32.AND UP0, UPT, UR4, 0x100, UPT ;  /* 0x000001000400788c */ /* 0x000fd2000bf06070 */
        /* <DEDUP_REMOVED lines=25> */
.L_x_443:
[----:B------:R-:W-:Y:S05]  /*1450*/  BSYNC.RECONVERGENT B1 ;  /* 0x0000000000017941 */ /* 0x000fea0003800200 */
.L_x_442:
        /* <DEDUP_REMOVED lines=23> */
.L_x_445:
[----:B------:R-:W-:Y:S05]  /*15d0*/  BSYNC.RECONVERGENT B1 ;  /* 0x0000000000017941 */ /* 0x000fea0003800200 */
.L_x_444:
        /* <DEDUP_REMOVED lines=20> */
.L_x_447:
[----:B------:R-:W-:Y:S05]  /*1720*/  BSYNC.RECONVERGENT B1 ;  /* 0x0000000000017941 */ /* 0x000fea0003800200 */
.L_x_446:
        /* <DEDUP_REMOVED lines=20> */
.L_x_449:
[----:B------:R-:W-:Y:S05]  /*1870*/  BSYNC.RECONVERGENT B1 ;  /* 0x0000000000017941 */ /* 0x000fea0003800200 */
.L_x_448:
        /* <DEDUP_REMOVED lines=20> */
.L_x_451:
[----:B------:R-:W-:Y:S05]  /*19c0*/  BSYNC.RECONVERGENT B1 ;  /* 0x0000000000017941 */ /* 0x000fea0003800200 */
.L_x_450:
[----:B------:R-:W-:Y:S04]  /*19d0*/  BSSY.RECONVERGENT B1, `(.L_x_452) ;  /* 0x000000a000017945 */ /* 0x000fe80003800200 */
[----:B------:R-:W-:Y:S05]  /*19e0*/  @P1 BRA `(.L_x_453) ;  /* 0x0000000000201947 */ /* 0x000fea0003800000 */
[----:B0-----:R-:W0:Y:S01]  /*19f0*/  S2R R5, SR_CgaCtaId ;  /* 0x0000000000057919 */ /* 0x001e220000008800 */
[----:B--2---:R-:W-:Y:S02]  /*1a00*/  MOV R4, 0x400 ;  /* 0x0000040000047802 */ /* 0x004fe40000000f00 */
[----:B------:R-:W-:-:S04]  /*1a10*/  SHF.R.U32.HI R2, RZ, 0x1, R3 ;  /* 0x00000001ff027819 */ /* 0x000fc80000011603 */
[----:B------:R-:W-:Y:S02]  /*1a20*/  LOP3.LUT R2, R2, 0x1f0, RZ, 0xc0, !PT ;  /* 0x000001f002027812 */ /* 0x000fe400078ec0ff */
[----:B0-----:R-:W-:-:S05]  /*1a30*/  LEA R5, R5, R4, 0x18 ;  /* 0x0000000405057211 */ /* 0x001fca00078ec0ff */
[----:B------:R-:W-:-:S05]  /*1a40*/  IMAD.IADD R5, R2, 0x1, R5 ;  /* 0x0000000102057824 */ /* 0x000fca00078e0205 */
[----:B------:R0:W-:Y:S04]  /*1a50*/  STS.64 [R5+0x10], R12 ;  /* 0x0000100c05007388 */ /* 0x0001e80000000a00 */
[----:B------:R0:W-:Y:S02]  /*1a60*/  STS.U8 [R5+0x8], R14 ;  /* 0x0000080e05007388 */ /* 0x0001e40000000000 */
.L_x_453:
[----:B------:R-:W-:Y:S05]  /*1a70*/  BSYNC.RECONVERGENT B1 ;  /* 0x0000000000017941 */ /* 0x000fea0003800200 */
.L_x_452:
        /* <DEDUP_REMOVED lines=8> */
[----:B0-2---:R-:W0:Y:S04]  /*1b00*/  LDS.64 R4, [UR5+0x20] ;  /* 0x00002005ff047984 */ /* 0x005e280008000a00 */
[----:B------:R-:W2:Y:S04]  /*1b10*/  LDS.U8 R15, [UR5+0x28] ;  /* 0x00002805ff0f7984 */ /* 0x000ea80008000000 */
[----:B------:R-:W1:Y:S04]  /*1b20*/  LDS.64 R8, [UR5+0x30] ;  /* 0x00003005ff087984 */ /* 0x000e680008000a00 */
[----:B------:R-:W1:Y:S04]  /*1b30*/  LDS.U8 R16, [UR5+0x38] ;  /* 0x00003805ff107984 */ /* 0x000e680008000000 */
[----:B----4-:R-:W4:Y:S04]  /*1b40*/  LDS.64 R6, [UR5+0x40] ;  /* 0x00004005ff067984 */ /* 0x010f280008000a00 */
[----:B------:R-:W4:Y:S04]  /*1b50*/  LDS.U8 R17, [UR5+0x48] ;  /* 0x00004805ff117984 */ /* 0x000f280008000000 */
[----:B------:R-:W4:Y:S01]  /*1b60*/  LDS.64 R2, [UR5+0x50] ;  /* 0x00005005ff027984 */ /* 0x000f220008000a00 */
[----:B-----5:R-:W-:-:S02]  /*1b70*/  ISETP.NE.AND P2, PT, R10, RZ, PT ;  /* 0x000000ff0a00720c */ /* 0x020fc40003f45270 */
[----:B0-----:R-:W-:Y:S02]  /*1b80*/  ISETP.LT.U32.AND P0, PT, R4, R12, PT ;  /* 0x0000000c0400720c */ /* 0x001fe40003f01070 */
[----:B------:R-:W-:Y:S02]  /*1b90*/  @P4 SEL R10, R14, 0x1, !P2 ;  /* 0x000000010e0a4807 */ /* 0x000fe40005000000 */
[----:B------:R-:W-:Y:S01]  /*1ba0*/  ISETP.LT.AND.EX P0, PT, R5, R13, PT, P0 ;  /* 0x0000000d0500720c */ /* 0x000fe20003f01300 */
[----:B------:R-:W-:Y:S01]  /*1bb0*/  LDS.U8 R14, [UR5+0x78] ;  /* 0x00007805ff0e7984 */ /* 0x000fe20008000000 */
[----:B------:R-:W-:Y:S02]  /*1bc0*/  LOP3.LUT P3, RZ, R10, 0xff, RZ, 0xc0, !PT ;  /* 0x000000ff0aff7812 */ /* 0x000fe4000786c0ff */
[----:B--2---:R-:W-:-:S03]  /*1bd0*/  ISETP.NE.AND P5, PT, R15, RZ, PT ;  /* 0x000000ff0f00720c */ /* 0x004fc60003fa5270 */
[C---:B-1-3--:R-:W-:Y:S02]  /*1be0*/  @P2 SEL R12, R4.reuse, R12, P0 ;  /* 0x0000000c040c2207 */ /* 0x04afe40000000000 */
[C---:B------:R-:W-:Y:S02]  /*1bf0*/  @P2 SEL R13, R5.reuse, R13, P0 ;  /* 0x0000000d050d2207 */ /* 0x040fe40000000000 */
[----:B------:R-:W-:Y:S02]  /*1c00*/  SEL R11, R4, R12, !P4 ;  /* 0x0000000c040b7207 */ /* 0x000fe40006000000 */
[----:B------:R-:W-:Y:S01]  /*1c10*/  SEL R13, R5, R13, !P4 ;  /* 0x0000000d050d7207 */ /* 0x000fe20006000000 */
[----:B------:R-:W-:Y:S01]  /*1c20*/  LDS.U8 R12, [UR5+0x68] ;  /* 0x00006805ff0c7984 */ /* 0x000fe20008000000 */
[----:B------:R-:W-:Y:S02]  /*1c30*/  ISETP.LT.U32.AND P0, PT, R8, R11, PT ;  /* 0x0000000b0800720c */ /* 0x000fe40003f01070 */
[----:B------:R-:W-:Y:S01]  /*1c40*/  @P3 SEL R15, R10, 0x1, !P5 ;  /* 0x000000010a0f3807 */ /* 0x000fe20006800000 */
[----:B------:R-:W-:Y:S01]  /*1c50*/  LDS.64 R4, [UR5+0x60] ;  /* 0x00006005ff047984 */ /* 0x000fe20008000a00 */
[----:B------:R-:W-:-:S02]  /*1c60*/  ISETP.LT.AND.EX P0, PT, R9, R13, PT, P0 ;  /* 0x0000000d0900720c */ /* 0x000fc40003f01300 */
[----:B------:R-:W-:Y:S01]  /*1c70*/  LOP3.LUT P2, RZ, R15, 0xff, RZ, 0xc0, !PT ;  /* 0x000000ff0fff7812 */ /* 0x000fe2000784c0ff */
[----:B------:R-:W0:Y:S01]  /*1c80*/  LDS.U8 R10, [UR5+0x58] ;  /* 0x00005805ff0a7984 */ /* 0x000e220008000000 */
[----:B------:R-:W-:Y:S02]  /*1c90*/  @P5 SEL R11, R8, R11, P0 ;  /* 0x0000000b080b5207 */ /* 0x000fe40000000000 */
[----:B------:R-:W-:Y:S02]  /*1ca0*/  ISETP.NE.AND P4, PT, R16, RZ, PT ;  /* 0x000000ff1000720c */ /* 0x000fe40003f85270 */
[C---:B------:R-:W-:Y:S02]  /*1cb0*/  @P5 SEL R13, R9.reuse, R13, P0 ;  /* 0x0000000d090d5207 */ /* 0x040fe40000000000 */
[----:B------:R-:W-:Y:S02]  /*1cc0*/  SEL R11, R8, R11, !P3 ;  /* 0x0000000b080b7207 */ /* 0x000fe40005800000 */
[----:B------:R-:W-:-:S02]  /*1cd0*/  SEL R13, R9, R13, !P3 ;  /* 0x0000000d090d7207 */ /* 0x000fc40005800000 */
[----:B----4-:R-:W-:Y:S01]  /*1ce0*/  ISETP.LT.U32.AND P0, PT, R6, R11, PT ;  /* 0x0000000b0600720c */ /* 0x010fe20003f01070 */
[----:B------:R-:W1:Y:S01]  /*1cf0*/  LDS.64 R8, [UR5+0x70] ;  /* 0x00007005ff087984 */ /* 0x000e620008000a00 */
[----:B------:R-:W-:Y:S02]  /*1d00*/  @P2 SEL R16, R15, 0x1, !P4 ;  /* 0x000000010f102807 */ /* 0x000fe40006000000 */
[----:B------:R-:W-:Y:S02]  /*1d10*/  ISETP.LT.AND.EX P0, PT, R7, R13, PT, P0 ;  /* 0x0000000d0700720c */ /* 0x000fe40003f01300 */
[----:B------:R-:W-:Y:S02]  /*1d20*/  LOP3.LUT P5, RZ, R16, 0xff, RZ, 0xc0, !PT ;  /* 0x000000ff10ff7812 */ /* 0x000fe400078ac0ff */
[----:B------:R-:W-:Y:S02]  /*1d30*/  @P4 SEL R11, R6, R11, P0 ;  /* 0x0000000b060b4207 */ /* 0x000fe40000000000 */
[----:B------:R-:W-:-:S02]  /*1d40*/  ISETP.NE.AND P3, PT, R17, RZ, PT ;  /* 0x000000ff1100720c */ /* 0x000fc40003f65270 */
[C---:B------:R-:W-:Y:S02]  /*1d50*/  @P4 SEL R13, R7.reuse, R13, P0 ;  /* 0x0000000d070d4207 */ /* 0x040fe40000000000 */
[----:B------:R-:W-:Y:S02]  /*1d60*/  SEL R11, R6, R11, !P2 ;  /* 0x0000000b060b7207 */ /* 0x000fe40005000000 */
[----:B------:R-:W-:Y:S02]  /*1d70*/  SEL R13, R7, R13, !P2 ;  /* 0x0000000d070d7207 */ /* 0x000fe40005000000 */
[----:B------:R-:W-:Y:S01]  /*1d80*/  ISETP.LT.U32.AND P0, PT, R2, R11, PT ;  /* 0x0000000b0200720c */ /* 0x000fe20003f01070 */
[----:B------:R-:W2:Y:S01]  /*1d90*/  LDS.64 R6, [UR5+0x80] ;  /* 0x00008005ff067984 */ /* 0x000ea20008000a00 */
[----:B------:R-:W-:Y:S02]  /*1da0*/  @P5 SEL R17, R16, 0x1, !P3 ;  /* 0x0000000110115807 */ /* 0x000fe40005800000 */
[----:B------:R-:W-:-:S02]  /*1db0*/  ISETP.LT.AND.EX P0, PT, R3, R13, PT, P0 ;  /* 0x0000000d0300720c */ /* 0x000fc40003f01300 */
[----:B------:R-:W-:Y:S02]  /*1dc0*/  LOP3.LUT P4, RZ, R17, 0xff, RZ, 0xc0, !PT ;  /* 0x000000ff11ff7812 */ /* 0x000fe4000788c0ff */
[----:B------:R-:W-:Y:S02]  /*1dd0*/  @P3 SEL R11, R2, R11, P0 ;  /* 0x0000000b020b3207 */ /* 0x000fe40000000000 */
[C---:B------:R-:W-:Y:S02]  /*1de0*/  @P3 SEL R13, R3.reuse, R13, P0 ;  /* 0x0000000d030d3207 */ /* 0x040fe40000000000 */
[----:B0-----:R-:W-:Y:S02]  /*1df0*/  ISETP.NE.AND P2, PT, R10, RZ, PT ;  /* 0x000000ff0a00720c */ /* 0x001fe40003f45270 */
[----:B------:R-:W-:Y:S02]  /*1e00*/  SEL R11, R2, R11, !P5 ;  /* 0x0000000b020b7207 */ /* 0x000fe40006800000 */
[----:B------:R-:W-:-:S02]  /*1e10*/  SEL R13, R3, R13, !P5 ;  /* 0x0000000d030d7207 */ /* 0x000fc40006800000 */
[----:B------:R-:W-:Y:S02]  /*1e20*/  ISETP.LT.U32.AND P0, PT, R4, R11, PT ;  /* 0x0000000b0400720c */ /* 0x000fe40003f01070 */
[----:B------:R-:W-:Y:S02]  /*1e30*/  @P4 SEL R10, R17, 0x1, !P2 ;  /* 0x00000001110a4807 */ /* 0x000fe40005000000 */
[C---:B------:R-:W-:Y:S02]  /*1e40*/  ISETP.LT.AND.EX P0, PT, R5.reuse, R13, PT, P0 ;  /* 0x0000000d0500720c */ /* 0x040fe40003f01300 */
[----:B------:R-:W-:Y:S02]  /*1e50*/  ISETP.NE.AND P3, PT, R12, RZ, PT ;  /* 0x000000ff0c00720c */ /* 0x000fe40003f65270 */
[----:B------:R-:W-:Y:S02]  /*1e60*/  @P2 SEL R11, R4, R11, P0 ;  /* 0x0000000b040b2207 */ /* 0x000fe40000000000 */
[----:B------:R-:W-:-:S02]  /*1e70*/  @P2 SEL R13, R5, R13, P0 ;  /* 0x0000000d050d2207 */ /* 0x000fc40000000000 */
[----:B------:R-:W-:Y:S02]  /*1e80*/  SEL R3, R4, R11, !P4 ;  /* 0x0000000b04037207 */ /* 0x000fe40006000000 */
[----:B------:R-:W-:Y:S02]  /*1e90*/  LOP3.LUT P5, RZ, R10, 0xff, RZ, 0xc0, !PT ;  /* 0x000000ff0aff7812 */ /* 0x000fe400078ac0ff */
[----:B------:R-:W-:Y:S02]  /*1ea0*/  SEL R5, R5, R13, !P4 ;  /* 0x0000000d05057207 */ /* 0x000fe40006000000 */
[----:B-1----:R-:W-:Y:S02]  /*1eb0*/  ISETP.LT.U32.AND P0, PT, R8, R3, PT ;  /* 0x000000030800720c */ /* 0x002fe40003f01070 */
        /* <DEDUP_REMOVED lines=16> */
.L_x_441:
        /* <DEDUP_REMOVED lines=32> */
[----:B------:R-:W-:Y:S02]  /*21c0*/  @!P0 SEL R13, R6, R13, P4 ;  /* 0x0000000d060d8207 */ /* 0x000fe40002000000 */
[----:B------:R-:W-:Y:S02]  /*21d0*/  @P0 PRMT R14, R4, 0x7610, R14 ;  /* 0x00007610040e0816 */ /* 0x000fe4000000000e */
[----:B------:R-:W-:Y:S02]  /*21e0*/  @P0 SEL R12, R9, R12, !P6 ;  /* 0x0000000c090c0207 */ /* 0x000fe40007000000 */
[----:B------:R-:W-:-:S07]  /*21f0*/  @P0 SEL R13, R6, R13, !P6 ;  /* 0x0000000d060d0207 */ /* 0x000fce0007000000 */
.L_x_456:
[----:B------:R-:W-:Y:S05]  /*2200*/  BSYNC.RECONVERGENT B1 ;  /* 0x0000000000017941 */ /* 0x000fea0003800200 */
.L_x_455:
[----:B------:R-:W-:Y:S01]  /*2210*/  ISETP.GT.AND P4, PT, R5, R2, PT ;  /* 0x000000020500720c */ /* 0x000fe20003f84270 */
[----:B----4-:R3:W4:Y:S01]  /*2220*/  SHFL.DOWN PT, R7, R12, 0x2, R2 ;  /* 0x084000000c077989 */ /* 0x01072200000e0002 */
[----:B------:R-:W-:Y:S01]  /*2230*/  LOP3.LUT R5, R14, 0xff, RZ, 0xc0, !PT ;  /* 0x000000ff0e057812 */ /* 0x000fe200078ec0ff */
        /* <DEDUP_REMOVED lines=11> */
[----:B------:R-:W-:Y:S02]  /*22f0*/  @!P0 ISETP.LT.AND.EX P5, PT, R6, R13, PT, P5 ;  /* 0x0000000d0600820c */ /* 0x000fe40003fa1350 */
[----:B------:R-:W-:Y:S02]  /*2300*/  @P0 SEL R4, R5, R14, !P6 ;  /* 0x0000000e05040207 */ /* 0x000fe40007000000 */
[----:B--23--:R-:W-:-:S02]  /*2310*/  @!P0 SEL R12, R7, R12, P5 ;  /* 0x0000000c070c8207 */ /* 0x00cfc40002800000 */
[----:B------:R-:W-:Y:S02]  /*2320*/  @!P0 SEL R13, R6, R13, P5 ;  /* 0x0000000d060d8207 */ /* 0x000fe40002800000 */
[----:B------:R-:W-:Y:S02]  /*2330*/  @P0 PRMT R14, R4, 0x7610, R14 ;  /* 0x00007610040e0816 */ /* 0x000fe4000000000e */
[----:B------:R-:W-:Y:S02]  /*2340*/  @P0 SEL R12, R7, R12, !P6 ;  /* 0x0000000c070c0207 */ /* 0x000fe40007000000 */
[----:B------:R-:W-:-:S07]  /*2350*/  @P0 SEL R13, R6, R13, !P6 ;  /* 0x0000000d060d0207 */ /* 0x000fce0007000000 */
.L_x_458:
[----:B------:R-:W-:Y:S05]  /*2360*/  BSYNC.RECONVERGENT B1 ;  /* 0x0000000000017941 */ /* 0x000fea0003800200 */
.L_x_457:
[----:B0-----:R-:W-:Y:S01]  /*2370*/  LOP3.LUT R5, R14, 0xff, RZ, 0xc0, !PT ;  /* 0x000000ff0e057812 */ /* 0x001fe200078ec0ff */
[----:B----4-:R0:W4:Y:S01]  /*2380*/  SHFL.DOWN PT, R7, R12, 0x4, R2 ;  /* 0x088000000c077989 */ /* 0x01012200000e0002 */
        /* <DEDUP_REMOVED lines=18> */
.L_x_460:
[----:B------:R-:W-:Y:S05]  /*24b0*/  BSYNC.RECONVERGENT B1 ;  /* 0x0000000000017941 */ /* 0x000fea0003800200 */
.L_x_459:
        /* <DEDUP_REMOVED lines=20> */
.L_x_462:
[----:B------:R-:W-:Y:S05]  /*2600*/  BSYNC.RECONVERGENT B1 ;  /* 0x0000000000017941 */ /* 0x000fea0003800200 */
.L_x_461:
        /* <DEDUP_REMOVED lines=8> */
[----:B--23--:R-:W-:-:S04]  /*2690*/  LOP3.LUT P2, R2, R14, 0xff, RZ, 0xc0, !PT ;  /* 0x000000ff0e027812 */ /* 0x00cfc8000784c0ff */
[----:B------:R-:W-:-:S13]  /*26a0*/  PLOP3.LUT P0, PT, P2, P0, PT, 0x2f, 0xf2 ;  /* 0x0000000000f2781c */ /* 0x000fda0001700577 */
[----:B----4-:R-:W-:Y:S02]  /*26b0*/  @!P0 ISETP.LT.U32.AND P2, PT, R7, R12, PT ;  /* 0x0000000c0700820c */ /* 0x010fe40003f41070 */
        /* <DEDUP_REMOVED lines=9> */
.L_x_464:
[----:B------:R-:W-:Y:S05]  /*2750*/  BSYNC.RECONVERGENT B1 ;  /* 0x0000000000017941 */ /* 0x000fea0003800200 */
.L_x_463:
[----:B------:R-:W-:Y:S04]  /*2760*/  BSSY.RECONVERGENT B1, `(.L_x_465) ;  /* 0x000000a000017945 */ /* 0x000fe80003800200 */
[----:B------:R-:W-:Y:S05]  /*2770*/  @P1 BRA `(.L_x_466) ;  /* 0x0000000000201947 */ /* 0x000fea0003800000 */
[----:B0-----:R-:W0:Y:S01]  /*2780*/  S2R R5, SR_CgaCtaId ;  /* 0x0000000000057919 */ /* 0x001e220000008800 */
[----:B------:R-:W-:Y:S02]  /*2790*/  MOV R4, 0x400 ;  /* 0x0000040000047802 */ /* 0x000fe40000000f00 */
[----:B--23--:R-:W-:-:S04]  /*27a0*/  SHF.R.U32.HI R2, RZ, 0x1, R3 ;  /* 0x00000001ff027819 */ /* 0x00cfc80000011603 */
[----:B------:R-:W-:Y:S02]  /*27b0*/  LOP3.LUT R2, R2, 0x1f0, RZ, 0xc0, !PT ;  /* 0x000001f002027812 */ /* 0x000fe400078ec0ff */
[----:B0-----:R-:W-:-:S05]  /*27c0*/  LEA R5, R5, R4, 0x18 ;  /* 0x0000000405057211 */ /* 0x001fca00078ec0ff */
[----:B------:R-:W-:-:S05]  /*27d0*/  IMAD.IADD R5, R2, 0x1, R5 ;  /* 0x0000000102057824 */ /* 0x000fca00078e0205 */
[----:B------:R0:W-:Y:S04]  /*27e0*/  STS.64 [R5+0x10], R12 ;  /* 0x0000100c05007388 */ /* 0x0001e80000000a00 */
[----:B------:R0:W-:Y:S02]  /*27f0*/  STS.U8 [R5+0x8], R14 ;  /* 0x0000080e05007388 */ /* 0x0001e40000000000 */
.L_x_466:
[----:B------:R-:W-:Y:S05]  /*2800*/  BSYNC.RECONVERGENT B1 ;  /* 0x0000000000017941 */ /* 0x000fea0003800200 */
.L_x_465:
[----:B------:R-:W-:Y:S01]  /*2810*/  BAR.SYNC.DEFER_BLOCKING 0x0 ;  /* 0x0000000000007b1d */ /* 0x000fe20000010000 */
[----:B------:R-:W-:-:S13]  /*2820*/  ISETP.NE.AND P1, PT, R3, RZ, PT ;  /* 0x000000ff0300720c */ /* 0x000fda0003f25270 */
[----:B------:R-:W-:Y:S05]  /*2830*/  @P1 BRA `(.L_x_454) ;  /* 0x0000002c00401947 */ /* 0x000fea0003800000 */
[----:B------:R-:W-:Y:S02]  /*2840*/  UISETP.GE.U32.AND UP0, UPT, UR4, 0x21, UPT ;  /* 0x000000210400788c */ /* 0x000fe4000bf06070 */
[----:B------:R-:W-:Y:S02]  /*2850*/  UISETP.GE.U32.AND UP1, UPT, UR4, 0x41, UPT ;  /* 0x000000410400788c */ /* 0x000fe4000bf26070 */
[----:B------:R-:W-:Y:S02]  /*2860*/  UISETP.GE.U32.AND UP2, UPT, UR4, 0x61, UPT ;  /* 0x000000610400788c */ /* 0x000fe4000bf46070 */
[----:B------:R-:W-:Y:S02]  /*2870*/  UISETP.GE.U32.AND UP3, UPT, UR4, 0x81, UPT ;  /* 0x000000810400788c */ /* 0x000fe4000bf66070 */
[----:B------:R-:W-:Y:S02]  /*2880*/  UISETP.GE.U32.AND UP4, UPT, UR4, 0xa1, UPT ;  /* 0x000000a10400788c */ /* 0x000fe4000bf86070 */
[----:B------:R-:W-:-:S02]  /*2890*/  UISETP.GE.U32.AND UP5, UPT, UR4, 0xc1, UPT ;  /* 0x000000c10400788c */ /* 0x000fc4000bfa6070 */
[----:B------:R-:W-:Y:S01]  /*28a0*/  UISETP.GE.U32.AND UP6, UPT, UR4, 0xe1, UPT ;  /* 0x000000e10400788c */ /* 0x000fe2000bfc6070 */
[----:B------:R-:W-:Y:S10]  /*28b0*/  BRA.U !UP0, `(.L_x_467) ;  /* 0x00000001083c7547 */ /* 0x000ff4000b800000 */
[----:B------:R-:W5:Y:S01]  /*28c0*/  S2UR UR6, SR_CgaCtaId ;  /* 0x00000000000679c3 */ /* 0x000f620000008800 */
[----:B------:R-:W-:Y:S01]  /*28d0*/  UMOV UR5, 0x400 ;  /* 0x0000040000057882 */ /* 0x000fe20000000000 */
[----:B------:R-:W-:Y:S01]  /*28e0*/  LOP3.LUT P3, RZ, R14, 0xff, RZ, 0xc0, !PT ;  /* 0x000000ff0eff7812 */ /* 0x000fe2000786c0ff */
[----:B-----5:R-:W-:-:S09]  /*28f0*/  ULEA UR5, UR6, UR5, 0x18 ;  /* 0x0000000506057291 */ /* 0x020fd2000f8ec0ff */
[----:B0-----:R-:W0:Y:S04]  /*2900*/  LDS.U8 R4, [UR5+0x18] ;  /* 0x00001805ff047984 */ /* 0x001e280008000000 */
[----:B--23--:R-:W2:Y:S01]  /*2910*/  LDS.64 R2, [UR5+0x20] ;  /* 0x00002005ff027984 */ /* 0x00cea20008000a00 */
[----:B0-----:R-:W-:Y:S02]  /*2920*/  ISETP.NE.AND P2, PT, R4, RZ, PT ;  /* 0x000000ff0400720c */ /* 0x001fe40003f45270 */
[----:B--2---:R-:W-:Y:S02]  /*2930*/  ISETP.LT.U32.AND P0, PT, R2, R12, PT ;  /* 0x0000000c0200720c */ /* 0x004fe40003f01070 */
[----:B------:R-:W-:Y:S02]  /*2940*/  @P3 SEL R4, R14, 0x1, !P2 ;  /* 0x000000010e043807 */ /* 0x000fe40005000000 */
[----:B------:R-:W-:-:S02]  /*2950*/  ISETP.LT.AND.EX P0, PT, R3, R13, PT, P0 ;  /* 0x0000000d0300720c */ /* 0x000fc40003f01300 */
[----:B------:R-:W-:-:S05]  /*2960*/  PRMT R14, R4, 0x7610, R14 ;  /* 0x00007610040e7816 */ /* 0x000fca000000000e */
[C---:B------:R-:W-:Y:S02]  /*2970*/  @P2 SEL R12, R2.reuse, R12, P0 ;  /* 0x0000000c020c2207 */ /* 0x040fe40000000000 */
[C---:B------:R-:W-:Y:S02]  /*2980*/  @P2 SEL R13, R3.reuse, R13, P0 ;  /* 0x0000000d030d2207 */ /* 0x040fe40000000000 */
[----:B------:R-:W-:Y:S02]  /*2990*/  SEL R12, R2, R12, !P3 ;  /* 0x0000000c020c7207 */ /* 0x000fe40005800000 */
[----:B------:R-:W-:-:S07]  /*29a0*/  SEL R13, R3, R13, !P3 ;  /* 0x0000000d030d7207 */ /* 0x000fce0005800000 */
.L_x_467:
[----:B------:R-:W-:Y:S05]  /*29b0*/  BRA.U !UP1, `(.L_x_468) ;  /* 0x00000001093c7547 */ /* 0x000fea000b800000 */
        /* <DEDUP_REMOVED lines=15> */
.L_x_468:
        /* <DEDUP_REMOVED lines=16> */
.L_x_469:
        /* <DEDUP_REMOVED lines=16> */
.L_x_470:
        /* <DEDUP_REMOVED lines=16> */
.L_x_471:
        /* <DEDUP_REMOVED lines=16> */
.L_x_472:
        /* <DEDUP_REMOVED lines=17> */
.L_x_431:
        /* <DEDUP_REMOVED lines=10> */
[----:B------:R-:W-:Y:S01]  /*3060*/  UIADD3 UR10, UPT, UPT, UR4, -0x400, URZ ;  /* 0xfffffc00040a7890 */ /* 0x000fe2000fffe0ff */
[----:B------:R-:W-:-:S03]  /*3070*/  IMAD.MOV.U32 R16, RZ, RZ, 0x400 ;  /* 0x00000400ff107424 */ /* 0x000fc600078e00ff */
[----:B------:R-:W-:Y:S01]  /*3080*/  UISETP.GE.U32.AND UP0, UPT, UR10, 0x400, UPT ;  /* 0x000004000a00788c */ /* 0x000fe2000bf06070 */
        /* <DEDUP_REMOVED lines=11> */
[CC--:B------:R-:W-:Y:S02]  /*3140*/  ISETP.LT.AND.EX P1, PT, R8.reuse, R13.reuse, PT, P1 ;  /* 0x0000000d0800720c */ /* 0x0c0fe40003f21310 */
[----:B------:R-:W-:Y:S01]  /*3150*/  ISETP.NE.AND P3, PT, R7, UR5, PT ;  /* 0x0000000507007c0c */ /* 0x000fe2000bf65270 */
[----:B------:R-:W-:Y:S02]  /*3160*/  IMAD.X R4, RZ, RZ, R8, P4 ;  /* 0x000000ffff047224 */ /* 0x000fe400020e0608 */
[----:B------:R-:W-:Y:S02]  /*3170*/  @!P2 SEL R12, R9, R12, P1 ;  /* 0x0000000c090ca207 */ /* 0x000fe40000800000 */
[----:B------:R-:W-:Y:S02]  /*3180*/  @!P2 SEL R13, R8, R13, P1 ;  /* 0x0000000d080da207 */ /* 0x000fe40000800000 */
[----:B------:R-:W-:-:S02]  /*3190*/  SEL R12, R12, R9, P0 ;  /* 0x000000090c0c7207 */ /* 0x000fc40000000000 */
[----:B------:R-:W-:Y:S02]  /*31a0*/  SEL R13, R13, R8, P0 ;  /* 0x000000080d0d7207 */ /* 0x000fe40000000000 */
[-C--:B------:R-:W-:Y:S02]  /*31b0*/  ISETP.LT.U32.AND P1, PT, R5, R12.reuse, PT ;  /* 0x0000000c0500720c */ /* 0x080fe40003f21070 */
[----:B------:R-:W-:Y:S02]  /*31c0*/  ISETP.EQ.OR P0, PT, R6, UR5, P0 ;  /* 0x0000000506007c0c */ /* 0x000fe40008702670 */
[----:B------:R-:W-:Y:S02]  /*31d0*/  ISETP.LT.AND.EX P1, PT, R4, R13, PT, P1 ;  /* 0x0000000d0400720c */ /* 0x000fe40003f21310 */
[----:B------:R-:W-:Y:S02]  /*31e0*/  ISETP.EQ.OR P2, PT, R7, UR5, P0 ;  /* 0x0000000507007c0c */ /* 0x000fe40008742670 */
[----:B------:R-:W-:-:S02]  /*31f0*/  @!P3 SEL R12, R5, R12, P1 ;  /* 0x0000000c050cb207 */ /* 0x000fc40000800000 */
[----:B------:R-:W-:Y:S02]  /*3200*/  @!P3 SEL R13, R4, R13, P1 ;  /* 0x0000000d040db207 */ /* 0x000fe40000800000 */
[----:B------:R-:W-:Y:S02]  /*3210*/  SEL R14, RZ, 0x1, !P2 ;  /* 0x00000001ff0e7807 */ /* 0x000fe40005000000 */
[----:B------:R-:W-:Y:S02]  /*3220*/  SEL R12, R12, R5, P0 ;  /* 0x000000050c0c7207 */ /* 0x000fe40000000000 */
[----:B------:R-:W-:Y:S01]  /*3230*/  SEL R13, R13, R4, P0 ;  /* 0x000000040d0d7207 */ /* 0x000fe20000000000 */
[----:B------:R-:W-:Y:S06]  /*3240*/  BRA.U !UP0, `(.L_x_473) ;  /* 0x0000000508007547 */ /* 0x000fec000b800000 */
[----:B------:R-:W-:Y:S01]  /*3250*/  IMAD.MOV.U32 R16, RZ, RZ, 0x400 ;  /* 0x00000400ff107424 */ /* 0x000fe200078e00ff */
[----:B------:R-:W0:Y:S01]  /*3260*/  LDCU UR5, c[0x0][0x38c] ;  /* 0x00007180ff0577ac */ /* 0x000e220008000800 */
[----:B------:R-:W2:Y:S01]  /*3270*/  LDCU UR4, c[0x0][0x3a0] ;  /* 0x00007400ff0477ac */ /* 0x000ea20008000800 */
[----:B------:R-:W3:Y:S01]  /*3280*/  LDCU.64 UR6, c[0x0][0x390] ;  /* 0x00007200ff0677ac */ /* 0x000ee20008000a00 */
[----:B------:R-:W-:-:S03]  /*3290*/  NOP ;  /* 0x0000000000007918 */ /* 0x000fc60000000000 */
.L_x_475:
[----:B------:R-:W-:-:S05]  /*32a0*/  IMAD.WIDE.U32 R4, R16, 0x4, R2 ;  /* 0x0000000410047825 */ /* 0x000fca00078e0002 */
[----:B------:R-:W0:Y:S04]  /*32b0*/  LDG.E R9, desc[UR8][R4.64] ;  /* 0x0000000804097981 */ /* 0x000e28000c1e1900 */
[----:B------:R-:W4:Y:S04]  /*32c0*/  LDG.E R6, desc[UR8][R4.64+0x400] ;  /* 0x0004000804067981 */ /* 0x000f28000c1e1900 */
[----:B------:R-:W5:Y:S04]  /*32d0*/  LDG.E R7, desc[UR8][R4.64+0x800] ;  /* 0x0008000804077981 */ /* 0x000f68000c1e1900 */
[----:B------:R1:W2:Y:S01]  /*32e0*/  LDG.E R8, desc[UR8][R4.64+0xc00] ;  /* 0x000c000804087981 */ /* 0x0002a2000c1e1900 */
[----:B------:R-:W-:-:S02]  /*32f0*/  LOP3.LUT P2, RZ, R14, 0xff, RZ, 0xc0, !PT ;  /* 0x000000ff0eff7812 */ /* 0x000fc4000784c0ff */
[----:B0-----:R-:W-:Y:S02]  /*3300*/  ISETP.NE.AND P3, PT, R9, UR5, PT ;  /* 0x0000000509007c0c */ /* 0x001fe4000bf65270 */
[----:B---3--:R-:W-:Y:S02]  /*3310*/  IADD3 R9, P1, P4, R15, UR6, R16 ;  /* 0x000000060f097c10 */ /* 0x008fe4000fc3e010 */
[----:B------:R-:W-:Y:S02]  /*3320*/  SEL R11, RZ, 0x1, P3 ;  /* 0x00000001ff0b7807 */ /* 0x000fe40001800000 */
[----:B------:R-:W-:Y:S02]  /*3330*/  ISETP.LT.U32.AND P0, PT, R9, R12, PT ;  /* 0x0000000c0900720c */ /* 0x000fe40003f01070 */
[----:B------:R-:W-:-:S03]  /*3340*/  IADD3.X R10, PT, PT, RZ, UR7, RZ, P1, P4 ;  /* 0x00000007ff0a7c10 */ /* 0x000fc60008fe84ff */
[----:B------:R-:W-:Y:S02]  /*3350*/  @P2 SEL R11, R14, 0x1, P3 ;  /* 0x000000010e0b2807 */ /* 0x000fe40001800000 */
[CC--:B------:R-:W-:Y:S02]  /*3360*/  ISETP.LT.AND.EX P0, PT, R10.reuse, R13.reuse, PT, P0 ;  /* 0x0000000d0a00720c */ /* 0x0c0fe40003f01300 */
[C---:B-1----:R-:W-:Y:S02]  /*3370*/  IADD3 R5, P4, PT, R9.reuse, 0x100, RZ ;  /* 0x0000010009057810 */ /* 0x042fe40007f9e0ff */
[----:B------:R-:W-:Y:S02]  /*3380*/  @!P3 SEL R12, R9, R12, P0 ;  /* 0x0000000c090cb207 */ /* 0x000fe40000000000 */
[----:B------:R-:W-:Y:S01]  /*3390*/  @!P3 SEL R13, R10, R13, P0 ;  /* 0x0000000d0a0db207 */ /* 0x000fe20000000000 */
[----:B------:R-:W-:Y:S01]  /*33a0*/  IMAD.X R4, RZ, RZ, R10, P4 ;  /* 0x000000ffff047224 */ /* 0x000fe200020e060a */
[----:B------:R-:W-:-:S02]  /*33b0*/  LOP3.LUT P3, RZ, R11, 0xff, RZ, 0xc0, !PT ;  /* 0x000000ff0bff7812 */ /* 0x000fc4000786c0ff */
[----:B----4-:R-:W-:Y:S02]  /*33c0*/  ISETP.NE.AND P1, PT, R6, UR5, PT ;  /* 0x0000000506007c0c */ /* 0x010fe4000bf25270 */
[----:B------:R-:W-:Y:S02]  /*33d0*/  SEL R12, R9, R12, !P2 ;  /* 0x0000000c090c7207 */ /* 0x000fe40005000000 */
[----:B------:R-:W-:Y:S02]  /*33e0*/  SEL R13, R10, R13, !P2 ;  /* 0x0000000d0a0d7207 */ /* 0x000fe40005000000 */
[----:B------:R-:W-:Y:S02]  /*33f0*/  ISETP.LT.U32.AND P0, PT, R5, R12, PT ;  /* 0x0000000c0500720c */ /* 0x000fe40003f01070 */
[----:B------:R-:W-:Y:S02]  /*3400*/  SEL R6, RZ, 0x1, P1 ;  /* 0x00000001ff067807 */ /* 0x000fe40000800000 */
[----:B------:R-:W-:-:S02]  /*3410*/  ISETP.LT.AND.EX P0, PT, R4, R13, PT, P0 ;  /* 0x0000000d0400720c */ /* 0x000fc40003f01300 */
[----:B------:R-:W-:Y:S02]  /*3420*/  @P3 SEL R6, R11, 0x1, P1 ;  /* 0x000000010b063807 */ /* 0x000fe40000800000 */
[----:B------:R-:W-:Y:S02]  /*3430*/  @!P1 SEL R12, R5, R12, P0 ;  /* 0x0000000c050c9207 */ /* 0x000fe40000000000 */
[----:B-----5:R-:W-:Y:S02]  /*3440*/  ISETP.NE.AND P2, PT, R7, UR5, PT ;  /* 0x0000000507007c0c */ /* 0x020fe4000bf45270 */
[----:B------:R-:W-:Y:S02]  /*3450*/  @!P1 SEL R13, R4, R13, P0 ;  /* 0x0000000d040d9207 */ /* 0x000fe40000000000 */
[----:B------:R-:W-:Y:S02]  /*3460*/  IADD3 R7, P0, PT, R9, 0x200, RZ ;  /* 0x0000020009077810 */ /* 0x000fe40007f1e0ff */
[----:B------:R-:W-:-:S02]  /*3470*/  LOP3.LUT P4, RZ, R6, 0xff, RZ, 0xc0, !PT ;  /* 0x000000ff06ff7812 */ /* 0x000fc4000788c0ff */
[----:B------:R-:W-:Y:S02]  /*3480*/  SEL R12, R5, R12, !P3 ;  /* 0x0000000c050c7207 */ /* 0x000fe40005800000 */
[----:B------:R-:W-:Y:S01]  /*3490*/  SEL R13, R4, R13, !P3 ;  /* 0x0000000d040d7207 */ /* 0x000fe20005800000 */
[----:B------:R-:W-:Y:S01]  /*34a0*/  IMAD.X R4, RZ, RZ, R10, P0 ;  /* 0x000000ffff047224 */ /* 0x000fe200000e060a */
[----:B------:R-:W-:Y:S02]  /*34b0*/  ISETP.LT.U32.AND P0, PT, R7, R12, PT ;  /* 0x0000000c0700720c */ /* 0x000fe40003f01070 */
[----:B------:R-:W-:Y:S02]  /*34c0*/  SEL R11, RZ, 0x1, P2 ;  /* 0x00000001ff0b7807 */ /* 0x000fe40001000000 */
[----:B------:R-:W-:Y:S02]  /*34d0*/  ISETP.LT.AND.EX P0, PT, R4, R13, PT, P0 ;  /* 0x0000000d0400720c */ /* 0x000fe40003f01300 */
[----:B--2---:R-:W-:-:S02]  /*34e0*/  ISETP.NE.AND P1, PT, R8, UR5, PT ;  /* 0x0000000508007c0c */ /* 0x004fc4000bf25270 */
[----:B------:R-:W-:Y:S02]  /*34f0*/  @!P2 SEL R12, R7, R12, P0 ;  /* 0x0000000c070ca207 */ /* 0x000fe40000000000 */
[----:B------:R-:W-:Y:S02]  /*3500*/  @P4 SEL R11, R6, 0x1, P2 ;  /* 0x00000001060b4807 */ /* 0x000fe40001000000 */
[----:B------:R-:W-:Y:S02]  /*3510*/  @!P2 SEL R13, R4, R13, P0 ;  /* 0x0000000d040da207 */ /* 0x000fe40000000000 */
[----:B------:R-:W-:Y:S02]  /*3520*/  IADD3 R6, PT, PT, -R16, UR4, RZ ;  /* 0x0000000410067c10 */ /* 0x000fe4000fffe1ff */
[----:B------:R-:W-:Y:S02]  /*3530*/  IADD3 R5, P0, PT, R9, 0x300, RZ ;  /* 0x0000030009057810 */ /* 0x000fe40007f1e0ff */
[----:B------:R-:W-:-:S02]  /*3540*/  SEL R12, R7, R12, !P4 ;  /* 0x0000000c070c7207 */ /* 0x000fc40006000000 */
[----:B------:R-:W-:Y:S02]  /*3550*/  ISETP.GE.U32.AND P3, PT, R6, 0x400, PT ;  /* 0x000004000600780c */ /* 0x000fe40003f66070 */
[----:B------:R-:W-:Y:S01]  /*3560*/  SEL R13, R4, R13, !P4 ;  /* 0x0000000d040d7207 */ /* 0x000fe20006000000 */
[----:B------:R-:W-:Y:S01]  /*3570*/  IMAD.X R4, RZ, RZ, R10, P0 ;  /* 0x000000ffff047224 */ /* 0x000fe200000e060a */
[----:B------:R-:W-:Y:S02]  /*3580*/  LOP3.LUT P2, RZ, R11, 0xff, RZ, 0xc0, !PT ;  /* 0x000000ff0bff7812 */ /* 0x000fe4000784c0ff */
[----:B------:R-:W-:Y:S02]  /*3590*/  ISETP.LT.U32.AND P0, PT, R5, R12, PT ;  /* 0x0000000c0500720c */ /* 0x000fe40003f01070 */
[----:B------:R-:W-:Y:S02]  /*35a0*/  SEL R14, RZ, 0x1, P1 ;  /* 0x00000001ff0e7807 */ /* 0x000fe40000800000 */
[----:B------:R-:W-:-:S04]  /*35b0*/  ISETP.LT.AND.EX P0, PT, R4, R13, PT, P0 ;  /* 0x0000000d0400720c */ /* 0x000fc80003f01300 */
[----:B------:R-:W-:Y:S02]  /*35c0*/  @!P1 SEL R12, R5, R12, P0 ;  /* 0x0000000c050c9207 */ /* 0x000fe40000000000 */
[C---:B------:R-:W-:Y:S02]  /*35d0*/  @!P1 SEL R13, R4.reuse, R13, P0 ;  /* 0x0000000d040d9207 */ /* 0x040fe40000000000 */
[----:B------:R-:W-:Y:S02]  /*35e0*/  @P2 SEL R14, R11, 0x1, P1 ;  /* 0x000000010b0e2807 */ /* 0x000fe40000800000 */
[----:B------:R-:W-:Y:S02]  /*35f0*/  SEL R12, R5, R12, !P2 ;  /* 0x0000000c050c7207 */ /* 0x000fe40005000000 */
[----:B------:R-:W-:Y:S01]  /*3600*/  SEL R13, R4, R13, !P2 ;  /* 0x0000000d040d7207 */ /* 0x000fe20005000000 */
[----:B------:R-:W-:Y:S06]  /*3610*/  @!P3 BRA `(.L_x_474) ;  /* 0x000000100090b947 */ /* 0x000fec0003800000 */
[----:B------:R-:W-:-:S05]  /*3620*/  VIADD R16, R16, 0x400 ;  /* 0x0000040010107836 */ /* 0x000fca0000000000 */
[----:B------:R-:W-:-:S13]  /*3630*/  ISETP.GT.U32.AND P0, PT, R16, UR10, PT ;  /* 0x0000000a10007c0c */ /* 0x000fda000bf04070 */
[----:B------:R-:W-:Y:S05]  /*3640*/  @!P0 BRA `(.L_x_475) ;  /* 0xfffffffc00148947 */ /* 0x000fea000383ffff */
.L_x_473:
[----:B------:R-:W-:Y:S01]  /*3650*/  IADD3 R2, PT, PT, -R16, UR4, RZ ;  /* 0x0000000410027c10 */ /* 0x000fe2000fffe1ff */
[----:B------:R-:W-:Y:S03]  /*3660*/  BSSY.RECONVERGENT B1, `(.L_x_474) ;  /* 0x000011f000017945 */ /* 0x000fe60003800200 */
[----:B------:R-:W-:-:S04]  /*3670*/  ISETP.GE.AND P0, PT, R15, R2, PT ;  /* 0x000000020f00720c */ /* 0x000fc80003f06270 */
[----:B------:R-:W-:-:S13]  /*3680*/  ISETP.GE.U32.OR P0, PT, R16, UR4, P0 ;  /* 0x0000000410007c0c */ /* 0x000fda0008706470 */
[----:B------:R-:W-:Y:S05]  /*3690*/  @P0 BRA `(.L_x_476) ;  /* 0x00000010006c0947 */ /* 0x000fea0003800000 */
[----:B------:R-:W-:Y:S01]  /*36a0*/  LOP3.LUT R17, RZ, R15, RZ, 0x33, !PT ;  /* 0x0000000fff117212 */ /* 0x000fe200078e33ff */
[----:B------:R-:W-:Y:S01]  /*36b0*/  BSSY.RECONVERGENT B2, `(.L_x_477) ;  /* 0x0000094000027945 */ /* 0x000fe20003800200 */
[----:B------:R-:W-:Y:S02]  /*36c0*/  IMAD.MOV.U32 R5, RZ, RZ, R15 ;  /* 0x000000ffff057224 */ /* 0x000fe400078e000f */
[----:B------:R-:W-:-:S04]  /*36d0*/  IADD3 R17, PT, PT, -R16, UR4, R17 ;  /* 0x0000000410117c10 */ /* 0x000fc8000fffe111 */
[C---:B------:R-:W-:Y:S02]  /*36e0*/  ISETP.GE.U32.AND P0, PT, R17.reuse, 0x700, PT ;  /* 0x000007001100780c */ /* 0x040fe40003f06070 */
[----:B------:R-:W-:-:S04]  /*36f0*/  LEA.HI R18, R17, 0x1, RZ, 0x18 ;  /* 0x0000000111127811 */ /* 0x000fc800078fc0ff */
[----:B------:R-:W-:-:S07]  /*3700*/  LOP3.LUT R30, R18, 0x7, RZ, 0xc0, !PT ;  /* 0x00000007121e7812 */ /* 0x000fce00078ec0ff */
[----:B------:R-:W-:Y:S05]  /*3710*/  @!P0 BRA `(.L_x_478) ;  /* 0x0000000800348947 */ /* 0x000fea0003800000 */
[----:B------:R-:W0:Y:S01]  /*3720*/  LDC.64 R2, c[0x0][0x380] ;  /* 0x0000e000ff027b82 */ /* 0x000e220000000a00 */
[----:B------:R-:W-:Y:S01]  /*3730*/  LOP3.LUT R21, R18, 0x1fffff8, RZ, 0xc0, !PT ;  /* 0x01fffff812157812 */ /* 0x000fe200078ec0ff */
[----:B------:R-:W-:Y:S01]  /*3740*/  BSSY.RECONVERGENT B3, `(.L_x_479) ;  /* 0x0000089000037945 */ /* 0x000fe20003800200 */
[C---:B------:R-:W-:Y:S01]  /*3750*/  LOP3.LUT R20, R15.reuse, 0x400, RZ, 0xfc, !PT ;  /* 0x000004000f147812 */ /* 0x040fe200078efcff */
[----:B------:R-:W-:Y:S02]  /*3760*/  IMAD.IADD R19, R15, 0x1, R16 ;  /* 0x000000010f137824 */ /* 0x000fe400078e0210 */
[----:B------:R-:W-:-:S07]  /*3770*/  IMAD.MOV R21, RZ, RZ, -R21 ;  /* 0x000000ffff157224 */ /* 0x000fce00078e0a15 */
.L_x_480:
[----:B0-----:R-:W-:-:S05]  /*3780*/  IMAD.WIDE.U32 R6, R19, 0x4, R2 ;  /* 0x0000000413067825 */ /* 0x001fca00078e0002 */
[----:B------:R0:W2:Y:S01]  /*3790*/  LDG.E R26, desc[UR8][R6.64] ;  /* 0x00000008061a7981 */ /* 0x0000a2000c1e1900 */
[----:B------:R-:W-:-:S04]  /*37a0*/  VIADD R27, R19, 0x100 ;  /* 0x00000100131b7836 */ /* 0x000fc80000000000 */
[----:B------:R-:W-:-:S05]  /*37b0*/  IMAD.WIDE.U32 R8, R27, 0x4, R2 ;  /* 0x000000041b087825 */ /* 0x000fca00078e0002 */
[----:B------:R3:W4:Y:S01]  /*37c0*/  LDG.E R24, desc[UR8][R8.64] ;  /* 0x0000000808187981 */ /* 0x000722000c1e1900 */
[----:B------:R-:W-:-:S04]  /*37d0*/  VIADD R25, R19, 0x200 ;  /* 0x0000020013197836 */ /* 0x000fc80000000000 */
[----:B------:R-:W-:-:S05]  /*37e0*/  IMAD.WIDE.U32 R10, R25, 0x4, R2 ;  /* 0x00000004190a7825 */ /* 0x000fca00078e0002 */
[----:B------:R5:W4:Y:S01]  /*37f0*/  LDG.E R22, desc[UR8][R10.64] ;  /* 0x000000080a167981 */ /* 0x000b22000c1e1900 */
[----:B------:R-:W-:-:S04]  /*3800*/  VIADD R23, R19, 0x300 ;  /* 0x0000030013177836 */ /* 0x000fc80000000000 */
[----:B------:R-:W-:-:S05]  /*3810*/  IMAD.WIDE.U32 R4, R23, 0x4, R2 ;  /* 0x0000000417047825 */ /* 0x000fca00078e0002 */
[----:B------:R1:W4:Y:S01]  /*3820*/  LDG.E R28, desc[UR8][R4.64] ;  /* 0x00000008041c7981 */ /* 0x000322000c1e1900 */
[----:B------:R-:W-:-:S04]  /*3830*/  VIADD R29, R19, 0x400 ;  /* 0x00000400131d7836 */ /* 0x000fc80000000000 */
[----:B0-----:R-:W-:-:S06]  /*3840*/  IMAD.WIDE.U32 R6, R29, 0x4, R2 ;  /* 0x000000041d067825 */ /* 0x001fcc00078e0002 */
[----:B------:R0:W4:Y:S01]  /*3850*/  LDG.E R6, desc[UR8][R6.64] ;  /* 0x0000000806067981 */ /* 0x000122000c1e1900 */
[----:B------:R-:W-:-:S04]  /*3860*/  VIADD R31, R19, 0x500 ;  /* 0x00000500131f7836 */ /* 0x000fc80000000000 */
[----:B---3--:R-:W-:-:S06]  /*3870*/  IMAD.WIDE.U32 R8, R31, 0x4, R2 ;  /* 0x000000041f087825 */ /* 0x008fcc00078e0002 */
[----:B------:R-:W3:Y:S01]  /*3880*/  LDG.E R8, desc[UR8][R8.64] ;  /* 0x0000000808087981 */ /* 0x000ee2000c1e1900 */
[----:B------:R-:W-:-:S04]  /*3890*/  VIADD R33, R19, 0x600 ;  /* 0x0000060013217836 */ /* 0x000fc80000000000 */
[----:B-----5:R-:W-:-:S06]  /*38a0*/  IMAD.WIDE.U32 R10, R33, 0x4, R2 ;  /* 0x00000004210a7825 */ /* 0x020fcc00078e0002 */
[----:B------:R-:W5:Y:S01]  /*38b0*/  LDG.E R10, desc[UR8][R10.64] ;  /* 0x000000080a0a7981 */ /* 0x000f62000c1e1900 */
[----:B------:R-:W-:-:S04]  /*38c0*/  VIADD R35, R19, 0x700 ;  /* 0x0000070013237836 */ /* 0x000fc80000000000 */
[----:B-1----:R-:W-:-:S06]  /*38d0*/  IMAD.WIDE.U32 R4, R35, 0x4, R2 ;  /* 0x0000000423047825 */ /* 0x002fcc00078e0002 */
[----:B------:R1:W5:Y:S01]  /*38e0*/  LDG.E R4, desc[UR8][R4.64] ;  /* 0x0000000804047981 */ /* 0x000362000c1e1900 */
[----:B------:R-:W-:Y:S01]  /*38f0*/  LOP3.LUT P3, RZ, R14, 0xff, RZ, 0xc0, !PT ;  /* 0x000000ff0eff7812 */ /* 0x000fe2000786c0ff */
[----:B------:R-:W-:Y:S01]  /*3900*/  VIADD R21, R21, 0x8 ;  /* 0x0000000815157836 */ /* 0x000fe20000000000 */
[C---:B------:R-:W-:Y:S01]  /*3910*/  IADD3 R37, P2, PT, R19.reuse, UR6, RZ ;  /* 0x0000000613257c10 */ /* 0x040fe2000ff5e0ff */
[----:B------:R-:W-:Y:S02]  /*3920*/  VIADD R20, R20, 0x800 ;  /* 0x0000080014147836 */ /* 0x000fe40000000000 */
[----:B------:R-:W-:Y:S02]  /*3930*/  VIADD R19, R19, 0x800 ;  /* 0x0000080013137836 */ /* 0x000fe40000000000 */
[----:B------:R-:W-:Y:S01]  /*3940*/  IMAD.X R32, RZ, RZ, UR7, P2 ;  /* 0x00000007ff207e24 */ /* 0x000fe200090e06ff */
[C---:B--2---:R-:W-:Y:S02]  /*3950*/  ISETP.NE.AND P0, PT, R26.reuse, UR5, PT ;  /* 0x000000051a007c0c */ /* 0x044fe4000bf05270 */
[----:B------:R-:W-:-:S03]  /*3960*/  ISETP.EQ.AND P1, PT, R26, UR5, P3 ;  /* 0x000000051a007c0c */ /* 0x000fc60009f22270 */
[----:B------:R-:W-:Y:S02]  /*3970*/  @!P3 SEL R14, RZ, 0x1, P0 ;  /* 0x00000001ff0eb807 */ /* 0x000fe40000000000 */
[----:B------:R-:W-:Y:S02]  /*3980*/  ISETP.LT.U32.AND P0, PT, R37, R12, PT ;  /* 0x0000000c2500720c */ /* 0x000fe40003f01070 */
[----:B0-----:R-:W-:Y:S02]  /*3990*/  SEL R7, R14, 0x1, !P1 ;  /* 0x000000010e077807 */ /* 0x001fe40004800000 */
[----:B----4-:R-:W-:Y:S02]  /*39a0*/  ISETP.NE.AND P5, PT, R24, UR5, PT ;  /* 0x0000000518007c0c */ /* 0x010fe4000bfa5270 */
[----:B------:R-:W-:Y:S02]  /*39b0*/  LOP3.LUT P2, RZ, R7, 0xff, RZ, 0xc0, !PT ;  /* 0x000000ff07ff7812 */ /* 0x000fe4000784c0ff */
[----:B------:R-:W-:-:S02]  /*39c0*/  ISETP.LT.AND.EX P0, PT, R32, R13, PT, P0 ;  /* 0x0000000d2000720c */ /* 0x000fc40003f01300 */
[----:B------:R-:W-:Y:S02]  /*39d0*/  ISETP.EQ.AND P4, PT, R24, UR5, P2 ;  /* 0x0000000518007c0c */ /* 0x000fe40009782270 */
[CC--:B------:R-:W-:Y:S02]  /*39e0*/  SEL R14, R37.reuse, R12.reuse, P0 ;  /* 0x0000000c250e7207 */ /* 0x0c0fe40000000000 */
[CC--:B------:R-:W-:Y:S02]  /*39f0*/  SEL R26, R32.reuse, R13.reuse, P0 ;  /* 0x0000000d201a7207 */ /* 0x0c0fe40000000000 */
[----:B------:R-:W-:Y:S02]  /*3a00*/  @!P1 SEL R14, R37, R12, !P3 ;  /* 0x0000000c250e9207 */ /* 0x000fe40005800000 */
[----:B------:R-:W-:Y:S02]  /*3a10*/  @!P1 SEL R26, R32, R13, !P3 ;  /* 0x0000000d201a9207 */ /* 0x000fe40005800000 */
[----:B------:R-:W-:-:S02]  /*3a20*/  @!P2 SEL R7, RZ, 0x1, P5 ;  /* 0x00000001ff07a807 */ /* 0x000fc40002800000 */
[----:B------:R-:W-:Y:S02]  /*3a30*/  IADD3 R27, P0, PT, R27, UR6, RZ ;  /* 0x000000061b1b7c10 */ /* 0x000fe4000ff1e0ff */
[----:B------:R-:W-:Y:S02]  /*3a40*/  SEL R7, R7, 0x1, !P4 ;  /* 0x0000000107077807 */ /* 0x000fe40006000000 */
[C---:B------:R-:W-:Y:S01]  /*3a50*/  ISETP.NE.AND P5, PT, R22.reuse, UR5, PT ;  /* 0x0000000516007c0c */ /* 0x040fe2000bfa5270 */
[----:B-1----:R-:W-:Y:S01]  /*3a60*/  IMAD.X R5, RZ, RZ, UR7, P0 ;  /* 0x00000007ff057e24 */ /* 0x002fe200080e06ff */
[----:B------:R-:W-:Y:S02]  /*3a70*/  LOP3.LUT P1, RZ, R7, 0xff, RZ, 0xc0, !PT ;  /* 0x000000ff07ff7812 */ /* 0x000fe4000782c0ff */
[----:B------:R-:W-:Y:S02]  /*3a80*/  ISETP.LT.U32.AND P0, PT, R27, R14, PT ;  /* 0x0000000e1b00720c */ /* 0x000fe40003f01070 */
[----:B------:R-:W-:-:S02]  /*3a90*/  ISETP.EQ.AND P3, PT, R22, UR5, P1 ;  /* 0x0000000516007c0c */ /* 0x000fc40008f62270 */
[----:B------:R-:W-:-:S04]  /*3aa0*/  ISETP.LT.AND.EX P0, PT, R5, R26, PT, P0 ;  /* 0x0000001a0500720c */ /* 0x000fc80003f01300 */
[----:B------:R-:W-:Y:S02]  /*3ab0*/  SEL R12, R27, R14, P0 ;  /* 0x0000000e1b0c7207 */ /* 0x000fe40000000000 */
[----:B------:R-:W-:Y:S02]  /*3ac0*/  SEL R24, R5, R26, P0 ;  /* 0x0000001a05187207 */ /* 0x000fe40000000000 */
[----:B------:R-:W-:Y:S02]  /*3ad0*/  @!P1 SEL R7, RZ, 0x1, P5 ;  /* 0x00000001ff079807 */ /* 0x000fe40002800000 */
[----:B------:R-:W-:Y:S02]  /*3ae0*/  @!P4 SEL R12, R27, R14, !P2 ;  /* 0x0000000e1b0cc207 */ /* 0x000fe40005000000 */
[----:B------:R-:W-:Y:S02]  /*3af0*/  SEL R7, R7, 0x1, !P3 ;  /* 0x0000000107077807 */ /* 0x000fe40005800000 */
[----:B------:R-:W-:-:S02]  /*3b00*/  @!P4 SEL R24, R5, R26, !P2 ;  /* 0x0000001a0518c207 */ /* 0x000fc40005000000 */
[----:B------:R-:W-:Y:S02]  /*3b10*/  LOP3.LUT P2, RZ, R7, 0xff, RZ, 0xc0, !PT ;  /* 0x000000ff07ff7812 */ /* 0x000fe4000784c0ff */
[----:B------:R-:W-:Y:S02]  /*3b20*/  IADD3 R25, P0, PT, R25, UR6, RZ ;  /* 0x0000000619197c10 */ /* 0x000fe4000ff1e0ff */
[C---:B------:R-:W-:Y:S02]  /*3b30*/  ISETP.NE.AND P5, PT, R28.reuse, UR5, PT ;  /* 0x000000051c007c0c */ /* 0x040fe4000bfa5270 */
[----:B------:R-:W-:Y:S01]  /*3b40*/  ISETP.EQ.AND P4, PT, R28, UR5, P2 ;  /* 0x000000051c007c0c */ /* 0x000fe20009782270 */
[----:B------:R-:W-:Y:S01]  /*3b50*/  IMAD.X R5, RZ, RZ, UR7, P0 ;  /* 0x00000007ff057e24 */ /* 0x000fe200080e06ff */
[----:B------:R-:W-:-:S04]  /*3b60*/  ISETP.LT.U32.AND P0, PT, R25, R12, PT ;  /* 0x0000000c1900720c */ /* 0x000fc80003f01070 */
[----:B------:R-:W-:Y:S02]  /*3b70*/  ISETP.LT.AND.EX P0, PT, R5, R24, PT, P0 ;  /* 0x000000180500720c */ /* 0x000fe40003f01300 */
[----:B------:R-:W-:Y:S02]  /*3b80*/  @!P2 SEL R7, RZ, 0x1, P5 ;  /* 0x00000001ff07a807 */ /* 0x000fe40002800000 */
[----:B------:R-:W-:Y:S02]  /*3b90*/  SEL R14, R25, R12, P0 ;  /* 0x0000000c190e7207 */ /* 0x000fe40000000000 */
[----:B------:R-:W-:Y:S02]  /*3ba0*/  SEL R7, R7, 0x1, !P4 ;  /* 0x0000000107077807 */ /* 0x000fe40006000000 */
[----:B------:R-:W-:Y:S02]  /*3bb0*/  SEL R22, R5, R24, P0 ;  /* 0x0000001805167207 */ /* 0x000fe40000000000 */
[----:B------:R-:W-:-:S02]  /*3bc0*/  IADD3 R23, P0, PT, R23, UR6, RZ ;  /* 0x0000000617177c10 */ /* 0x000fc4000ff1e0ff */
[----:B------:R-:W-:Y:S02]  /*3bd0*/  @!P3 SEL R14, R25, R12, !P1 ;  /* 0x0000000c190eb207 */ /* 0x000fe40004800000 */
[----:B------:R-:W-:Y:S01]  /*3be0*/  @!P3 SEL R22, R5, R24, !P1 ;  /* 0x000000180516b207 */ /* 0x000fe20004800000 */
[----:B------:R-:W-:Y:S01]  /*3bf0*/  IMAD.X R5, RZ, RZ, UR7, P0 ;  /* 0x00000007ff057e24 */ /* 0x000fe200080e06ff */
[----:B------:R-:W-:Y:S02]  /*3c00*/  LOP3.LUT P1, RZ, R7, 0xff, RZ, 0xc0, !PT ;  /* 0x000000ff07ff7812 */ /* 0x000fe4000782c0ff */
        /* <DEDUP_REMOVED lines=8> */
[----:B------:R-:W-:-:S02]  /*3c90*/  IADD3 R29, P0, PT, R29, UR6, RZ ;  /* 0x000000061d1d7c10 */ /* 0x000fc4000ff1e0ff */
[----:B------:R-:W-:Y:S02]  /*3ca0*/  SEL R7, R7, 0x1, !P3 ;  /* 0x0000000107077807 */ /* 0x000fe40005800000 */
[----:B------:R-:W-:Y:S01]  /*3cb0*/  @!P4 SEL R14, R5, R22, !P2 ;  /* 0x00000016050ec207 */ /* 0x000fe20005000000 */
[----:B------:R-:W-:Y:S01]  /*3cc0*/  IMAD.X R5, RZ, RZ, UR7, P0 ;  /* 0x00000007ff057e24 */ /* 0x000fe200080e06ff */
[----:B------:R-:W-:Y:S02]  /*3cd0*/  ISETP.LT.U32.AND P0, PT, R29, R12, PT ;  /* 0x0000000c1d00720c */ /* 0x000fe40003f01070 */
[----:B------:R-:W-:Y:S02]  /*3ce0*/  LOP3.LUT P2, RZ, R7, 0xff, RZ, 0xc0, !PT ;  /* 0x000000ff07ff7812 */ /* 0x000fe4000784c0ff */
[----:B------:R-:W-:Y:S02]  /*3cf0*/  ISETP.LT.AND.EX P0, PT, R5, R14, PT, P0 ;  /* 0x0000000e0500720c */ /* 0x000fe40003f01300 */
[----:B------:R-:W-:-:S02]  /*3d00*/  IADD3 R31, P4, PT, R31, UR6, RZ ;  /* 0x000000061f1f7c10 */ /* 0x000fc4000ff9e0ff */
[----:B------:R-:W-:Y:S02]  /*3d10*/  SEL R6, R29, R12, P0 ;  /* 0x0000000c1d067207 */ /* 0x000fe40000000000 */
[----:B------:R-:W-:Y:S02]  /*3d20*/  SEL R22, R5, R14, P0 ;  /* 0x0000000e05167207 */ /* 0x000fe40000000000 */
[C---:B---3--:R-:W-:Y:S02]  /*3d30*/  ISETP.NE.AND P0, PT, R8.reuse, UR5, PT ;  /* 0x0000000508007c0c */ /* 0x048fe4000bf05270 */
[----:B------:R-:W-:Y:S02]  /*3d40*/  @!P3 SEL R6, R29, R12, !P1 ;  /* 0x0000000c1d06b207 */ /* 0x000fe40004800000 */
[----:B------:R-:W-:Y:S01]  /*3d50*/  @!P3 SEL R22, R5, R14, !P1 ;  /* 0x0000000e0516b207 */ /* 0x000fe20004800000 */
[----:B------:R-:W-:Y:S01]  /*3d60*/  IMAD.X R5, RZ, RZ, UR7, P4 ;  /* 0x00000007ff057e24 */ /* 0x000fe2000a0e06ff */
[----:B------:R-:W-:-:S02]  /*3d70*/  ISETP.EQ.AND P3, PT, R8, UR5, P2 ;  /* 0x0000000508007c0c */ /* 0x000fc40009762270 */
[----:B------:R-:W-:Y:S02]  /*3d80*/  @!P2 SEL R7, RZ, 0x1, P0 ;  /* 0x00000001ff07a807 */ /* 0x000fe40000000000 */
[----:B------:R-:W-:Y:S02]  /*3d90*/  ISETP.LT.U32.AND P0, PT, R31, R6, PT ;  /* 0x000000061f00720c */ /* 0x000fe40003f01070 */
[----:B------:R-:W-:Y:S02]  /*3da0*/  SEL R7, R7, 0x1, !P3 ;  /* 0x0000000107077807 */ /* 0x000fe40005800000 */
[----:B------:R-:W-:Y:S02]  /*3db0*/  ISETP.LT.AND.EX P0, PT, R5, R22, PT, P0 ;  /* 0x000000160500720c */ /* 0x000fe40003f01300 */
[----:B------:R-:W-:Y:S02]  /*3dc0*/  LOP3.LUT P1, RZ, R7, 0xff, RZ, 0xc0, !PT ;  /* 0x000000ff07ff7812 */ /* 0x000fe4000782c0ff */
[----:B------:R-:W-:-:S02]  /*3dd0*/  SEL R12, R31, R6, P0 ;  /* 0x000000061f0c7207 */ /* 0x000fc40000000000 */
[----:B------:R-:W-:Y:S02]  /*3de0*/  SEL R14, R5, R22, P0 ;  /* 0x00000016050e7207 */ /* 0x000fe40000000000 */
[----:B------:R-:W-:Y:S02]  /*3df0*/  IADD3 R33, P0, PT, R33, UR6, RZ ;  /* 0x0000000621217c10 */ /* 0x000fe4000ff1e0ff */
[----:B------:R-:W-:Y:S02]  /*3e00*/  @!P3 SEL R12, R31, R6, !P2 ;  /* 0x000000061f0cb207 */ /* 0x000fe40005000000 */
[----:B------:R-:W-:Y:S01]  /*3e10*/  @!P3 SEL R14, R5, R22, !P2 ;  /* 0x00000016050eb207 */ /* 0x000fe20005000000 */
[----:B------:R-:W-:Y:S01]  /*3e20*/  IMAD.X R5, RZ, RZ, UR7, P0 ;  /* 0x00000007ff057e24 */ /* 0x000fe200080e06ff */
[----:B-----5:R-:W-:Y:S02]  /*3e30*/  ISETP.EQ.AND P3, PT, R10, UR5, P1 ;  /* 0x000000050a007c0c */ /* 0x020fe40008f62270 */
[----:B------:R-:W-:-:S02]  /*3e40*/  ISETP.LT.U32.AND P0, PT, R33, R12, PT ;  /* 0x0000000c2100720c */ /* 0x000fc40003f01070 */
[----:B------:R-:W-:Y:S02]  /*3e50*/  ISETP.NE.AND P2, PT, R10, UR5, PT ;  /* 0x000000050a007c0c */ /* 0x000fe4000bf45270 */
[----:B------:R-:W-:Y:S02]  /*3e60*/  ISETP.LT.AND.EX P0, PT, R5, R14, PT, P0 ;  /* 0x0000000e0500720c */ /* 0x000fe40003f01300 */
[----:B------:R-:W-:Y:S02]  /*3e70*/  @!P1 SEL R7, RZ, 0x1, P2 ;  /* 0x00000001ff079807 */ /* 0x000fe40001000000 */
[----:B------:R-:W-:Y:S02]  /*3e80*/  SEL R6, R33, R12, P0 ;  /* 0x0000000c21067207 */ /* 0x000fe40000000000 */
[----:B------:R-:W-:Y:S02]  /*3e90*/  SEL R8, R5, R14, P0 ;  /* 0x0000000e05087207 */ /* 0x000fe40000000000 */
[----:B------:R-:W-:-:S02]  /*3ea0*/  IADD3 R35, P0, PT, R35, UR6, RZ ;  /* 0x0000000623237c10 */ /* 0x000fc4000ff1e0ff */
[----:B------:R-:W-:Y:S02]  /*3eb0*/  @!P3 SEL R6, R33, R12, !P1 ;  /* 0x0000000c2106b207 */ /* 0x000fe40004800000 */
[----:B------:R-:W-:Y:S01]  /*3ec0*/  @!P3 SEL R8, R5, R14, !P1 ;  /* 0x0000000e0508b207 */ /* 0x000fe20004800000 */
[----:B------:R-:W-:Y:S01]  /*3ed0*/  IMAD.X R5, RZ, RZ, UR7, P0 ;  /* 0x00000007ff057e24 */ /* 0x000fe200080e06ff */
[----:B------:R-:W-:Y:S02]  /*3ee0*/  SEL R7, R7, 0x1, !P3 ;  /* 0x0000000107077807 */ /* 0x000fe40005800000 */
[----:B------:R-:W-:Y:S02]  /*3ef0*/  ISETP.LT.U32.AND P0, PT, R35, R6, PT ;  /* 0x000000062300720c */ /* 0x000fe40003f01070 */
[----:B------:R-:W-:Y:S02]  /*3f00*/  LOP3.LUT P2, RZ, R7, 0xff, RZ, 0xc0, !PT ;  /* 0x000000ff07ff7812 */ /* 0x000fe4000784c0ff */
[----:B------:R-:W-:-:S02]  /*3f10*/  ISETP.LT.AND.EX P0, PT, R5, R8, PT, P0 ;  /* 0x000000080500720c */ /* 0x000fc40003f01300 */
[C---:B------:R-:W-:Y:S02]  /*3f20*/  ISETP.EQ.AND P1, PT, R4.reuse, UR5, P2 ;  /* 0x0000000504007c0c */ /* 0x040fe40009722270 */
[----:B------:R-:W-:Y:S02]  /*3f30*/  SEL R12, R35, R6, P0 ;  /* 0x00000006230c7207 */ /* 0x000fe40000000000 */
[----:B------:R-:W-:Y:S02]  /*3f40*/  SEL R13, R5, R8, P0 ;  /* 0x00000008050d7207 */ /* 0x000fe40000000000 */
[----:B------:R-:W-:Y:S02]  /*3f50*/  ISETP.NE.AND P0, PT, R21, RZ, PT ;  /* 0x000000ff1500720c */ /* 0x000fe40003f05270 */
[----:B------:R-:W-:-:S04]  /*3f60*/  ISETP.NE.AND P3, PT, R4, UR5, PT ;  /* 0x0000000504007c0c */ /* 0x000fc8000bf65270 */
[----:B------:R-:W-:Y:S02]  /*3f70*/  @!P2 SEL R7, RZ, 0x1, P3 ;  /* 0x00000001ff07a807 */ /* 0x000fe40001800000 */
[----:B------:R-:W-:Y:S02]  /*3f80*/  @!P1 SEL R12, R35, R6, !P2 ;  /* 0x00000006230c9207 */ /* 0x000fe40005000000 */
[----:B------:R-:W-:Y:S02]  /*3f90*/  SEL R7, R7, 0x1, !P1 ;  /* 0x0000000107077807 */ /* 0x000fe40004800000 */
[----:B------:R-:W-:Y:S02]  /*3fa0*/  @!P1 SEL R13, R5, R8, !P2 ;  /* 0x00000008050d9207 */ /* 0x000fe40005000000 */
[----:B------:R-:W-:Y:S01]  /*3fb0*/  PRMT R14, R7, 0x7610, R14 ;  /* 0x00007610070e7816 */ /* 0x000fe2000000000e */
[----:B------:R-:W-:Y:S06]  /*3fc0*/  @P0 BRA `(.L_x_480) ;  /* 0xfffffff400ec0947 */ /* 0x000fec000383ffff */
[----:B------:R-:W-:Y:S05]  /*3fd0*/  BSYNC.RECONVERGENT B3 ;  /* 0x0000000000037941 */ /* 0x000fea0003800200 */
.L_x_479:
[----:B------:R-:W-:-:S07]  /*3fe0*/  VIADD R5, R20, 0xfffffc00 ;  /* 0xfffffc0014057836 */ /* 0x000fce0000000000 */
.L_x_478:
[----:B------:R-:W-:Y:S05]  /*3ff0*/  BSYNC.RECONVERGENT B2 ;  /* 0x0000000000027941 */ /* 0x000fea0003800200 */
.L_x_477:
        /* <DEDUP_REMOVED lines=23> */
[----:B------:R-:W-:Y:S02]  /*4170*/  IMAD.X R20, RZ, RZ, UR7, P2 ;  /* 0x00000007ff147e24 */ /* 0x000fe400090e06ff */
[----:B0-----:R-:W-:Y:S01]  /*4180*/  IMAD.X R3, RZ, RZ, UR7, P5 ;  /* 0x00000007ff037e24 */ /* 0x001fe2000a8e06ff */
        /* <DEDUP_REMOVED lines=47> */
.L_x_482:
[----:B------:R-:W-:Y:S05]  /*4480*/  BSYNC.RECONVERGENT B2 ;  /* 0x0000000000027941 */ /* 0x000fea0003800200 */
.L_x_481:
        /* <DEDUP_REMOVED lines=16> */
[----:B------:R-:W-:-:S05]  /*4590*/  IMAD.X R4, RZ, RZ, UR7, P4 ;  /* 0x00000007ff047e24 */ /* 0x000fca000a0e06ff */
[----:B------:R-:W-:-:S04]  /*45a0*/  ISETP.LT.AND.EX P0, PT, R4, R13, PT, P0 ;  /* 0x0000000d0400720c */ /* 0x000fc80003f01300 */
[----:B0-----:R-:W-:Y:S02]  /*45b0*/  SEL R2, R9, R12, P0 ;  /* 0x0000000c09027207 */ /* 0x001fe40000000000 */
[----:B------:R-:W-:Y:S02]  /*45c0*/  SEL R3, R4, R13, P0 ;  /* 0x0000000d04037207 */ /* 0x000fe40000000000 */
[C---:B--2---:R-:W-:Y:S02]  /*45d0*/  ISETP.NE.AND P5, PT, R6.reuse, UR5, PT ;  /* 0x0000000506007c0c */ /* 0x044fe4000bfa5270 */
[----:B------:R-:W-:Y:S02]  /*45e0*/  ISETP.EQ.AND P3, PT, R6, UR5, P2 ;  /* 0x0000000506007c0c */ /* 0x000fe40009762270 */
[----:B------:R-:W-:Y:S02]  /*45f0*/  @!P2 SEL R14, RZ, 0x1, P5 ;  /* 0x00000001ff0ea807 */ /* 0x000fe40002800000 */
[----:B------:R-:W-:-:S02]  /*4600*/  IADD3 R11, P5, PT, R11, UR6, RZ ;  /* 0x000000060b0b7c10 */ /* 0x000fc4000ffbe0ff */
[----:B------:R-:W-:-:S04]  /*4610*/  SEL R14, R14, 0x1, !P3 ;  /* 0x000000010e0e7807 */ /* 0x000fc80005800000 */
[----:B------:R-:W-:-:S03]  /*4620*/  LOP3.LUT P4, RZ, R14, 0xff, RZ, 0xc0, !PT ;  /* 0x000000ff0eff7812 */ /* 0x000fc6000788c0ff */
[----:B------:R-:W-:Y:S02]  /*4630*/  @!P3 SEL R2, R9, R12, !P2 ;  /* 0x0000000c0902b207 */ /* 0x000fe40005000000 */
[----:B------:R-:W-:Y:S01]  /*4640*/  @!P3 SEL R3, R4, R13, !P2 ;  /* 0x0000000d0403b207 */ /* 0x000fe20005000000 */
[----:B------:R-:W-:Y:S01]  /*4650*/  IMAD.X R4, RZ, RZ, UR7, P5 ;  /* 0x00000007ff047e24 */ /* 0x000fe2000a8e06ff */
        /* <DEDUP_REMOVED lines=10> */
.L_x_484:
[----:B------:R-:W-:Y:S05]  /*4700*/  BSYNC.RECONVERGENT B2 ;  /* 0x0000000000027941 */ /* 0x000fea0003800200 */
.L_x_483:
[----:B------:R-:W-:Y:S05]  /*4710*/  @P1 BRA `(.L_x_476) ;  /* 0x00000000004c1947 */ /* 0x000fea0003800000 */
[----:B------:R-:W0:Y:S01]  /*4720*/  LDC.64 R2, c[0x0][0x380] ;  /* 0x0000e000ff027b82 */ /* 0x000e220000000a00 */
[----:B------:R-:W-:-:S04]  /*4730*/  IMAD.IADD R5, R5, 0x1, R16 ;  /* 0x0000000105057824 */ /* 0x000fc800078e0210 */
[----:B0-----:R-:W-:-:S06]  /*4740*/  IMAD.WIDE.U32 R2, R5, 0x4, R2 ;  /* 0x0000000405027825 */ /* 0x001fcc00078e0002 */
[----:B------:R-:W2:Y:S01]  /*4750*/  LDG.E R2, desc[UR8][R2.64] ;  /* 0x0000000802027981 */ /* 0x000ea2000c1e1900 */
[----:B------:R-:W-:Y:S02]  /*4760*/  LOP3.LUT P3, RZ, R14, 0xff, RZ, 0xc0, !PT ;  /* 0x000000ff0eff7812 */ /* 0x000fe4000786c0ff */
[----:B------:R-:W-:-:S04]  /*4770*/  IADD3 R7, P2, PT, R5, UR6, RZ ;  /* 0x0000000605077c10 */ /* 0x000fc8000ff5e0ff */
[----:B------:R-:W-:Y:S01]  /*4780*/  ISETP.LT.U32.AND P0, PT, R7, R12, PT ;  /* 0x0000000c0700720c */ /* 0x000fe20003f01070 */
[----:B------:R-:W-:-:S05]  /*4790*/  IMAD.X R6, RZ, RZ, UR7, P2 ;  /* 0x00000007ff067e24 */ /* 0x000fca00090e06ff */
        /* <DEDUP_REMOVED lines=11> */
.L_x_476:
[----:B------:R-:W-:Y:S05]  /*4850*/  BSYNC.RECONVERGENT B1 ;  /* 0x0000000000017941 */ /* 0x000fea0003800200 */
.L_x_474:
        /* <DEDUP_REMOVED lines=24> */
.L_x_486:
[----:B------:R-:W-:Y:S05]  /*49e0*/  BSYNC.RECONVERGENT B1 ;  /* 0x0000000000017941 */ /* 0x000fea0003800200 */
.L_x_485:
        /* <DEDUP_REMOVED lines=23> */
.L_x_488:
[----:B------:R-:W-:Y:S05]  /*4b60*/  BSYNC.RECONVERGENT B1 ;  /* 0x0000000000017941 */ /* 0x000fea0003800200 */
.L_x_487:
        /* <DEDUP_REMOVED lines=20> */
.L_x_490:
[----:B------:R-:W-:Y:S05]  /*4cb0*/  BSYNC.RECONVERGENT B1 ;  /* 0x0000000000017941 */ /* 0x000fea0003800200 */
.L_x_489:
        /* <DEDUP_REMOVED lines=20> */
.L_x_492:
[----:B------:R-:W-:Y:S05]  /*4e00*/  BSYNC.RECONVERGENT B1 ;  /* 0x0000000000017941 */ /* 0x000fea0003800200 */
.L_x_491:
        /* <DEDUP_REMOVED lines=20> */
.L_x_494:
[----:B------:R-:W-:Y:S05]  /*4f50*/  BSYNC.RECONVERGENT B1 ;  /* 0x0000000000017941 */ /* 0x000fea0003800200 */
.L_x_493:
        /* <DEDUP_REMOVED lines=10> */
.L_x_496:
[----:B------:R-:W-:Y:S05]  /*5000*/  BSYNC.RECONVERGENT B1 ;  /* 0x0000000000017941 */ /* 0x000fea0003800200 */
.L_x_495:
        /* <DEDUP_REMOVED lines=10> */
[----:B------:R-:W1:Y:S04]  /*50b0*/  LDS.64 R8, [UR5+0x30] ;  /* 0x00003005ff087984 */ /* 0x000e680008000a00 */
[----:B------:R-:W1:Y:S04]  /*50c0*/  LDS.U8 R16, [UR5+0x38] ;  /* 0x00003805ff107984 */ /* 0x000e680008000000 */
[----:B------:R-:W1:Y:S04]  /*50d0*/  LDS.64 R6, [UR5+0x40] ;  /* 0x00004005ff067984 */ /* 0x000e680008000a00 */
[----:B------:R-:W1:Y:S04]  /*50e0*/  LDS.U8 R17, [UR5+0x48] ;  /* 0x00004805ff117984 */ /* 0x000e680008000000 */
[----:B0-----:R-:W0:Y:S01]  /*50f0*/  LDS.64 R2, [UR5+0x50] ;  /* 0x00005005ff027984 */ /* 0x001e220008000a00 */
[----:B-----5:R-:W-:-:S02]  /*5100*/  ISETP.NE.AND P2, PT, R10, RZ, PT ;  /* 0x000000ff0a00720c */ /* 0x020fc40003f45270 */
[----:B--2---:R-:W-:Y:S02]  /*5110*/  ISETP.LT.U32.AND P0, PT, R4, R12, PT ;  /* 0x0000000c0400720c */ /* 0x004fe40003f01070 */
[----:B------:R-:W-:Y:S02]  /*5120*/  @P4 SEL R10, R14, 0x1, !P2 ;  /* 0x000000010e0a4807 */ /* 0x000fe40005000000 */
[----:B------:R-:W-:Y:S01]  /*5130*/  ISETP.LT.AND.EX P0, PT, R5, R13, PT, P0 ;  /* 0x0000000d0500720c */ /* 0x000fe20003f01300 */
[----:B------:R-:W-:Y:S01]  /*5140*/  LDS.U8 R14, [UR5+0x78] ;  /* 0x00007805ff0e7984 */ /* 0x000fe20008000000 */
[----:B------:R-:W-:Y:S02]  /*5150*/  LOP3.LUT P3, RZ, R10, 0xff, RZ, 0xc0, !PT ;  /* 0x000000ff0aff7812 */ /* 0x000fe4000786c0ff */
[----:B----4-:R-:W-:-:S03]  /*5160*/  ISETP.NE.AND P5, PT, R15, RZ, PT ;  /* 0x000000ff0f00720c */ /* 0x010fc60003fa5270 */
        /* <DEDUP_REMOVED lines=10> */
[----:B------:R-:W1:Y:S01]  /*5210*/  LDS.U8 R10, [UR5+0x58] ;  /* 0x00005805ff0a7984 */ /* 0x000e620008000000 */
[----:B------:R-:W-:Y:S02]  /*5220*/  @P5 SEL R11, R8, R11, P0 ;  /* 0x0000000b080b5207 */ /* 0x000fe40000000000 */
[----:B------:R-:W-:Y:S02]  /*5230*/  ISETP.NE.AND P4, PT, R16, RZ, PT ;  /* 0x000000ff1000720c */ /* 0x000fe40003f85270 */
[C---:B------:R-:W-:Y:S02]  /*5240*/  @P5 SEL R13, R9.reuse, R13, P0 ;  /* 0x0000000d090d5207 */ /* 0x040fe40000000000 */
[----:B------:R-:W-:Y:S02]  /*5250*/  SEL R11, R8, R11, !P3 ;  /* 0x0000000b080b7207 */ /* 0x000fe40005800000 */
[----:B------:R-:W-:-:S02]  /*5260*/  SEL R13, R9, R13, !P3 ;  /* 0x0000000d090d7207 */ /* 0x000fc40005800000 */
[----:B------:R-:W-:Y:S01]  /*5270*/  ISETP.LT.U32.AND P0, PT, R6, R11, PT ;  /* 0x0000000b0600720c */ /* 0x000fe20003f01070 */
[----:B------:R-:W2:Y:S01]  /*5280*/  LDS.64 R8, [UR5+0x70] ;  /* 0x00007005ff087984 */ /* 0x000ea20008000a00 */
        /* <DEDUP_REMOVED lines=8> */
[----:B0-----:R-:W-:Y:S01]  /*5310*/  ISETP.LT.U32.AND P0, PT, R2, R11, PT ;  /* 0x0000000b0200720c */ /* 0x001fe20003f01070 */
[----:B------:R-:W0:Y:S01]  /*5320*/  LDS.64 R6, [UR5+0x80] ;  /* 0x00008005ff067984 */ /* 0x000e220008000a00 */
[----:B------:R-:W-:Y:S02]  /*5330*/  @P5 SEL R17, R16, 0x1, !P3 ;  /* 0x0000000110115807 */ /* 0x000fe40005800000 */
[----:B------:R-:W-:-:S02]  /*5340*/  ISETP.LT.AND.EX P0, PT, R3, R13, PT, P0 ;  /* 0x0000000d0300720c */ /* 0x000fc40003f01300 */
[----:B------:R-:W-:Y:S02]  /*5350*/  LOP3.LUT P4, RZ, R17, 0xff, RZ, 0xc0, !PT ;  /* 0x000000ff11ff7812 */ /* 0x000fe4000788c0ff */
[----:B------:R-:W-:Y:S02]  /*5360*/  @P3 SEL R11, R2, R11, P0 ;  /* 0x0000000b020b3207 */ /* 0x000fe40000000000 */
[C---:B------:R-:W-:Y:S02]  /*5370*/  @P3 SEL R13, R3.reuse, R13, P0 ;  /* 0x0000000d030d3207 */ /* 0x040fe40000000000 */
[----:B-1----:R-:W-:Y:S02]  /*5380*/  ISETP.NE.AND P2, PT, R10, RZ, PT ;  /* 0x000000ff0a00720c */ /* 0x002fe40003f45270 */
        /* <DEDUP_REMOVED lines=11> */
[----:B--2---:R-:W-:Y:S02]  /*5440*/  ISETP.LT.U32.AND P0, PT, R8, R3, PT ;  /* 0x000000030800720c */ /* 0x004fe40003f01070 */
        /* <DEDUP_REMOVED lines=8> */
[----:B0-----:R-:W-:-:S04]  /*54d0*/  ISETP.LT.U32.AND P0, PT, R6, R3, PT ;  /* 0x000000030600720c */ /* 0x001fc80003f01070 */
[----:B------:R-:W-:-:S04]  /*54e0*/  ISETP.LT.AND.EX P0, PT, R7, R9, PT, P0 ;  /* 0x000000090700720c */ /* 0x000fc80003f01300 */
[----:B------:R-:W-:Y:S02]  /*54f0*/  @P4 SEL R3, R6, R3, P0 ;  /* 0x0000000306034207 */ /* 0x000fe40000000000 */
[C---:B------:R-:W-:Y:S02]  /*5500*/  @P4 SEL R9, R7.reuse, R9, P0 ;  /* 0x0000000907094207 */ /* 0x040fe40000000000 */
[----:B------:R-:W-:Y:S02]  /*5510*/  @P2 SEL R14, R12, 0x1, !P4 ;  /* 0x000000010c0e2807 */ /* 0x000fe40006000000 */
[----:B------:R-:W-:Y:S02]  /*5520*/  SEL R12, R6, R3, !P2 ;  /* 0x00000003060c7207 */ /* 0x000fe40005000000 */
[----:B------:R-:W-:-:S07]  /*5530*/  SEL R13, R7, R9, !P2 ;  /* 0x00000009070d7207 */ /* 0x000fce0005000000 */
.L_x_454:
[----:B------:R-:W-:Y:S05]  /*5540*/  BSYNC.RECONVERGENT B0 ;  /* 0x0000000000007941 */ /* 0x000fea0003800200 */
.L_x_430:
[----:B------:R-:W-:Y:S05]  /*5550*/  @P1 EXIT ;  /* 0x000000000000194d */ /* 0x000fea0003800000 */
[----:B----4-:R-:W4:Y:S01]  /*5560*/  LDC.64 R6, c[0x0][0x3b0] ;  /* 0x0000ec00ff067b82 */ /* 0x010f220000000a00 */
[----:B0-----:R-:W-:Y:S02]  /*5570*/  PRMT R5, R14, 0x7610, R5 ;  /* 0x000076100e057816 */ /* 0x001fe40000000005 */
[----:B-1----:R-:W-:Y:S02]  /*5580*/  ISETP.NE.AND P1, PT, R0, RZ, PT ;  /* 0x000000ff0000720c */ /* 0x002fe40003f25270 */
[----:B------:R-:W-:-:S03]  /*5590*/  LOP3.LUT P2, RZ, R5, 0xff, RZ, 0xc0, !PT ;  /* 0x000000ff05ff7812 */ /* 0x000fc6000784c0ff */
[----:B--23--:R-:W0:Y:S08]  /*55a0*/  LDC.64 R2, c[0x0][0x398] ;  /* 0x0000e600ff027b82 */ /* 0x00ce300000000a00 */
[----:B------:R-:W-:Y:S02]  /*55b0*/  @P1 SEL R5, R0, 0x1, !P2 ;  /* 0x0000000100051807 */ /* 0x000fe40005000000 */
[----:B----4-:R-:W-:-:S04]  /*55c0*/  ISETP.LT.U32.AND P0, PT, R12, R6, PT ;  /* 0x000000060c00720c */ /* 0x010fc80003f01070 */
[----:B------:R-:W-:-:S04]  /*55d0*/  ISETP.LT.AND.EX P0, PT, R13, R7, PT, P0 ;  /* 0x000000070d00720c */ /* 0x000fc80003f01300 */
[C---:B------:R-:W-:Y:S01]  /*55e0*/  @P2 SEL R6, R12.reuse, R6, P0 ;  /* 0x000000060c062207 */ /* 0x040fe20000000000 */
[----:B0-----:R-:W-:Y:S01]  /*55f0*/  STG.E.U8 desc[UR8][R2.64], R5 ;  /* 0x0000000502007986 */ /* 0x001fe2000c101108 */
[C---:B------:R-:W-:Y:S02]  /*5600*/  @P2 SEL R7, R13.reuse, R7, P0 ;  /* 0x000000070d072207 */ /* 0x040fe40000000000 */
[----:B------:R-:W-:Y:S02]  /*5610*/  SEL R12, R12, R6, !P1 ;  /* 0x000000060c0c7207 */ /* 0x000fe40004800000 */
[----:B------:R-:W-:-:S05]  /*5620*/  SEL R13, R13, R7, !P1 ;  /* 0x000000070d0d7207 */ /* 0x000fca0004800000 */
[----:B------:R-:W-:Y:S01]  /*5630*/  STG.E.64 desc[UR8][R2.64+0x8], R12 ;  /* 0x0000080c02007986 */ /* 0x000fe2000c101b08 */
[----:B------:R-:W-:Y:S05]  /*5640*/  EXIT ;  /* 0x000000000000794d */ /* 0x000fea0003800000 */
.L_x_497:
        /* <DEDUP_REMOVED lines=11> */
.L_x_1285:


//--------------------- .text._ZN3cub18CUB_300001_SM_10006detail6reduce28DeviceReduceSingleTileKernelINS2_10policy_hubIN4cuda3std3__45tupleIJblEEEyN6thrust24THRUST_300001_SM_1000_NS8cuda_cub9__find_if7functorIS9_EEE10Policy1000EPS9_SI_iSF_S9_S9_NS7_10__identityEEEvT0_T1_T2_T3_T4_T6_ --------------------------
	.section	.text._ZN3cub18CUB_300001_SM_10006detail6reduce28DeviceReduceSingleTileKernelINS2_10policy_hubIN4cuda3std3__45tupleIJblEEEyN6thrust24THRUST_300001_SM_1000_NS8cuda_cub9__find_if7functorIS9_EEE10Policy1000EPS9_SI_iSF_S9_S9_NS7_10__identityEEEvT0_T1_T2_T3_T4_T6_,"ax",@progbits
	.align	128
        .global         _ZN3cub18CUB_300001_SM_10006detail6reduce28DeviceReduceSingleTileKernelINS2_10policy_hubIN4cuda3std3__45tupleIJblEEEyN6thrust24THRUST_300001_SM_1000_NS8cuda_cub9__find_if7functorIS9_EEE10Policy1000EPS9_SI_iSF_S9_S9_NS7_10__identityEEEvT0_T1_T2_T3_T4_T6_
        .type           _ZN3cub18CUB_300001_SM_10006detail6reduce28DeviceReduceSingleTileKernelINS2_10policy_hubIN4cuda3std3__45tupleIJblEEEyN6thrust24THRUST_300001_SM_1000_NS8cuda_cub9__find_if7functorIS9_EEE10Policy1000EPS9_SI_iSF_S9_S9_NS7_10__identityEEEvT0_T1_T2_T3_T4_T6_,@function
        .size           _ZN3cub18CUB_300001_SM_10006detail6reduce28DeviceReduceSingleTileKernelINS2_10policy_hubIN4cuda3std3__45tupleIJblEEEyN6thrust24THRUST_300001_SM_1000_NS8cuda_cub9__find_if7functorIS9_EEE10Policy1000EPS9_SI_iSF_S9_S9_NS7_10__identityEEEvT0_T1_T2_T3_T4_T6_,(.L_x_1286 - _ZN3cub18CUB_300001_SM_10006detail6reduce28DeviceReduceSingleTileKernelINS2_10policy_hubIN4cuda3std3__45tupleIJblEEEyN6thrust24THRUST_300001_SM_1000_NS8cuda_cub9__find_if7functorIS9_EEE10Policy1000EPS9_SI_iSF_S9_S9_NS7_10__identityEEEvT0_T1_T2_T3_T4_T6_)
        .other          _ZN3cub18CUB_300001_SM_10006detail6reduce28DeviceReduceSingleTileKernelINS2_10policy_hubIN4cuda3std3__45tupleIJblEEEyN6thrust24THRUST_300001_SM_1000_NS8cuda_cub9__find_if7functorIS9_EEE10Policy1000EPS9_SI_iSF_S9_S9_NS7_10__identityEEEvT0_T1_T2_T3_T4_T6_,@"STO_CUDA_ENTRY STV_DEFAULT"
_ZN3cub18CUB_300001_SM_10006detail6reduce28DeviceReduceSingleTileKernelINS2_10policy_hubIN4cuda3std3__45tupleIJblEEEyN6thrust24THRUST_300001_SM_1000_NS8cuda_cub9__find_if7functorIS9_EEE10Policy1000EPS9_SI_iSF_S9_S9_NS7_10__identityEEEvT0_T1_T2_T3_T4_T6_:
.text._ZN3cub18CUB_300001_SM_10006detail6reduce28DeviceReduceSingleTileKernelINS2_10policy_hubIN4cuda3std3__45tupleIJblEEEyN6thrust24THRUST_300001_SM_1000_NS8cuda_cub9__find_if7functorIS9_EEE10Policy1000EPS9_SI_iSF_S9_S9_NS7_10__identityEEEvT0_T1_T2_T3_T4_T6_:
        /* <DEDUP_REMOVED lines=14> */
.L_x_498:
[----:B------:R-:W-:Y:S01]  /*00e0*/  UISETP.GT.AND UP0, UPT, UR4, 0x3ff, UPT ;  /* 0x000003ff0400788c */ /* 0x000fe2000bf04270 */
[----:B------:R-:W-:Y:S08]  /*00f0*/  BSSY.RECONVERGENT B0, `(.L_x_499) ;  /* 0x00003d8000007945 */ /* 0x000ff00003800200 */
[----:B------:R-:W-:Y:S05]  /*0100*/  BRA.U UP0, `(.L_x_500) ;  /* 0x0000002100e47547 */ /* 0x000fea000b800000 */
[----:B------:R-:W0:Y:S01]  /*0110*/  S2R R5, SR_TID.X ;  /* 0x0000000000057919 */ /* 0x000e220000002100 */
[----:B------:R-:W-:Y:S01]  /*0120*/  BSSY.RECONVERGENT B1, `(.L_x_501) ;  /* 0x000000b000017945 */ /* 0x000fe20003800200 */
[----:B------:R-:W-:Y:S02]  /*0130*/  PRMT R4, RZ, 0x7610, R4 ;  /* 0x00007610ff047816 */ /* 0x000fe40000000004 */
[----:B------:R-:W-:Y:S02]  /*0140*/  CS2R R2, SRZ ;  /* 0x0000000000027805 */ /* 0x000fe4000001ff00 */
[----:B0-----:R-:W-:Y:S01]  /*0150*/  ISETP.GE.AND P0, PT, R5, UR4, PT ;  /* 0x0000000405007c0c */ /* 0x001fe2000bf06270 */
[----:B------:R-:W-:-:S12]  /*0160*/  IMAD.MOV.U32 R9, RZ, RZ, R5 ;  /* 0x000000ffff097224 */ /* 0x000fd800078e0005 */
[----:B------:R-:W-:Y:S05]  /*0170*/  @P0 BRA `(.L_x_502) ;  /* 0x0000000000140947 */ /* 0x000fea0003800000 */
[----:B------:R-:W0:Y:S02]  /*0180*/  LDC.64 R6, c[0x0][0x380] ;  /* 0x0000e000ff067b82 */ /* 0x000e240000000a00 */
[----:B0-----:R-:W-:-:S05]  /*0190*/  IMAD.WIDE.U32 R6, R5, 0x10, R6 ;  /* 0x0000001005067825 */ /* 0x001fca00078e0006 */
[----:B------:R0:W5:Y:S04]  /*01a0*/  LDG.E.U16.CONSTANT R4, desc[UR8][R6.64] ;  /* 0x0000000806047981 */ /* 0x000168000c1e9500 */
[----:B------:R0:W5:Y:S01]  /*01b0*/  LDG.E.64.CONSTANT R2, desc[UR8][R6.64+0x8] ;  /* 0x0000080806027981 */ /* 0x000162000c1e9b00 */
[----:B------:R-:W-:-:S07]  /*01c0*/  VIADD R9, R5, 0x100 ;  /* 0x0000010005097836 */ /* 0x000fce0000000000 */
.L_x_502:
[----:B------:R-:W-:Y:S05]  /*01d0*/  BSYNC.RECONVERGENT B1 ;  /* 0x0000000000017941 */ /* 0x000fea0003800200 */
.L_x_501:
[----:B------:R-:W-:Y:S01]  /*01e0*/  ISETP.GE.AND P0, PT, R9, UR4, PT ;  /* 0x0000000409007c0c */ /* 0x000fe2000bf06270 */
[----:B------:R-:W-:-:S12]  /*01f0*/  BSSY.RECONVERGENT B1, `(.L_x_503) ;  /* 0x0000058000017945 */ /* 0x000fd80003800200 */
[----:B------:R-:W-:Y:S05]  /*0200*/  @P0 BRA `(.L_x_504) ;  /* 0x0000000400580947 */ /* 0x000fea0003800000 */
[----:B------:R-:W-:Y:S01]  /*0210*/  LOP3.LUT R8, RZ, R9, RZ, 0x33, !PT ;  /* 0x00000009ff087212 */ /* 0x000fe200078e33ff */
[----:B0-----:R-:W0:Y:S01]  /*0220*/  LDC.64 R6, c[0x0][0x380] ;  /* 0x0000e000ff067b82 */ /* 0x001e220000000a00 */
[----:B------:R-:W-:Y:S03]  /*0230*/  BSSY.RECONVERGENT B2, `(.L_x_505) ;  /* 0x0000020000027945 */ /* 0x000fe60003800200 */
[----:B------:R-:W-:-:S05]  /*0240*/  VIADD R8, R8, UR4 ;  /* 0x0000000408087c36 */ /* 0x000fca0008000000 */
[C---:B------:R-:W-:Y:S02]  /*0250*/  LOP3.LUT R10, R8.reuse, 0x300, RZ, 0xc0, !PT ;  /* 0x00000300080a7812 */ /* 0x040fe400078ec0ff */
[----:B------:R-:W-:Y:S02]  /*0260*/  ISETP.GE.U32.AND P1, PT, R8, 0x300, PT ;  /* 0x000003000800780c */ /* 0x000fe40003f26070 */
[----:B------:R-:W-:-:S13]  /*0270*/  ISETP.NE.AND P0, PT, R10, 0x300, PT ;  /* 0x000003000a00780c */ /* 0x000fda0003f05270 */
[----:B------:R-:W-:Y:S05]  /*0280*/  @!P0 BRA `(.L_x_506) ;  /* 0x0000000000688947 */ /* 0x000fea0003800000 */
[----:B------:R-:W2:Y:S01]  /*0290*/  LDC.64 R10, c[0x0][0x380] ;  /* 0x0000e000ff0a7b82 */ /* 0x000ea20000000a00 */
[----:B------:R-:W-:-:S04]  /*02a0*/  LEA.HI R8, R8, 0x1, RZ, 0x18 ;  /* 0x0000000108087811 */ /* 0x000fc800078fc0ff */
[----:B------:R-:W-:-:S05]  /*02b0*/  LOP3.LUT R8, R8, 0x3, RZ, 0xc0, !PT ;  /* 0x0000000308087812 */ /* 0x000fca00078ec0ff */
[----:B------:R-:W-:Y:S02]  /*02c0*/  IMAD.MOV R8, RZ, RZ, -R8 ;  /* 0x000000ffff087224 */ /* 0x000fe400078e0a08 */
[----:B--2---:R-:W-:-:S04]  /*02d0*/  IMAD.WIDE.U32 R10, R9, 0x10, R10 ;  /* 0x00000010090a7825 */ /* 0x004fc800078e000a */
[----:B------:R-:W-:Y:S02]  /*02e0*/  IMAD.MOV.U32 R15, RZ, RZ, R10 ;  /* 0x000000ffff0f7224 */ /* 0x000fe400078e000a */
[----:B------:R-:W-:-:S07]  /*02f0*/  IMAD.MOV.U32 R13, RZ, RZ, R11 ;  /* 0x000000ffff0d7224 */ /* 0x000fce00078e000b */
.L_x_507:
[----:B------:R-:W-:-:S05]  /*0300*/  IMAD.MOV.U32 R12, RZ, RZ, R15 ;  /* 0x000000ffff0c7224 */ /* 0x000fca00078e000f */
[----:B------:R-:W2:Y:S04]  /*0310*/  LDG.E.U16.CONSTANT R14, desc[UR8][R12.64] ;  /* 0x000000080c0e7981 */ /* 0x000ea8000c1e9500 */
[----:B------:R3:W4:Y:S01]  /*0320*/  LDG.E.64.CONSTANT R10, desc[UR8][R12.64+0x8] ;  /* 0x000008080c0a7981 */ /* 0x000722000c1e9b00 */
[----:B------:R-:W-:Y:S01]  /*0330*/  VIADD R8, R8, 0x1 ;  /* 0x0000000108087836 */ /* 0x000fe20000000000 */
[----:B-----5:R-:W-:Y:S01]  /*0340*/  LOP3.LUT P2, RZ, R4, 0xff, RZ, 0xc0, !PT ;  /* 0x000000ff04ff7812 */ /* 0x020fe2000784c0ff */
[----:B------:R-:W-:Y:S01]  /*0350*/  VIADD R9, R9, 0x100 ;  /* 0x0000010009097836 */ /* 0x000fe20000000000 */
[----:B------:R-:W-:Y:S02]  /*0360*/  IADD3 R15, P5, PT, R12, 0x1000, RZ ;  /* 0x000010000c0f7810 */ /* 0x000fe40007fbe0ff */
[----:B------:R-:W-:-:S03]  /*0370*/  ISETP.NE.AND P4, PT, R8, RZ, PT ;  /* 0x000000ff0800720c */ /* 0x000fc60003f85270 */
[----:B---3--:R-:W-:Y:S01]  /*0380*/  IMAD.X R13, RZ, RZ, R13, P5 ;  /* 0x000000ffff0d7224 */ /* 0x008fe200028e060d */
[----:B--2---:R-:W-:Y:S02]  /*0390*/  LOP3.LUT P3, RZ, R14, 0xff, RZ, 0xc0, !PT ;  /* 0x000000ff0eff7812 */ /* 0x004fe4000786c0ff */
[----:B----4-:R-:W-:-:S03]  /*03a0*/  ISETP.LT.U32.AND P0, PT, R10, R2, PT ;  /* 0x000000020a00720c */ /* 0x010fc60003f01070 */
[----:B------:R-:W-:Y:S02]  /*03b0*/  @P2 SEL R14, R4, 0x1, !P3 ;  /* 0x00000001040e2807 */ /* 0x000fe40005800000 */
[----:B------:R-:W-:Y:S02]  /*03c0*/  ISETP.LT.AND.EX P0, PT, R11, R3, PT, P0 ;  /* 0x000000030b00720c */ /* 0x000fe40003f01300 */
[----:B------:R-:W-:-:S04]  /*03d0*/  PRMT R4, R14, 0x7610, R4 ;  /* 0x000076100e047816 */ /* 0x000fc80000000004 */
[C---:B------:R-:W-:Y:S02]  /*03e0*/  @P3 SEL R2, R10.reuse, R2, P0 ;  /* 0x000000020a023207 */ /* 0x040fe40000000000 */
[C---:B------:R-:W-:Y:S02]  /*03f0*/  @P3 SEL R3, R11.reuse, R3, P0 ;  /* 0x000000030b033207 */ /* 0x040fe40000000000 */
[----:B------:R-:W-:Y:S02]  /*0400*/  SEL R2, R10, R2, !P2 ;  /* 0x000000020a027207 */ /* 0x000fe40005000000 */
[----:B------:R-:W-:Y:S01]  /*0410*/  SEL R3, R11, R3, !P2 ;  /* 0x000000030b037207 */ /* 0x000fe20005000000 */
[----:B------:R-:W-:Y:S06]  /*0420*/  @P4 BRA `(.L_x_507) ;  /* 0xfffffffc00b44947 */ /* 0x000fec000383ffff */
.L_x_506:
[----:B------:R-:W-:Y:S05]  /*0430*/  BSYNC.RECONVERGENT B2 ;  /* 0x0000000000027941 */ /* 0x000fea0003800200 */
.L_x_505:
[----:B------:R-:W-:Y:S05]  /*0440*/  @!P1 BRA `(.L_x_504) ;  /* 0x0000000000c89947 */ /* 0x000fea0003800000 */
.L_x_508:
[----:B0-----:R-:W-:-:S05]  /*0450*/  IMAD.WIDE R20, R9, 0x10, R6 ;  /* 0x0000001009147825 */ /* 0x001fca00078e0206 */
[----:B------:R-:W2:Y:S04]  /*0460*/  LDG.E.U16.CONSTANT R19, desc[UR8][R20.64] ;  /* 0x0000000814137981 */ /* 0x000ea8000c1e9500 */
[----:B------:R-:W3:Y:S04]  /*0470*/  LDG.E.64.CONSTANT R10, desc[UR8][R20.64+0x8] ;  /* 0x00000808140a7981 */ /* 0x000ee8000c1e9b00 */
[----:B------:R-:W4:Y:S04]  /*0480*/  LDG.E.U16.CONSTANT R22, desc[UR8][R20.64+0x1000] ;  /* 0x0010000814167981 */ /* 0x000f28000c1e9500 */
[----:B------:R-:W4:Y:S04]  /*0490*/  LDG.E.64.CONSTANT R12, desc[UR8][R20.64+0x1008] ;  /* 0x00100808140c7981 */ /* 0x000f28000c1e9b00 */
[----:B------:R-:W4:Y:S04]  /*04a0*/  LDG.E.U16.CONSTANT R18, desc[UR8][R20.64+0x2000] ;  /* 0x0020000814127981 */ /* 0x000f28000c1e9500 */
[----:B------:R-:W4:Y:S04]  /*04b0*/  LDG.E.64.CONSTANT R14, desc[UR8][R20.64+0x2008] ;  /* 0x00200808140e7981 */ /* 0x000f28000c1e9b00 */
[----:B------:R-:W4:Y:S04]  /*04c0*/  LDG.E.U16.CONSTANT R8, desc[UR8][R20.64+0x3000] ;  /* 0x0030000814087981 */ /* 0x000f28000c1e9500 */
[----:B------:R-:W4:Y:S01]  /*04d0*/  LDG.E.64.CONSTANT R16, desc[UR8][R20.64+0x3008] ;  /* 0x0030080814107981 */ /* 0x000f22000c1e9b00 */
[----:B-----5:R-:W-:Y:S01]  /*04e0*/  LOP3.LUT P2, RZ, R4, 0xff, RZ, 0xc0, !PT ;  /* 0x000000ff04ff7812 */ /* 0x020fe2000784c0ff */
[----:B------:R-:W-:-:S02]  /*04f0*/  IMAD.MOV.U32 R23, RZ, RZ, R3 ;  /* 0x000000ffff177224 */ /* 0x000fc400078e0003 */
[----:B------:R-:W-:Y:S01]  /*0500*/  VIADD R9, R9, 0x400 ;  /* 0x0000040009097836 */ /* 0x000fe20000000000 */
[----:B--2---:R-:W-:Y:S02]  /*0510*/  LOP3.LUT P1, RZ, R19, 0xff, RZ, 0xc0, !PT ;  /* 0x000000ff13ff7812 */ /* 0x004fe4000782c0ff */
[----:B---3--:R-:W-:-:S07]  /*0520*/  ISETP.LT.U32.AND P0, PT, R10, R2, PT ;  /* 0x000000020a00720c */ /* 0x008fce0003f01070 */
[----:B------:R-:W-:Y:S02]  /*0530*/  @P2 SEL R19, R4, 0x1, !P1 ;  /* 0x0000000104132807 */ /* 0x000fe40004800000 */
[-C--:B------:R-:W-:Y:S02]  /*0540*/  ISETP.LT.AND.EX P0, PT, R11, R23.reuse, PT, P0 ;  /* 0x000000170b00720c */ /* 0x080fe40003f01300 */
[----:B------:R-:W-:Y:S02]  /*0550*/  LOP3.LUT P3, RZ, R19, 0xff, RZ, 0xc0, !PT ;  /* 0x000000ff13ff7812 */ /* 0x000fe4000786c0ff */
[----:B----4-:R-:W-:Y:S02]  /*0560*/  LOP3.LUT P4, RZ, R22, 0xff, RZ, 0xc0, !PT ;  /* 0x000000ff16ff7812 */ /* 0x010fe4000788c0ff */
[----:B------:R-:W-:Y:S02]  /*0570*/  @P1 SEL R2, R10, R2, P0 ;  /* 0x000000020a021207 */ /* 0x000fe40000000000 */
[----:B------:R-:W-:-:S02]  /*0580*/  @P1 SEL R23, R11, R23, P0 ;  /* 0x000000170b171207 */ /* 0x000fc40000000000 */
[----:B------:R-:W-:Y:S02]  /*0590*/  SEL R3, R10, R2, !P2 ;  /* 0x000000020a037207 */ /* 0x000fe40005000000 */
[----:B------:R-:W-:Y:S02]  /*05a0*/  SEL R11, R11, R23, !P2 ;  /* 0x000000170b0b7207 */ /* 0x000fe40005000000 */
[----:B------:R-:W-:Y:S02]  /*05b0*/  ISETP.LT.U32.AND P0, PT, R12, R3, PT ;  /* 0x000000030c00720c */ /* 0x000fe40003f01070 */
[----:B------:R-:W-:Y:S02]  /*05c0*/  @P3 SEL R22, R19, 0x1, !P4 ;  /* 0x0000000113163807 */ /* 0x000fe40006000000 */
[----:B------:R-:W-:Y:S02]  /*05d0*/  ISETP.LT.AND.EX P0, PT, R13, R11, PT, P0 ;  /* 0x0000000b0d00720c */ /* 0x000fe40003f01300 */
[----:B------:R-:W-:-:S02]  /*05e0*/  LOP3.LUT P2, RZ, R18, 0xff, RZ, 0xc0, !PT ;  /* 0x000000ff12ff7812 */ /* 0x000fc4000784c0ff */
[----:B------:R-:W-:Y:S02]  /*05f0*/  @P4 SEL R3, R12, R3, P0 ;  /* 0x000000030c034207 */ /* 0x000fe40000000000 */
[----:B------:R-:W-:Y:S02]  /*0600*/  LOP3.LUT P1, RZ, R22, 0xff, RZ, 0xc0, !PT ;  /* 0x000000ff16ff7812 */ /* 0x000fe4000782c0ff */
[C---:B------:R-:W-:Y:S02]  /*0610*/  @P4 SEL R11, R13.reuse, R11, P0 ;  /* 0x0000000b0d0b4207 */ /* 0x040fe40000000000 */
[----:B------:R-:W-:Y:S02]  /*0620*/  SEL R3, R12, R3, !P3 ;  /* 0x000000030c037207 */ /* 0x000fe40005800000 */
[----:B------:R-:W-:Y:S02]  /*0630*/  SEL R13, R13, R11, !P3 ;  /* 0x0000000b0d0d7207 */ /* 0x000fe40005800000 */
[----:B------:R-:W-:-:S02]  /*0640*/  ISETP.LT.U32.AND P0, PT, R14, R3, PT ;  /* 0x000000030e00720c */ /* 0x000fc40003f01070 */
[----:B------:R-:W-:Y:S02]  /*0650*/  LOP3.LUT P3, RZ, R8, 0xff, RZ, 0xc0, !PT ;  /* 0x000000ff08ff7812 */ /* 0x000fe4000786c0ff */
[C---:B------:R-:W-:Y:S02]  /*0660*/  ISETP.LT.AND.EX P0, PT, R15.reuse, R13, PT, P0 ;  /* 0x0000000d0f00720c */ /* 0x040fe40003f01300 */
[----:B------:R-:W-:Y:S02]  /*0670*/  @P1 SEL R18, R22, 0x1, !P2 ;  /* 0x0000000116121807 */ /* 0x000fe40005000000 */
[C---:B------:R-:W-:Y:S02]  /*0680*/  @P2 SEL R3, R14.reuse, R3, P0 ;  /* 0x000000030e032207 */ /* 0x040fe40000000000 */
[----:B------:R-:W-:Y:S02]  /*0690*/  @P2 SEL R13, R15, R13, P0 ;  /* 0x0000000d0f0d2207 */ /* 0x000fe40000000000 */
[----:B------:R-:W-:-:S02]  /*06a0*/  SEL R3, R14, R3, !P1 ;  /* 0x000000030e037207 */ /* 0x000fc40004800000 */
[----:B------:R-:W-:Y:S02]  /*06b0*/  LOP3.LUT P2, RZ, R18, 0xff, RZ, 0xc0, !PT ;  /* 0x000000ff12ff7812 */ /* 0x000fe4000784c0ff */
[----:B------:R-:W-:Y:S02]  /*06c0*/  SEL R15, R15, R13, !P1 ;  /* 0x0000000d0f0f7207 */ /* 0x000fe40004800000 */
[----:B------:R-:W-:Y:S02]  /*06d0*/  ISETP.GE.AND P1, PT, R9, UR4, PT ;  /* 0x0000000409007c0c */ /* 0x000fe4000bf26270 */
[----:B------:R-:W-:-:S04]  /*06e0*/  ISETP.LT.U32.AND P0, PT, R16, R3, PT ;  /* 0x000000031000720c */ /* 0x000fc80003f01070 */
[----:B------:R-:W-:-:S03]  /*06f0*/  ISETP.LT.AND.EX P0, PT, R17, R15, PT, P0 ;  /* 0x0000000f1100720c */ /* 0x000fc60003f01300 */
[----:B------:R-:W-:Y:S02]  /*0700*/  @P2 SEL R8, R18, 0x1, !P3 ;  /* 0x0000000112082807 */ /* 0x000fe40005800000 */
[C---:B------:R-:W-:Y:S02]  /*0710*/  @P3 SEL R3, R16.reuse, R3, P0 ;  /* 0x0000000310033207 */ /* 0x040fe40000000000 */
[C---:B------:R-:W-:Y:S02]  /*0720*/  @P3 SEL R15, R17.reuse, R15, P0 ;  /* 0x0000000f110f3207 */ /* 0x040fe40000000000 */
[----:B------:R-:W-:Y:S02]  /*0730*/  SEL R2, R16, R3, !P2 ;  /* 0x0000000310027207 */ /* 0x000fe40005000000 */
[----:B------:R-:W-:Y:S02]  /*0740*/  SEL R3, R17, R15, !P2 ;  /* 0x0000000f11037207 */ /* 0x000fe40005000000 */
[----:B------:R-:W-:Y:S01]  /*0750*/  PRMT R4, R8, 0x7610, R4 ;  /* 0x0000761008047816 */ /* 0x000fe20000000004 */
[----:B------:R-:W-:Y:S06]  /*0760*/  @!P1 BRA `(.L_x_508) ;  /* 0xfffffffc00389947 */ /* 0x000fec000383ffff */
.L_x_504:
[----:B------:R-:W-:Y:S05]  /*0770*/  BSYNC.RECONVERGENT B1 ;  /* 0x0000000000017941 */ /* 0x000fea0003800200 */
.L_x_503:
[----:B------:R-:W-:-:S09]  /*0780*/  UISETP.GE.AND UP0, UPT, UR4, 0x100, UPT ;  /* 0x000001000400788c */ /* 0x000fd2000bf06270 */
[----:B------:R-:W-:Y:S05]  /*0790*/  BRA.U !UP0, `(.L_x_509) ;  /* 0x0000000d08407547 */ /* 0x000fea000b800000 */
[----:B------:R-:W2:Y:S01]  /*07a0*/  S2R R10, SR_LANEID ;  /* 0x00000000000a7919 */ /* 0x000ea20000000000 */
[----:B0----5:R-:W-:Y:S01]  /*07b0*/  LOP3.LUT R6, R4, 0xff, RZ, 0xc0, !PT ;  /* 0x000000ff04067812 */ /* 0x021fe200078ec0ff */
[----:B------:R-:W-:Y:S01]  /*07c0*/  BSSY.RECONVERGENT B1, `(.L_x_510) ;  /* 0x0000016000017945 */ /* 0x000fe20003800200 */
[----:B------:R0:W3:Y:S04]  /*07d0*/  SHFL.DOWN PT, R9, R2, 0x1, 0x1f ;  /* 0x08201f0002097f89 */ /* 0x0000e800000e0000 */
[----:B------:R0:W4:Y:S04]  /*07e0*/  SHFL.DOWN PT, R8, R3, 0x1, 0x1f ;  /* 0x08201f0003087f89 */ /* 0x00012800000e0000 */
[----:B------:R0:W0:Y:S01]  /*07f0*/  SHFL.DOWN PT, R7, R6, 0x1, 0x1f ;  /* 0x08201f0006077f89 */ /* 0x00002200000e0000 */
[----:B--2---:R-:W-:-:S02]  /*0800*/  ISETP.GT.AND P0, PT, R10, 0x1e, PT ;  /* 0x0000001e0a00780c */ /* 0x004fc40003f04270 */
[C---:B------:R-:W-:Y:S02]  /*0810*/  ISETP.GT.AND P3, PT, R10.reuse, 0x1d, PT ;  /* 0x0000001d0a00780c */ /* 0x040fe40003f64270 */
[----:B------:R-:W-:-:S09]  /*0820*/  ISETP.GT.AND P2, PT, R10, 0x1b, PT ;  /* 0x0000001b0a00780c */ /* 0x000fd20003f44270 */
[----:B0--34-:R-:W-:Y:S05]  /*0830*/  @P0 BRA `(.L_x_511) ;  /* 0x0000000000380947 */ /* 0x019fea0003800000 */
        /* <DEDUP_REMOVED lines=14> */
.L_x_511:
[----:B------:R-:W-:Y:S05]  /*0920*/  BSYNC.RECONVERGENT B1 ;  /* 0x0000000000017941 */ /* 0x000fea0003800200 */
.L_x_510:
[----:B------:R-:W-:Y:S01]  /*0930*/  LOP3.LUT R7, R4, 0xff, RZ, 0xc0, !PT ;  /* 0x000000ff04077812 */ /* 0x000fe200078ec0ff */
[----:B------:R0:W2:Y:S01]  /*0940*/  SHFL.DOWN PT, R9, R2, 0x2, 0x1f ;  /* 0x08401f0002097f89 */ /* 0x0000a200000e0000 */
[----:B------:R-:W-:Y:S01]  /*0950*/  BSSY.RECONVERGENT B1, `(.L_x_512) ;  /* 0x0000015000017945 */ /* 0x000fe20003800200 */
[C---:B------:R-:W-:Y:S02]  /*0960*/  ISETP.GT.AND P5, PT, R10.reuse, 0x17, PT ;  /* 0x000000170a00780c */ /* 0x040fe40003fa4270 */
[----:B------:R0:W3:Y:S01]  /*0970*/  SHFL.DOWN PT, R8, R3, 0x2, 0x1f ;  /* 0x08401f0003087f89 */ /* 0x0000e200000e0000 */
[C---:B------:R-:W-:Y:S02]  /*0980*/  ISETP.GT.AND P4, PT, R10.reuse, 0xf, PT ;  /* 0x0000000f0a00780c */ /* 0x040fe40003f84270 */
[----:B------:R-:W-:Y:S01]  /*0990*/  ISETP.NE.AND P1, PT, R10, RZ, PT ;  /* 0x000000ff0a00720c */ /* 0x000fe20003f25270 */
[----:B------:R-:W4:Y:S01]  /*09a0*/  SHFL.DOWN PT, R7, R7, 0x2, 0x1f ;  /* 0x08401f0007077f89 */ /* 0x000f2200000e0000 */
[----:B------:R-:W-:Y:S11]  /*09b0*/  @P3 BRA `(.L_x_513) ;  /* 0x0000000000383947 */ /* 0x000ff60003800000 */
[----:B----4-:R-:W-:Y:S01]  /*09c0*/  LOP3.LUT P0, RZ, R7, 0xff, RZ, 0xc0, !PT ;  /* 0x000000ff07ff7812 */ /* 0x010fe2000780c0ff */
[----:B------:R-:W-:Y:S01]  /*09d0*/  IMAD.MOV.U32 R10, RZ, RZ, 0x1 ;  /* 0x00000001ff0a7424 */ /* 0x000fe200078e00ff */
[----:B------:R-:W-:-:S04]  /*09e0*/  LOP3.LUT P3, R6, R4, 0xff, RZ, 0xc0, !PT ;  /* 0x000000ff04067812 */ /* 0x000fc8000786c0ff */
[----:B------:R-:W-:-:S13]  /*09f0*/  PLOP3.LUT P0, PT, P3, P0, PT, 0x2f, 0xf2 ;  /* 0x0000000000f2781c */ /* 0x000fda0001f00577 */
[----:B--2---:R-:W-:Y:S02]  /*0a00*/  @!P0 ISETP.LT.U32.AND P3, PT, R9, R2, PT ;  /* 0x000000020900820c */ /* 0x004fe40003f61070 */
[----:B------:R-:W-:Y:S02]  /*0a10*/  @P0 ISETP.NE.AND P6, PT, R6, RZ, PT ;  /* 0x000000ff0600020c */ /* 0x000fe40003fc5270 */
[----:B------:R-:W-:Y:S02]  /*0a20*/  @!P0 PRMT R4, R10, 0x7610, R4 ;  /* 0x000076100a048816 */ /* 0x000fe40000000004 */
[----:B---3--:R-:W-:Y:S02]  /*0a30*/  @!P0 ISETP.LT.AND.EX P3, PT, R8, R3, PT, P3 ;  /* 0x000000030800820c */ /* 0x008fe40003f61330 */
[----:B------:R-:W-:Y:S02]  /*0a40*/  @P0 SEL R6, R7, R4, !P6 ;  /* 0x0000000407060207 */ /* 0x000fe40007000000 */
[----:B0-----:R-:W-:-:S02]  /*0a50*/  @!P0 SEL R2, R9, R2, P3 ;  /* 0x0000000209028207 */ /* 0x001fc40001800000 */
[----:B------:R-:W-:Y:S02]  /*0a60*/  @!P0 SEL R3, R8, R3, P3 ;  /* 0x0000000308038207 */ /* 0x000fe40001800000 */
[----:B------:R-:W-:Y:S02]  /*0a70*/  @P0 PRMT R4, R6, 0x7610, R4 ;  /* 0x0000761006040816 */ /* 0x000fe40000000004 */
[----:B------:R-:W-:Y:S02]  /*0a80*/  @P0 SEL R2, R9, R2, !P6 ;  /* 0x0000000209020207 */ /* 0x000fe40007000000 */
[----:B------:R-:W-:-:S07]  /*0a90*/  @P0 SEL R3, R8, R3, !P6 ;  /* 0x0000000308030207 */ /* 0x000fce0007000000 */
.L_x_513:
[----:B------:R-:W-:Y:S05]  /*0aa0*/  BSYNC.RECONVERGENT B1 ;  /* 0x0000000000017941 */ /* 0x000fea0003800200 */
.L_x_512:
[----:B----4-:R-:W-:Y:S01]  /*0ab0*/  LOP3.LUT R7, R4, 0xff, RZ, 0xc0, !PT ;  /* 0x000000ff04077812 */ /* 0x010fe200078ec0ff */
[----:B--2---:R2:W4:Y:S01]  /*0ac0*/  SHFL.DOWN PT, R9, R2, 0x4, 0x1f ;  /* 0x08801f0002097f89 */ /* 0x00452200000e0000 */
[----:B------:R-:W-:Y:S03]  /*0ad0*/  BSSY.RECONVERGENT B1, `(.L_x_514) ;  /* 0x0000012000017945 */ /* 0x000fe60003800200 */
[----:B---3--:R2:W3:Y:S04]  /*0ae0*/  SHFL.DOWN PT, R8, R3, 0x4, 0x1f ;  /* 0x08801f0003087f89 */ /* 0x0084e800000e0000 */
        /* <DEDUP_REMOVED lines=11> */
[----:B--2---:R-:W-:-:S02]  /*0ba0*/  @!P0 SEL R2, R9, R2, P2 ;  /* 0x0000000209028207 */ /* 0x004fc40001000000 */
[----:B------:R-:W-:Y:S02]  /*0bb0*/  @!P0 SEL R3, R8, R3, P2 ;  /* 0x0000000308038207 */ /* 0x000fe40001000000 */
[----:B------:R-:W-:Y:S02]  /*0bc0*/  @P0 PRMT R4, R6, 0x7610, R4 ;  /* 0x0000761006040816 */ /* 0x000fe40000000004 */
[----:B------:R-:W-:Y:S02]  /*0bd0*/  @P0 SEL R2, R9, R2, !P3 ;  /* 0x0000000209020207 */ /* 0x000fe40005800000 */
[----:B------:R-:W-:-:S07]  /*0be0*/  @P0 SEL R3, R8, R3, !P3 ;  /* 0x0000000308030207 */ /* 0x000fce0005800000 */
.L_x_515:
[----:B------:R-:W-:Y:S05]  /*0bf0*/  BSYNC.RECONVERGENT B1 ;  /* 0x0000000000017941 */ /* 0x000fea0003800200 */
.L_x_514:
[----:B0-----:R-:W-:Y:S01]  /*0c00*/  LOP3.LUT R7, R4, 0xff, RZ, 0xc0, !PT ;  /* 0x000000ff04077812 */ /* 0x001fe200078ec0ff */
[----:B----4-:R0:W4:Y:S01]  /*0c10*/  SHFL.DOWN PT, R9, R2, 0x8, 0x1f ;  /* 0x09001f0002097f89 */ /* 0x01012200000e0000 */
        /* <DEDUP_REMOVED lines=18> */
.L_x_517:
[----:B------:R-:W-:Y:S05]  /*0d40*/  BSYNC.RECONVERGENT B1 ;  /* 0x0000000000017941 */ /* 0x000fea0003800200 */
.L_x_516:
        /* <DEDUP_REMOVED lines=20> */
.L_x_519:
[----:B------:R-:W-:Y:S05]  /*0e90*/  BSYNC.RECONVERGENT B1 ;  /* 0x0000000000017941 */ /* 0x000fea0003800200 */
.L_x_518:
[----:B------:R-:W-:Y:S04]  /*0ea0*/  BSSY.RECONVERGENT B1, `(.L_x_520) ;  /* 0x000000a000017945 */ /* 0x000fe80003800200 */
[----:B------:R-:W-:Y:S05]  /*0eb0*/  @P1 BRA `(.L_x_521) ;  /* 0x0000000000201947 */ /* 0x000fea0003800000 */
[----:B---3--:R-:W3:Y:S01]  /*0ec0*/  S2R R8, SR_CgaCtaId ;  /* 0x0000000000087919 */ /* 0x008ee20000008800 */
[----:B0-----:R-:W-:Y:S02]  /*0ed0*/  MOV R7, 0x400 ;  /* 0x0000040000077802 */ /* 0x001fe40000000f00 */
[----:B------:R-:W-:-:S04]  /*0ee0*/  SHF.R.U32.HI R6, RZ, 0x1, R5 ;  /* 0x00000001ff067819 */ /* 0x000fc80000011605 */
[----:B------:R-:W-:Y:S02]  /*0ef0*/  LOP3.LUT R6, R6, 0x1f0, RZ, 0xc0, !PT ;  /* 0x000001f006067812 */ /* 0x000fe400078ec0ff */
[----:B---3--:R-:W-:-:S05]  /*0f00*/  LEA R7, R8, R7, 0x18 ;  /* 0x0000000708077211 */ /* 0x008fca00078ec0ff */
[----:B------:R-:W-:-:S05]  /*0f10*/  IMAD.IADD R7, R6, 0x1, R7 ;  /* 0x0000000106077824 */ /* 0x000fca00078e0207 */
[----:B------:R0:W-:Y:S04]  /*0f20*/  STS.64 [R7+0x10], R2 ;  /* 0x0000100207007388 */ /* 0x0001e80000000a00 */
[----:B------:R0:W-:Y:S02]  /*0f30*/  STS.U8 [R7+0x8], R4 ;  /* 0x0000080407007388 */ /* 0x0001e40000000000 */
.L_x_521:
[----:B------:R-:W-:Y:S05]  /*0f40*/  BSYNC.RECONVERGENT B1 ;  /* 0x0000000000017941 */ /* 0x000fea0003800200 */
.L_x_520:
        /* <DEDUP_REMOVED lines=8> */
[----:B0-----:R-:W0:Y:S04]  /*0fd0*/  LDS.64 R6, [UR5+0x20] ;  /* 0x00002005ff067984 */ /* 0x001e280008000a00 */
[----:B------:R-:W1:Y:S04]  /*0fe0*/  LDS.U8 R17, [UR5+0x28] ;  /* 0x00002805ff117984 */ /* 0x000e680008000000 */
[----:B------:R-:W2:Y:S04]  /*0ff0*/  LDS.64 R12, [UR5+0x30] ;  /* 0x00003005ff0c7984 */ /* 0x000ea80008000a00 */
[----:B------:R-:W2:Y:S04]  /*1000*/  LDS.U8 R18, [UR5+0x38] ;  /* 0x00003805ff127984 */ /* 0x000ea80008000000 */
[----:B------:R-:W2:Y:S04]  /*1010*/  LDS.64 R10, [UR5+0x40] ;  /* 0x00004005ff0a7984 */ /* 0x000ea80008000a00 */
[----:B------:R-:W2:Y:S04]  /*1020*/  LDS.U8 R14, [UR5+0x48] ;  /* 0x00004805ff0e7984 */ /* 0x000ea80008000000 */
[----:B---34-:R-:W3:Y:S01]  /*1030*/  LDS.64 R8, [UR5+0x50] ;  /* 0x00005005ff087984 */ /* 0x018ee20008000a00 */
[----:B-----5:R-:W-:-:S02]  /*1040*/  ISETP.NE.AND P4, PT, R16, RZ, PT ;  /* 0x000000ff1000720c */ /* 0x020fc40003f85270 */
[----:B0-----:R-:W-:Y:S02]  /*1050*/  ISETP.LT.U32.AND P0, PT, R6, R2, PT ;  /* 0x000000020600720c */ /* 0x001fe40003f01070 */
[----:B------:R-:W-:Y:S02]  /*1060*/  @P2 SEL R16, R4, 0x1, !P4 ;  /* 0x0000000104102807 */ /* 0x000fe40006000000 */
[----:B------:R-:W-:Y:S02]  /*1070*/  ISETP.LT.AND.EX P0, PT, R7, R3, PT, P0 ;  /* 0x000000030700720c */ /* 0x000fe40003f01300 */
[----:B------:R-:W-:Y:S02]  /*1080*/  LOP3.LUT P3, RZ, R16, 0xff, RZ, 0xc0, !PT ;  /* 0x000000ff10ff7812 */ /* 0x000fe4000786c0ff */
[----:B-1----:R-:W-:-:S03]  /*1090*/  ISETP.NE.AND P5, PT, R17, RZ, PT ;  /* 0x000000ff1100720c */ /* 0x002fc60003fa5270 */
[C---:B--2---:R-:W-:Y:S02]  /*10a0*/  @P4 SEL R2, R6.reuse, R2, P0 ;  /* 0x0000000206024207 */ /* 0x044fe40000000000 */
[C---:B------:R-:W-:Y:S02]  /*10b0*/  @P4 SEL R3, R7.reuse, R3, P0 ;  /* 0x0000000307034207 */ /* 0x040fe40000000000 */
[----:B------:R-:W-:Y:S02]  /*10c0*/  SEL R5, R6, R2, !P2 ;  /* 0x0000000206057207 */ /* 0x000fe40005000000 */
[----:B------:R-:W-:Y:S02]  /*10d0*/  SEL R15, R7, R3, !P2 ;  /* 0x00000003070f7207 */ /* 0x000fe40005000000 */
[----:B------:R-:W-:Y:S01]  /*10e0*/  ISETP.LT.U32.AND P0, PT, R12, R5, PT ;  /* 0x000000050c00720c */ /* 0x000fe20003f01070 */
[----:B------:R-:W-:Y:S01]  /*10f0*/  LDS.64 R6, [UR5+0x60] ;  /* 0x00006005ff067984 */ /* 0x000fe20008000a00 */
[----:B------:R-:W-:-:S02]  /*1100*/  @P3 SEL R17, R16, 0x1, !P5 ;  /* 0x0000000110113807 */ /* 0x000fc40006800000 */
[----:B------:R-:W-:Y:S01]  /*1110*/  ISETP.LT.AND.EX P0, PT, R13, R15, PT, P0 ;  /* 0x0000000f0d00720c */ /* 0x000fe20003f01300 */
[----:B------:R-:W0:Y:S01]  /*1120*/  LDS.U8 R16, [UR5+0x58] ;  /* 0x00005805ff107984 */ /* 0x000e220008000000 */
[----:B------:R-:W-:Y:S02]  /*1130*/  LOP3.LUT P2, RZ, R17, 0xff, RZ, 0xc0, !PT ;  /* 0x000000ff11ff7812 */ /* 0x000fe4000784c0ff */
[----:B------:R-:W-:Y:S02]  /*1140*/  @P5 SEL R5, R12, R5, P0 ;  /* 0x000000050c055207 */ /* 0x000fe40000000000 */
[----:B------:R-:W-:Y:S02]  /*1150*/  ISETP.NE.AND P4, PT, R18, RZ, PT ;  /* 0x000000ff1200720c */ /* 0x000fe40003f85270 */
[----:B------:R-:W-:Y:S02]  /*1160*/  @P5 SEL R15, R13, R15, P0 ;  /* 0x0000000f0d0f5207 */ /* 0x000fe40000000000 */
[----:B------:R-:W-:-:S02]  /*1170*/  SEL R3, R12, R5, !P3 ;  /* 0x000000050c037207 */ /* 0x000fc40005800000 */
[----:B------:R-:W-:Y:S01]  /*1180*/  SEL R15, R13, R15, !P3 ;  /* 0x0000000f0d0f7207 */ /* 0x000fe20005800000 */
[----:B------:R-:W1:Y:S01]  /*1190*/  LDS.U8 R12, [UR5+0x68] ;  /* 0x00006805ff0c7984 */ /* 0x000e620008000000 */
[----:B------:R-:W-:Y:S02]  /*11a0*/  ISETP.LT.U32.AND P0, PT, R10, R3, PT ;  /* 0x000000030a00720c */ /* 0x000fe40003f01070 */
[----:B------:R-:W-:Y:S01]  /*11b0*/  @P2 SEL R18, R17, 0x1, !P4 ;  /* 0x0000000111122807 */ /* 0x000fe20006000000 */
[----:B------:R-:W2:Y:S01]  /*11c0*/  LDS.64 R4, [UR5+0x70] ;  /* 0x00007005ff047984 */ /* 0x000ea20008000a00 */
[----:B------:R-:W-:Y:S02]  /*11d0*/  ISETP.LT.AND.EX P0, PT, R11, R15, PT, P0 ;  /* 0x0000000f0b00720c */ /* 0x000fe40003f01300 */
[----:B------:R-:W-:Y:S02]  /*11e0*/  LOP3.LUT P5, RZ, R18, 0xff, RZ, 0xc0, !PT ;  /* 0x000000ff12ff7812 */ /* 0x000fe400078ac0ff */
[----:B------:R-:W-:-:S02]  /*11f0*/  @P4 SEL R3, R10, R3, P0 ;  /* 0x000000030a034207 */ /* 0x000fc40000000000 */
[----:B------:R-:W-:Y:S02]  /*1200*/  ISETP.NE.AND P3, PT, R14, RZ, PT ;  /* 0x000000ff0e00720c */ /* 0x000fe40003f65270 */
[C---:B------:R-:W-:Y:S02]  /*1210*/  @P4 SEL R15, R11.reuse, R15, P0 ;  /* 0x0000000f0b0f4207 */ /* 0x040fe40000000000 */
[----:B------:R-:W-:Y:S02]  /*1220*/  SEL R13, R10, R3, !P2 ;  /* 0x000000030a0d7207 */ /* 0x000fe40005000000 */
[----:B------:R-:W-:Y:S01]  /*1230*/  SEL R15, R11, R15, !P2 ;  /* 0x0000000f0b0f7207 */ /* 0x000fe20005000000 */
[----:B------:R-:W4:Y:S01]  /*1240*/  LDS.U8 R10, [UR5+0x78] ;  /* 0x00007805ff0a7984 */ /* 0x000f220008000000 */
[----:B---3--:R-:W-:Y:S02]  /*1250*/  ISETP.LT.U32.AND P0, PT, R8, R13, PT ;  /* 0x0000000d0800720c */ /* 0x008fe40003f01070 */
[----:B------:R-:W-:Y:S01]  /*1260*/  @P5 SEL R14, R18, 0x1, !P3 ;  /* 0x00000001120e5807 */ /* 0x000fe20005800000 */
[----:B------:R-:W3:Y:S01]  /*1270*/  LDS.64 R2, [UR5+0x80] ;  /* 0x00008005ff027984 */ /* 0x000ee20008000a00 */
[----:B------:R-:W-:-:S02]  /*1280*/  ISETP.LT.AND.EX P0, PT, R9, R15, PT, P0 ;  /* 0x0000000f0900720c */ /* 0x000fc40003f01300 */
[----:B------:R-:W-:Y:S02]  /*1290*/  LOP3.LUT P4, RZ, R14, 0xff, RZ, 0xc0, !PT ;  /* 0x000000ff0eff7812 */ /* 0x000fe4000788c0ff */
[----:B------:R-:W-:Y:S02]  /*12a0*/  @P3 SEL R13, R8, R13, P0 ;  /* 0x0000000d080d3207 */ /* 0x000fe40000000000 */
[----:B0-----:R-:W-:Y:S02]  /*12b0*/  ISETP.NE.AND P2, PT, R16, RZ, PT ;  /* 0x000000ff1000720c */ /* 0x001fe40003f45270 */
[C---:B------:R-:W-:Y:S02]  /*12c0*/  @P3 SEL R15, R9.reuse, R15, P0 ;  /* 0x0000000f090f3207 */ /* 0x040fe40000000000 */
[----:B------:R-:W-:Y:S02]  /*12d0*/  SEL R11, R8, R13, !P5 ;  /* 0x0000000d080b7207 */ /* 0x000fe40006800000 */
[----:B------:R-:W-:-:S02]  /*12e0*/  SEL R13, R9, R15, !P5 ;  /* 0x0000000f090d7207 */ /* 0x000fc40006800000 */
[----:B------:R-:W-:Y:S02]  /*12f0*/  ISETP.LT.U32.AND P0, PT, R6, R11, PT ;  /* 0x0000000b0600720c */ /* 0x000fe40003f01070 */
[----:B------:R-:W-:Y:S02]  /*1300*/  @P4 SEL R16, R14, 0x1, !P2 ;  /* 0x000000010e104807 */ /* 0x000fe40005000000 */
[----:B------:R-:W-:Y:S02]  /*1310*/  ISETP.LT.AND.EX P0, PT, R7, R13, PT, P0 ;  /* 0x0000000d0700720c */ /* 0x000fe40003f01300 */
[----:B------:R-:W-:Y:S02]  /*1320*/  LOP3.LUT P5, RZ, R16, 0xff, RZ, 0xc0, !PT ;  /* 0x000000ff10ff7812 */ /* 0x000fe400078ac0ff */
[----:B------:R-:W-:Y:S02]  /*1330*/  @P2 SEL R11, R6, R11, P0 ;  /* 0x0000000b060b2207 */ /* 0x000fe40000000000 */
[----:B-1----:R-:W-:-:S02]  /*1340*/  ISETP.NE.AND P3, PT, R12, RZ, PT ;  /* 0x000000ff0c00720c */ /* 0x002fc40003f65270 */
[C---:B------:R-:W-:Y:S02]  /*1350*/  @P2 SEL R13, R7.reuse, R13, P0 ;  /* 0x0000000d070d2207 */ /* 0x040fe40000000000 */
[----:B------:R-:W-:Y:S02]  /*1360*/  SEL R9, R6, R11, !P4 ;  /* 0x0000000b06097207 */ /* 0x000fe40006000000 */
[----:B------:R-:W-:Y:S02]  /*1370*/  SEL R11, R7, R13, !P4 ;  /* 0x0000000d070b7207 */ /* 0x000fe40006000000 */
[----:B--2---:R-:W-:Y:S02]  /*1380*/  ISETP.LT.U32.AND P0, PT, R4, R9, PT ;  /* 0x000000090400720c */ /* 0x004fe40003f01070 */
[----:B------:R-:W-:Y:S02]  /*1390*/  @P5 SEL R12, R16, 0x1, !P3 ;  /* 0x00000001100c5807 */ /* 0x000fe40005800000 */
[----:B------:R-:W-:-:S02]  /*13a0*/  ISETP.LT.AND.EX P0, PT, R5, R11, PT, P0 ;  /* 0x0000000b0500720c */ /* 0x000fc40003f01300 */
[----:B----4-:R-:W-:Y:S02]  /*13b0*/  ISETP.NE.AND P4, PT, R10, RZ, PT ;  /* 0x000000ff0a00720c */ /* 0x010fe40003f85270 */
[----:B------:R-:W-:Y:S02]  /*13c0*/  @P3 SEL R9, R4, R9, P0 ;  /* 0x0000000904093207 */ /* 0x000fe40000000000 */
[----:B------:R-:W-:Y:S02]  /*13d0*/  LOP3.LUT P2, RZ, R12, 0xff, RZ, 0xc0, !PT ;  /* 0x000000ff0cff7812 */ /* 0x000fe4000784c0ff */
[C---:B------:R-:W-:Y:S02]  /*13e0*/  @P3 SEL R11, R5.reuse, R11, P0 ;  /* 0x0000000b050b3207 */ /* 0x040fe40000000000 */
[----:B------:R-:W-:Y:S02]  /*13f0*/  SEL R7, R4, R9, !P5 ;  /* 0x0000000904077207 */ /* 0x000fe40006800000 */
[----:B------:R-:W-:-:S02]  /*1400*/  SEL R5, R5, R11, !P5 ;  /* 0x0000000b05057207 */ /* 0x000fc40006800000 */
[----:B---3--:R-:W-:-:S04]  /*1410*/  ISETP.LT.U32.AND P0, PT, R2, R7, PT ;  /* 0x000000070200720c */ /* 0x008fc80003f01070 */
        /* <DEDUP_REMOVED lines=8> */
.L_x_509:
[----:B------:R-:W2:Y:S01]  /*14a0*/  S2R R13, SR_LANEID ;  /* 0x00000000000d7919 */ /* 0x000ea20000000000 */
[----:B0-----:R-:W-:Y:S01]  /*14b0*/  LOP3.LUT R6, R5, 0x3e0, RZ, 0xc0, !PT ;  /* 0x000003e005067812 */ /* 0x001fe200078ec0ff */
[----:B------:R-:W-:Y:S04]  /*14c0*/  BSSY.RECONVERGENT B1, `(.L_x_523) ;  /* 0x0000022000017945 */ /* 0x000fe80003800200 */
[----:B------:R-:W-:Y:S01]  /*14d0*/  VIADD R7, R6, 0x20 ;  /* 0x0000002006077836 */ /* 0x000fe20000000000 */
[----:B------:R-:W-:-:S04]  /*14e0*/  LOP3.LUT R6, RZ, R6, RZ, 0x33, !PT ;  /* 0x00000006ff067212 */ /* 0x000fc800078e33ff */
[----:B------:R-:W-:Y:S01]  /*14f0*/  ISETP.GT.AND P0, PT, R7, UR4, PT ;  /* 0x0000000407007c0c */ /* 0x000fe2000bf04270 */
[----:B------:R-:W-:-:S05]  /*1500*/  VIADD R6, R6, UR4 ;  /* 0x0000000406067c36 */ /* 0x000fca0008000000 */
[----:B------:R-:W-:-:S05]  /*1510*/  SEL R6, R6, 0x1f, P0 ;  /* 0x0000001f06067807 */ /* 0x000fca0000000000 */
[----:B-----5:R0:W3:Y:S01]  /*1520*/  SHFL.DOWN PT, R8, R3, 0x1, R6 ;  /* 0x0820000003087989 */ /* 0x0200e200000e0006 */
[C---:B--2---:R-:W-:Y:S01]  /*1530*/  VIADD R7, R13.reuse, 0x2 ;  /* 0x000000020d077836 */ /* 0x044fe20000000000 */
[CC--:B------:R-:W-:Y:S01]  /*1540*/  ISETP.GE.AND P0, PT, R13.reuse, R6.reuse, PT ;  /* 0x000000060d00720c */ /* 0x0c0fe20003f06270 */
[C---:B------:R-:W-:Y:S01]  /*1550*/  VIADD R11, R13.reuse, 0x8 ;  /* 0x000000080d0b7836 */ /* 0x040fe20000000000 */
[C---:B------:R-:W-:Y:S01]  /*1560*/  ISETP.NE.AND P1, PT, R13.reuse, RZ, PT ;  /* 0x000000ff0d00720c */ /* 0x040fe20003f25270 */
[----:B------:R-:W-:Y:S01]  /*1570*/  VIADD R9, R13, 0x4 ;  /* 0x000000040d097836 */ /* 0x000fe20000000000 */
[-C--:B------:R-:W-:Y:S02]  /*1580*/  ISETP.GT.AND P5, PT, R7, R6.reuse, PT ;  /* 0x000000060700720c */ /* 0x080fe40003fa4270 */
[----:B------:R-:W-:Y:S02]  /*1590*/  LOP3.LUT R7, R4, 0xff, RZ, 0xc0, !PT ;  /* 0x000000ff04077812 */ /* 0x000fe400078ec0ff */
[----:B------:R-:W-:-:S02]  /*15a0*/  ISETP.GT.AND P2, PT, R11, R6, PT ;  /* 0x000000060b00720c */ /* 0x000fc40003f44270 */
[----:B------:R0:W2:Y:S01]  /*15b0*/  SHFL.DOWN PT, R11, R2, 0x1, R6 ;  /* 0x08200000020b7989 */ /* 0x0000a200000e0006 */
        /* <DEDUP_REMOVED lines=8> */
[----:B--2---:R-:W-:Y:S02]  /*1640*/  @!P0 ISETP.LT.U32.AND P4, PT, R11, R2, PT ;  /* 0x000000020b00820c */ /* 0x004fe40003f81070 */
[----:B------:R-:W-:Y:S02]  /*1650*/  @P0 ISETP.NE.AND P6, PT, R10, RZ, PT ;  /* 0x000000ff0a00020c */ /* 0x000fe40003fc5270 */
[----:B------:R-:W-:Y:S02]  /*1660*/  @!P0 PRMT R4, R12, 0x7610, R4 ;  /* 0x000076100c048816 */ /* 0x000fe40000000004 */
[----:B------:R-:W-:Y:S02]  /*1670*/  @!P0 ISETP.LT.AND.EX P4, PT, R8, R3, PT, P4 ;  /* 0x000000030800820c */ /* 0x000fe40003f81340 */
[----:B------:R-:W-:Y:S02]  /*1680*/  @P0 SEL R7, R7, R4, !P6 ;  /* 0x0000000407070207 */ /* 0x000fe40007000000 */
[----:B0-----:R-:W-:-:S02]  /*1690*/  @!P0 SEL R2, R11, R2, P4 ;  /* 0x000000020b028207 */ /* 0x001fc40002000000 */
[C---:B------:R-:W-:Y:S02]  /*16a0*/  @!P0 SEL R3, R8.reuse, R3, P4 ;  /* 0x0000000308038207 */ /* 0x040fe40002000000 */
[----:B------:R-:W-:Y:S02]  /*16b0*/  @P0 PRMT R4, R7, 0x7610, R4 ;  /* 0x0000761007040816 */ /* 0x000fe40000000004 */
[----:B------:R-:W-:Y:S02]  /*16c0*/  @P0 SEL R2, R11, R2, !P6 ;  /* 0x000000020b020207 */ /* 0x000fe40007000000 */
[----:B------:R-:W-:-:S07]  /*16d0*/  @P0 SEL R3, R8, R3, !P6 ;  /* 0x0000000308030207 */ /* 0x000fce0007000000 */
.L_x_524:
[----:B------:R-:W-:Y:S05]  /*16e0*/  BSYNC.RECONVERGENT B1 ;  /* 0x0000000000017941 */ /* 0x000fea0003800200 */
.L_x_523:
        /* <DEDUP_REMOVED lines=8> */
[----:B--2---:R-:W-:Y:S01]  /*1770*/  IMAD.MOV.U32 R11, RZ, RZ, 0x1 ;  /* 0x00000001ff0b7424 */ /* 0x004fe200078e00ff */
[----:B------:R-:W-:-:S04]  /*1780*/  LOP3.LUT P5, R10, R4, 0xff, RZ, 0xc0, !PT ;  /* 0x000000ff040a7812 */ /* 0x000fc800078ac0ff */
[----:B------:R-:W-:-:S13]  /*1790*/  PLOP3.LUT P0, PT, P5, P0, PT, 0x2f, 0xf2 ;  /* 0x0000000000f2781c */ /* 0x000fda0002f00577 */
[----:B------:R-:W-:Y:S02]  /*17a0*/  @!P0 ISETP.LT.U32.AND P5, PT, R9, R2, PT ;  /* 0x000000020900820c */ /* 0x000fe40003fa1070 */
[----:B------:R-:W-:Y:S02]  /*17b0*/  @P0 ISETP.NE.AND P6, PT, R10, RZ, PT ;  /* 0x000000ff0a00020c */ /* 0x000fe40003fc5270 */
[----:B------:R-:W-:Y:S02]  /*17c0*/  @!P0 PRMT R4, R11, 0x7610, R4 ;  /* 0x000076100b048816 */ /* 0x000fe40000000004 */
[----:B----4-:R-:W-:Y:S02]  /*17d0*/  @!P0 ISETP.LT.AND.EX P5, PT, R8, R3, PT, P5 ;  /* 0x000000030800820c */ /* 0x010fe40003fa1350 */
[----:B------:R-:W-:Y:S02]  /*17e0*/  @P0 SEL R7, R7, R4, !P6 ;  /* 0x0000000407070207 */ /* 0x000fe40007000000 */
[----:B---3--:R-:W-:-:S02]  /*17f0*/  @!P0 SEL R2, R9, R2, P5 ;  /* 0x0000000209028207 */ /* 0x008fc40002800000 */
[C---:B------:R-:W-:Y:S02]  /*1800*/  @!P0 SEL R3, R8.reuse, R3, P5 ;  /* 0x0000000308038207 */ /* 0x040fe40002800000 */
[----:B------:R-:W-:Y:S02]  /*1810*/  @P0 PRMT R4, R7, 0x7610, R4 ;  /* 0x0000761007040816 */ /* 0x000fe40000000004 */
[----:B------:R-:W-:Y:S02]  /*1820*/  @P0 SEL R2, R9, R2, !P6 ;  /* 0x0000000209020207 */ /* 0x000fe40007000000 */
[----:B------:R-:W-:-:S07]  /*1830*/  @P0 SEL R3, R8, R3, !P6 ;  /* 0x0000000308030207 */ /* 0x000fce0007000000 */
.L_x_526:
[----:B------:R-:W-:Y:S05]  /*1840*/  BSYNC.RECONVERGENT B1 ;  /* 0x0000000000017941 */ /* 0x000fea0003800200 */
.L_x_525:
[----:B0-----:R-:W-:Y:S01]  /*1850*/  LOP3.LUT R7, R4, 0xff, RZ, 0xc0, !PT ;  /* 0x000000ff04077812 */ /* 0x001fe200078ec0ff */
[----:B------:R0:W0:Y:S01]  /*1860*/  SHFL.DOWN PT, R9, R2, 0x4, R6 ;  /* 0x0880000002097989 */ /* 0x00002200000e0006 */
[----:B------:R-:W-:Y:S03]  /*1870*/  BSSY.RECONVERGENT B1, `(.L_x_527) ;  /* 0x0000012000017945 */ /* 0x000fe60003800200 */
[----:B----4-:R4:W0:Y:S04]  /*1880*/  SHFL.DOWN PT, R8, R3, 0x4, R6 ;  /* 0x0880000003087989 */ /* 0x01082800000e0006 */
        /* <DEDUP_REMOVED lines=9> */
[----:B------:R-:W-:Y:S02]  /*1920*/  @!P0 ISETP.LT.AND.EX P3, PT, R8, R3, PT, P3 ;  /* 0x000000030800820c */ /* 0x000fe40003f61330 */
[----:B------:R-:W-:Y:S02]  /*1930*/  @P0 SEL R7, R7, R4, !P5 ;  /* 0x0000000407070207 */ /* 0x000fe40006800000 */
[----:B---3--:R-:W-:-:S02]  /*1940*/  @!P0 SEL R2, R9, R2, P3 ;  /* 0x0000000209028207 */ /* 0x008fc40001800000 */
[C---:B----4-:R-:W-:Y:S02]  /*1950*/  @!P0 SEL R3, R8.reuse, R3, P3 ;  /* 0x0000000308038207 */ /* 0x050fe40001800000 */
[----:B------:R-:W-:Y:S02]  /*1960*/  @P0 PRMT R4, R7, 0x7610, R4 ;  /* 0x0000761007040816 */ /* 0x000fe40000000004 */
[----:B------:R-:W-:Y:S02]  /*1970*/  @P0 SEL R2, R9, R2, !P5 ;  /* 0x0000000209020207 */ /* 0x000fe40006800000 */
[----:B------:R-:W-:-:S07]  /*1980*/  @P0 SEL R3, R8, R3, !P5 ;  /* 0x0000000308030207 */ /* 0x000fce0006800000 */
.L_x_528:
[----:B------:R-:W-:Y:S05]  /*1990*/  BSYNC.RECONVERGENT B1 ;  /* 0x0000000000017941 */ /* 0x000fea0003800200 */
.L_x_527:
[----:B0-----:R-:W-:Y:S01]  /*19a0*/  LOP3.LUT R7, R4, 0xff, RZ, 0xc0, !PT ;  /* 0x000000ff04077812 */ /* 0x001fe200078ec0ff */
[----:B------:R0:W0:Y:S01]  /*19b0*/  SHFL.DOWN PT, R9, R2, 0x8, R6 ;  /* 0x0900000002097989 */ /* 0x00002200000e0006 */
[----:B------:R-:W-:Y:S03]  /*19c0*/  BSSY.RECONVERGENT B1, `(.L_x_529) ;  /* 0x0000012000017945 */ /* 0x000fe60003800200 */
        /* <DEDUP_REMOVED lines=17> */
.L_x_530:
[----:B------:R-:W-:Y:S05]  /*1ae0*/  BSYNC.RECONVERGENT B1 ;  /* 0x0000000000017941 */ /* 0x000fea0003800200 */
.L_x_529:
        /* <DEDUP_REMOVED lines=8> */
[----:B---34-:R-:W-:-:S04]  /*1b70*/  LOP3.LUT P2, R6, R4, 0xff, RZ, 0xc0, !PT ;  /* 0x000000ff04067812 */ /* 0x018fc8000784c0ff */
        /* <DEDUP_REMOVED lines=11> */
.L_x_532:
[----:B------:R-:W-:Y:S05]  /*1c30*/  BSYNC.RECONVERGENT B1 ;  /* 0x0000000000017941 */ /* 0x000fea0003800200 */
.L_x_531:
[----:B------:R-:W-:Y:S04]  /*1c40*/  BSSY.RECONVERGENT B1, `(.L_x_533) ;  /* 0x000000a000017945 */ /* 0x000fe80003800200 */
[----:B------:R-:W-:Y:S05]  /*1c50*/  @P1 BRA `(.L_x_534) ;  /* 0x0000000000201947 */ /* 0x000fea0003800000 */
[----:B0-----:R-:W0:Y:S01]  /*1c60*/  S2R R8, SR_CgaCtaId ;  /* 0x0000000000087919 */ /* 0x001e220000008800 */
[----:B------:R-:W-:Y:S02]  /*1c70*/  MOV R7, 0x400 ;  /* 0x0000040000077802 */ /* 0x000fe40000000f00 */
[----:B---34-:R-:W-:-:S04]  /*1c80*/  SHF.R.U32.HI R6, RZ, 0x1, R5 ;  /* 0x00000001ff067819 */ /* 0x018fc80000011605 */
[----:B------:R-:W-:Y:S02]  /*1c90*/  LOP3.LUT R6, R6, 0x1f0, RZ, 0xc0, !PT ;  /* 0x000001f006067812 */ /* 0x000fe400078ec0ff */
[----:B0-----:R-:W-:-:S05]  /*1ca0*/  LEA R7, R8, R7, 0x18 ;  /* 0x0000000708077211 */ /* 0x001fca00078ec0ff */
[----:B------:R-:W-:-:S05]  /*1cb0*/  IMAD.IADD R7, R6, 0x1, R7 ;  /* 0x0000000106077824 */ /* 0x000fca00078e0207 */
[----:B------:R0:W-:Y:S04]  /*1cc0*/  STS.64 [R7+0x10], R2 ;  /* 0x0000100207007388 */ /* 0x0001e80000000a00 */
[----:B------:R0:W-:Y:S02]  /*1cd0*/  STS.U8 [R7+0x8], R4 ;  /* 0x0000080407007388 */ /* 0x0001e40000000000 */
.L_x_534:
[----:B------:R-:W-:Y:S05]  /*1ce0*/  BSYNC.RECONVERGENT B1 ;  /* 0x0000000000017941 */ /* 0x000fea0003800200 */
.L_x_533:
[----:B------:R-:W-:Y:S01]  /*1cf0*/  BAR.SYNC.DEFER_BLOCKING 0x0 ;  /* 0x0000000000007b1d */ /* 0x000fe20000010000 */
[----:B------:R-:W-:-:S13]  /*1d00*/  ISETP.NE.AND P1, PT, R5, RZ, PT ;  /* 0x000000ff0500720c */ /* 0x000fda0003f25270 */
[----:B------:R-:W-:Y:S05]  /*1d10*/  @P1 BRA `(.L_x_522) ;  /* 0x0000002000541947 */ /* 0x000fea0003800000 */
[----:B------:R-:W-:Y:S02]  /*1d20*/  UISETP.GE.AND UP0, UPT, UR4, 0x21, UPT ;  /* 0x000000210400788c */ /* 0x000fe4000bf06270 */
[----:B------:R-:W-:Y:S02]  /*1d30*/  UISETP.GE.AND UP1, UPT, UR4, 0x41, UPT ;  /* 0x000000410400788c */ /* 0x000fe4000bf26270 */
[----:B------:R-:W-:Y:S02]  /*1d40*/  UISETP.GE.AND UP2, UPT, UR4, 0x61, UPT ;  /* 0x000000610400788c */ /* 0x000fe4000bf46270 */
[----:B------:R-:W-:Y:S02]  /*1d50*/  UISETP.GE.AND UP3, UPT, UR4, 0x81, UPT ;  /* 0x000000810400788c */ /* 0x000fe4000bf66270 */
[----:B------:R-:W-:Y:S02]  /*1d60*/  UISETP.GE.AND UP4, UPT, UR4, 0xa1, UPT ;  /* 0x000000a10400788c */ /* 0x000fe4000bf86270 */
[----:B------:R-:W-:-:S02]  /*1d70*/  UISETP.GE.AND UP5, UPT, UR4, 0xc1, UPT ;  /* 0x000000c10400788c */ /* 0x000fc4000bfa6270 */
[----:B------:R-:W-:Y:S01]  /*1d80*/  UISETP.GE.AND UP6, UPT, UR4, 0xe1, UPT ;  /* 0x000000e10400788c */ /* 0x000fe2000bfc6270 */
[----:B------:R-:W-:Y:S10]  /*1d90*/  BRA.U !UP0, `(.L_x_535) ;  /* 0x00000001083c7547 */ /* 0x000ff4000b800000 */
[----:B------:R-:W5:Y:S01]  /*1da0*/  S2UR UR6, SR_CgaCtaId ;  /* 0x00000000000679c3 */ /* 0x000f620000008800 */
[----:B------:R-:W-:Y:S01]  /*1db0*/  UMOV UR5, 0x400 ;  /* 0x0000040000057882 */ /* 0x000fe20000000000 */
[----:B------:R-:W-:Y:S01]  /*1dc0*/  LOP3.LUT P3, RZ, R4, 0xff, RZ, 0xc0, !PT ;  /* 0x000000ff04ff7812 */ /* 0x000fe2000786c0ff */
[----:B-----5:R-:W-:-:S09]  /*1dd0*/  ULEA UR5, UR6, UR5, 0x18 ;  /* 0x0000000506057291 */ /* 0x020fd2000f8ec0ff */
[----:B------:R-:W5:Y:S04]  /*1de0*/  LDS.U8 R5, [UR5+0x18] ;  /* 0x00001805ff057984 */ /* 0x000f680008000000 */
[----:B0--34-:R-:W0:Y:S01]  /*1df0*/  LDS.64 R6, [UR5+0x20] ;  /* 0x00002005ff067984 */ /* 0x019e220008000a00 */
        /* <DEDUP_REMOVED lines=9> */
.L_x_535:
[----:B------:R-:W-:Y:S05]  /*1e90*/  BRA.U !UP1, `(.L_x_536) ;  /* 0x00000001093c7547 */ /* 0x000fea000b800000 */
        /* <DEDUP_REMOVED lines=15> */
.L_x_536:
        /* <DEDUP_REMOVED lines=16> */
.L_x_537:
        /* <DEDUP_REMOVED lines=16> */
.L_x_538:
        /* <DEDUP_REMOVED lines=16> */
.L_x_539:
        /* <DEDUP_REMOVED lines=16> */
.L_x_540:
        /* <DEDUP_REMOVED lines=17> */
.L_x_500:
[----:B------:R-:W0:Y:S01]  /*24a0*/  S2R R5, SR_TID.X ;  /* 0x0000000000057919 */ /* 0x000e220000002100 */
[----:B------:R-:W0:Y:S02]  /*24b0*/  LDC.64 R6, c[0x0][0x380] ;  /* 0x0000e000ff067b82 */ /* 0x000e240000000a00 */
[----:B0-----:R-:W-:-:S05]  /*24c0*/  IMAD.WIDE.U32 R6, R5, 0x10, R6 ;  /* 0x0000001005067825 */ /* 0x001fca00078e0006 */
[----:B------:R-:W2:Y:S04]  /*24d0*/  LDG.E.U16.CONSTANT R16, desc[UR8][R6.64] ;  /* 0x0000000806107981 */ /* 0x000ea8000c1e9500 */
[----:B------:R-:W3:Y:S04]  /*24e0*/  LDG.E.64.CONSTANT R12, desc[UR8][R6.64+0x8] ;  /* 0x00000808060c7981 */ /* 0x000ee8000c1e9b00 */
[----:B------:R-:W3:Y:S04]  /*24f0*/  LDG.E.64.CONSTANT R10, desc[UR8][R6.64+0x1008] ;  /* 0x00100808060a7981 */ /* 0x000ee8000c1e9b00 */
[----:B------:R-:W4:Y:S04]  /*2500*/  LDG.E.U16.CONSTANT R4, desc[UR8][R6.64+0x1000] ;  /* 0x0010000806047981 */ /* 0x000f28000c1e9500 */
[----:B------:R-:W5:Y:S04]  /*2510*/  LDG.E.U16.CONSTANT R14, desc[UR8][R6.64+0x2000] ;  /* 0x00200008060e7981 */ /* 0x000f68000c1e9500 */
[----:B------:R-:W5:Y:S04]  /*2520*/  LDG.E.64.CONSTANT R8, desc[UR8][R6.64+0x2008] ;  /* 0x0020080806087981 */ /* 0x000f68000c1e9b00 */
[----:B------:R-:W5:Y:S04]  /*2530*/  LDG.E.U16.CONSTANT R15, desc[UR8][R6.64+0x3000] ;  /* 0x00300008060f7981 */ /* 0x000f68000c1e9500 */
[----:B------:R-:W5:Y:S01]  /*2540*/  LDG.E.64.CONSTANT R2, desc[UR8][R6.64+0x3008] ;  /* 0x0030080806027981 */ /* 0x000f62000c1e9b00 */
[----:B------:R-:W-:Y:S01]  /*2550*/  UISETP.GE.U32.AND UP0, UPT, UR4, 0x800, UPT ;  /* 0x000008000400788c */ /* 0x000fe2000bf06070 */
[----:B--2---:R-:W-:-:S02]  /*2560*/  LOP3.LUT P1, RZ, R16, 0xff, RZ, 0xc0, !PT ;  /* 0x000000ff10ff7812 */ /* 0x004fc4000782c0ff */
[----:B---3--:R-:W-:-:S04]  /*2570*/  ISETP.LT.U32.AND P0, PT, R10, R12, PT ;  /* 0x0000000c0a00720c */ /* 0x008fc80003f01070 */
[CC--:B------:R-:W-:Y:S02]  /*2580*/  ISETP.LT.AND.EX P0, PT, R11.reuse, R13.reuse, PT, P0 ;  /* 0x0000000d0b00720c */ /* 0x0c0fe40003f01300 */
[----:B----4-:R-:W-:Y:S02]  /*2590*/  LOP3.LUT P2, RZ, R4, 0xff, RZ, 0xc0, !PT ;  /* 0x000000ff04ff7812 */ /* 0x010fe4000784c0ff */
[----:B------:R-:W-:Y:S02]  /*25a0*/  SEL R17, R10, R12, P0 ;  /* 0x0000000c0a117207 */ /* 0x000fe40000000000 */
[----:B------:R-:W-:Y:S02]  /*25b0*/  SEL R19, R11, R13, P0 ;  /* 0x0000000d0b137207 */ /* 0x000fe40000000000 */
[----:B------:R-:W-:Y:S02]  /*25c0*/  @P1 SEL R4, R16, 0x1, !P2 ;  /* 0x0000000110041807 */ /* 0x000fe40005000000 */
[----:B------:R-:W-:-:S02]  /*25d0*/  SEL R17, R12, R17, !P2 ;  /* 0x000000110c117207 */ /* 0x000fc40005000000 */
[----:B------:R-:W-:Y:S02]  /*25e0*/  SEL R19, R13, R19, !P2 ;  /* 0x000000130d137207 */ /* 0x000fe40005000000 */
[----:B-----5:R-:W-:Y:S02]  /*25f0*/  LOP3.LUT P3, RZ, R14, 0xff, RZ, 0xc0, !PT ;  /* 0x000000ff0eff7812 */ /* 0x020fe4000786c0ff */
[----:B------:R-:W-:Y:S02]  /*2600*/  LOP3.LUT P2, RZ, R4, 0xff, RZ, 0xc0, !PT ;  /* 0x000000ff04ff7812 */ /* 0x000fe4000784c0ff */
[----:B------:R-:W-:Y:S02]  /*2610*/  SEL R13, R10, R17, !P1 ;  /* 0x000000110a0d7207 */ /* 0x000fe40004800000 */
[----:B------:R-:W-:Y:S02]  /*2620*/  SEL R17, R11, R19, !P1 ;  /* 0x000000130b117207 */ /* 0x000fe40004800000 */
[----:B------:R-:W-:-:S02]  /*2630*/  ISETP.LT.U32.AND P0, PT, R8, R13, PT ;  /* 0x0000000d0800720c */ /* 0x000fc40003f01070 */
[----:B------:R-:W-:Y:S02]  /*2640*/  LOP3.LUT P4, RZ, R15, 0xff, RZ, 0xc0, !PT ;  /* 0x000000ff0fff7812 */ /* 0x000fe4000788c0ff */
[----:B------:R-:W-:-:S03]  /*2650*/  ISETP.LT.AND.EX P0, PT, R9, R17, PT, P0 ;  /* 0x000000110900720c */ /* 0x000fc60003f01300 */
[----:B------:R-:W-:Y:S02]  /*2660*/  @P2 SEL R14, R4, 0x1, !P3 ;  /* 0x00000001040e2807 */ /* 0x000fe40005800000 */
[C---:B------:R-:W-:Y:S02]  /*2670*/  @P3 SEL R13, R8.reuse, R13, P0 ;  /* 0x0000000d080d3207 */ /* 0x040fe40000000000 */
[C---:B------:R-:W-:Y:S02]  /*2680*/  @P3 SEL R17, R9.reuse, R17, P0 ;  /* 0x0000001109113207 */ /* 0x040fe40000000000 */
[----:B------:R-:W-:Y:S02]  /*2690*/  SEL R11, R8, R13, !P2 ;  /* 0x0000000d080b7207 */ /* 0x000fe40005000000 */
[----:B------:R-:W-:Y:S02]  /*26a0*/  LOP3.LUT P1, RZ, R14, 0xff, RZ, 0xc0, !PT ;  /* 0x000000ff0eff7812 */ /* 0x000fe4000782c0ff */
[----:B------:R-:W-:-:S02]  /*26b0*/  SEL R9, R9, R17, !P2 ;  /* 0x0000001109097207 */ /* 0x000fc40005000000 */
[----:B------:R-:W-:-:S04]  /*26c0*/  ISETP.LT.U32.AND P0, PT, R2, R11, PT ;  /* 0x0000000b0200720c */ /* 0x000fc80003f01070 */
[----:B------:R-:W-:-:S04]  /*26d0*/  ISETP.LT.AND.EX P0, PT, R3, R9, PT, P0 ;  /* 0x000000090300720c */ /* 0x000fc80003f01300 */
[C---:B------:R-:W-:Y:S02]  /*26e0*/  @P4 SEL R9, R3.reuse, R9, P0 ;  /* 0x0000000903094207 */ /* 0x040fe40000000000 */
[----:B------:R-:W-:Y:S02]  /*26f0*/  @P4 SEL R11, R2, R11, P0 ;  /* 0x0000000b020b4207 */ /* 0x000fe40000000000 */
[----:B------:R-:W-:Y:S02]  /*2700*/  @P1 SEL R15, R14, 0x1, !P4 ;  /* 0x000000010e0f1807 */ /* 0x000fe40006000000 */
[----:B------:R-:W-:Y:S01]  /*2710*/  SEL R3, R3, R9, !P1 ;  /* 0x0000000903037207 */ /* 0x000fe20004800000 */
[----:B------:R-:W-:Y:S01]  /*2720*/  IMAD.MOV.U32 R9, RZ, RZ, 0x400 ;  /* 0x00000400ff097424 */ /* 0x000fe200078e00ff */
[----:B------:R-:W-:Y:S02]  /*2730*/  SEL R2, R2, R11, !P1 ;  /* 0x0000000b02027207 */ /* 0x000fe40004800000 */
[----:B------:R-:W-:Y:S01]  /*2740*/  PRMT R4, R15, 0x7610, R4 ;  /* 0x000076100f047816 */ /* 0x000fe20000000004 */
[----:B------:R-:W-:Y:S06]  /*2750*/  BRA.U !UP0, `(.L_x_541) ;  /* 0x0000000108e47547 */ /* 0x000fec000b800000 */
[----:B------:R-:W-:Y:S01]  /*2760*/  IMAD.MOV.U32 R9, RZ, RZ, 0x400 ;  /* 0x00000400ff097424 */ /* 0x000fe200078e00ff */
[----:B------:R-:W0:Y:S01]  /*2770*/  LDCU UR5, c[0x0][0x390] ;  /* 0x00007200ff0577ac */ /* 0x000e220008000800 */
[----:B------:R-:W-:-:S12]  /*2780*/  UIADD3 UR6, UPT, UPT, UR4, -0x400, URZ ;  /* 0xfffffc0004067890 */ /* 0x000fd8000fffe0ff */
.L_x_543:
[----:B------:R-:W-:-:S05]  /*2790*/  IMAD.WIDE R20, R9, 0x10, R6 ;  /* 0x0000001009147825 */ /* 0x000fca00078e0206 */
[----:B------:R-:W2:Y:S04]  /*27a0*/  LDG.E.U16.CONSTANT R19, desc[UR8][R20.64] ;  /* 0x0000000814137981 */ /* 0x000ea8000c1e9500 */
[----:B------:R-:W3:Y:S04]  /*27b0*/  LDG.E.64.CONSTANT R10, desc[UR8][R20.64+0x8] ;  /* 0x00000808140a7981 */ /* 0x000ee8000c1e9b00 */
[----:B------:R-:W4:Y:S04]  /*27c0*/  LDG.E.U16.CONSTANT R22, desc[UR8][R20.64+0x1000] ;  /* 0x0010000814167981 */ /* 0x000f28000c1e9500 */
[----:B------:R-:W5:Y:S04]  /*27d0*/  LDG.E.64.CONSTANT R12, desc[UR8][R20.64+0x1008] ;  /* 0x00100808140c7981 */ /* 0x000f68000c1e9b00 */
[----:B------:R-:W5:Y:S04]  /*27e0*/  LDG.E.U16.CONSTANT R8, desc[UR8][R20.64+0x2000] ;  /* 0x0020000814087981 */ /* 0x000f68000c1e9500 */
[----:B------:R-:W5:Y:S04]  /*27f0*/  LDG.E.64.CONSTANT R14, desc[UR8][R20.64+0x2008] ;  /* 0x00200808140e7981 */ /* 0x000f68000c1e9b00 */
[----:B------:R-:W5:Y:S04]  /*2800*/  LDG.E.U16.CONSTANT R18, desc[UR8][R20.64+0x3000] ;  /* 0x0030000814127981 */ /* 0x000f68000c1e9500 */
[----:B------:R-:W5:Y:S01]  /*2810*/  LDG.E.64.CONSTANT R16, desc[UR8][R20.64+0x3008] ;  /* 0x0030080814107981 */ /* 0x000f62000c1e9b00 */
[----:B------:R-:W-:Y:S01]  /*2820*/  LOP3.LUT P2, RZ, R4, 0xff, RZ, 0xc0, !PT ;  /* 0x000000ff04ff7812 */ /* 0x000fe2000784c0ff */
[----:B------:R-:W-:Y:S01]  /*2830*/  IMAD.MOV.U32 R23, RZ, RZ, R3 ;  /* 0x000000ffff177224 */ /* 0x000fe200078e0003 */
[----:B0-----:R-:W-:Y:S01]  /*2840*/  UMOV UR4, UR5 ;  /* 0x0000000500047c82 */ /* 0x001fe20008000000 */
[----:B--2---:R-:W-:-:S02]  /*2850*/  LOP3.LUT P1, RZ, R19, 0xff, RZ, 0xc0, !PT ;  /* 0x000000ff13ff7812 */ /* 0x004fc4000782c0ff */
[----:B---3--:R-:W-:-:S08]  /*2860*/  ISETP.LT.U32.AND P0, PT, R10, R2, PT ;  /* 0x000000020a00720c */ /* 0x008fd00003f01070 */
        /* <DEDUP_REMOVED lines=8> */
[----:B-----5:R-:W-:Y:S02]  /*28f0*/  ISETP.LT.U32.AND P0, PT, R12, R3, PT ;  /* 0x000000030c00720c */ /* 0x020fe40003f01070 */
        /* <DEDUP_REMOVED lines=9> */
[----:B------:R-:W-:Y:S02]  /*2990*/  IADD3 R2, PT, PT, -R9, UR4, RZ ;  /* 0x0000000409027c10 */ /* 0x000fe4000fffe1ff */
[C---:B------:R-:W-:Y:S02]  /*29a0*/  ISETP.LT.AND.EX P0, PT, R15.reuse, R13, PT, P0 ;  /* 0x0000000d0f00720c */ /* 0x040fe40003f01300 */
[----:B------:R-:W-:Y:S02]  /*29b0*/  @P1 SEL R8, R22, 0x1, !P2 ;  /* 0x0000000116081807 */ /* 0x000fe40005000000 */
[----:B------:R-:W-:Y:S02]  /*29c0*/  @P2 SEL R3, R14, R3, P0 ;  /* 0x000000030e032207 */ /* 0x000fe40000000000 */
[----:B------:R-:W-:Y:S02]  /*29d0*/  @P2 SEL R13, R15, R13, P0 ;  /* 0x0000000d0f0d2207 */ /* 0x000fe40000000000 */
[----:B------:R-:W-:-:S02]  /*29e0*/  LOP3.LUT P3, RZ, R18, 0xff, RZ, 0xc0, !PT ;  /* 0x000000ff12ff7812 */ /* 0x000fc4000786c0ff */
[----:B------:R-:W-:Y:S02]  /*29f0*/  SEL R3, R14, R3, !P1 ;  /* 0x000000030e037207 */ /* 0x000fe40004800000 */
[----:B------:R-:W-:Y:S02]  /*2a00*/  LOP3.LUT P2, RZ, R8, 0xff, RZ, 0xc0, !PT ;  /* 0x000000ff08ff7812 */ /* 0x000fe4000784c0ff */
[----:B------:R-:W-:Y:S02]  /*2a10*/  SEL R15, R15, R13, !P1 ;  /* 0x0000000d0f0f7207 */ /* 0x000fe40004800000 */
[----:B------:R-:W-:Y:S02]  /*2a20*/  ISETP.GE.AND P1, PT, R2, 0x400, PT ;  /* 0x000004000200780c */ /* 0x000fe40003f26270 */
        /* <DEDUP_REMOVED lines=9> */
[----:B------:R-:W-:-:S05]  /*2ac0*/  VIADD R9, R9, 0x400 ;  /* 0x0000040009097836 */ /* 0x000fca0000000000 */
[----:B------:R-:W-:-:S13]  /*2ad0*/  ISETP.GT.AND P0, PT, R9, UR6, PT ;  /* 0x0000000609007c0c */ /* 0x000fda000bf04270 */
[----:B------:R-:W-:Y:S05]  /*2ae0*/  @!P0 BRA `(.L_x_543) ;  /* 0xfffffffc00288947 */ /* 0x000fea000383ffff */
.L_x_541:
[----:B------:R-:W-:-:S13]  /*2af0*/  ISETP.GE.AND P0, PT, R9, UR4, PT ;  /* 0x0000000409007c0c */ /* 0x000fda000bf06270 */
[----:B------:R-:W-:Y:S05]  /*2b00*/  @P0 BRA `(.L_x_542) ;  /* 0x00000004009c0947 */ /* 0x000fea0003800000 */
[----:B------:R-:W-:Y:S01]  /*2b10*/  IADD3 R19, PT, PT, -R9, UR4, RZ ;  /* 0x0000000409137c10 */ /* 0x000fe2000fffe1ff */
[----:B------:R-:W-:Y:S03]  /*2b20*/  BSSY.RECONVERGENT B1, `(.L_x_542) ;  /* 0x0000065000017945 */ /* 0x000fe60003800200 */
[----:B------:R-:W-:-:S13]  /*2b30*/  ISETP.GE.AND P0, PT, R5, R19, PT ;  /* 0x000000130500720c */ /* 0x000fda0003f06270 */
[----:B------:R-:W-:Y:S05]  /*2b40*/  @P0 BRA `(.L_x_544) ;  /* 0x0000000400880947 */ /* 0x000fea0003800000 */
[----:B------:R-:W-:Y:S01]  /*2b50*/  LOP3.LUT R6, RZ, R5, RZ, 0x33, !PT ;  /* 0x00000005ff067212 */ /* 0x000fe200078e33ff */
[----:B------:R-:W-:Y:S01]  /*2b60*/  BSSY.RECONVERGENT B2, `(.L_x_545) ;  /* 0x000001f000027945 */ /* 0x000fe20003800200 */
[----:B------:R-:W-:Y:S02]  /*2b70*/  IMAD.MOV.U32 R18, RZ, RZ, R5 ;  /* 0x000000ffff127224 */ /* 0x000fe400078e0005 */
[----:B------:R-:W-:-:S04]  /*2b80*/  IADD3 R8, PT, PT, -R9, UR4, R6 ;  /* 0x0000000409087c10 */ /* 0x000fc8000fffe106 */
[C---:B------:R-:W-:Y:S02]  /*2b90*/  LOP3.LUT R6, R8.reuse, 0x300, RZ, 0xc0, !PT ;  /* 0x0000030008067812 */ /* 0x040fe400078ec0ff */
[----:B------:R-:W-:Y:S02]  /*2ba0*/  ISETP.GE.U32.AND P2, PT, R8, 0x300, PT ;  /* 0x000003000800780c */ /* 0x000fe40003f46070 */
[----:B------:R-:W-:-:S13]  /*2bb0*/  ISETP.NE.AND P0, PT, R6, 0x300, PT ;  /* 0x000003000600780c */ /* 0x000fda0003f05270 */
[----:B------:R-:W-:Y:S05]  /*2bc0*/  @!P0 BRA `(.L_x_546) ;  /* 0x0000000000608947 */ /* 0x000fea0003800000 */
[----:B------:R-:W0:Y:S01]  /*2bd0*/  LDC.64 R6, c[0x0][0x380] ;  /* 0x0000e000ff067b82 */ /* 0x000e220000000a00 */
[----:B------:R-:W-:Y:S01]  /*2be0*/  LEA.HI R8, R8, 0x1, RZ, 0x18 ;  /* 0x0000000108087811 */ /* 0x000fe200078fc0ff */
[----:B------:R-:W-:Y:S02]  /*2bf0*/  IMAD.IADD R15, R5, 0x1, R9 ;  /* 0x00000001050f7824 */ /* 0x000fe400078e0209 */
[----:B------:R-:W-:Y:S01]  /*2c00*/  IMAD.MOV.U32 R18, RZ, RZ, R5 ;  /* 0x000000ffff127224 */ /* 0x000fe200078e0005 */
[----:B------:R-:W-:-:S05]  /*2c10*/  LOP3.LUT R8, R8, 0x3, RZ, 0xc0, !PT ;  /* 0x0000000308087812 */ /* 0x000fca00078ec0ff */
[----:B------:R-:W-:-:S07]  /*2c20*/  IMAD.MOV R8, RZ, RZ, -R8 ;  /* 0x000000ffff087224 */ /* 0x000fce00078e0a08 */
.L_x_547:
[----:B0-----:R-:W-:-:S05]  /*2c30*/  IMAD.WIDE.U32 R10, R15, 0x10, R6 ;  /* 0x000000100f0a7825 */ /* 0x001fca00078e0006 */
[----:B------:R-:W2:Y:S04]  /*2c40*/  LDG.E.U16.CONSTANT R14, desc[UR8][R10.64] ;  /* 0x000000080a0e7981 */ /* 0x000ea8000c1e9500 */
[----:B------:R-:W3:Y:S01]  /*2c50*/  LDG.E.64.CONSTANT R12, desc[UR8][R10.64+0x8] ;  /* 0x000008080a0c7981 */ /* 0x000ee2000c1e9b00 */
[----:B------:R-:W-:Y:S01]  /*2c60*/  VIADD R8, R8, 0x1 ;  /* 0x0000000108087836 */ /* 0x000fe20000000000 */
[----:B------:R-:W-:Y:S01]  /*2c70*/  LOP3.LUT P3, RZ, R4, 0xff, RZ, 0xc0, !PT ;  /* 0x000000ff04ff7812 */ /* 0x000fe2000786c0ff */
[----:B------:R-:W-:Y:S02]  /*2c80*/  VIADD R18, R18, 0x100 ;  /* 0x0000010012127836 */ /* 0x000fe40000000000 */
[----:B------:R-:W-:Y:S01]  /*2c90*/  VIADD R15, R15, 0x100 ;  /* 0x000001000f0f7836 */ /* 0x000fe20000000000 */
[----:B--2---:R-:W-:-:S02]  /*2ca0*/  LOP3.LUT P1, RZ, R14, 0xff, RZ, 0xc0, !PT ;  /* 0x000000ff0eff7812 */ /* 0x004fc4000782c0ff */
[----:B---3--:R-:W-:-:S07]  /*2cb0*/  ISETP.LT.U32.AND P0, PT, R12, R2, PT ;  /* 0x000000020c00720c */ /* 0x008fce0003f01070 */
[----:B------:R-:W-:Y:S02]  /*2cc0*/  @P3 SEL R14, R4, 0x1, !P1 ;  /* 0x00000001040e3807 */ /* 0x000fe40004800000 */
[CC--:B------:R-:W-:Y:S02]  /*2cd0*/  ISETP.LT.AND.EX P0, PT, R13.reuse, R3.reuse, PT, P0 ;  /* 0x000000030d00720c */ /* 0x0c0fe40003f01300 */
[----:B------:R-:W-:Y:S02]  /*2ce0*/  PRMT R4, R14, 0x7610, R4 ;  /* 0x000076100e047816 */ /* 0x000fe40000000004 */
[----:B------:R-:W-:Y:S02]  /*2cf0*/  @P1 SEL R2, R12, R2, P0 ;  /* 0x000000020c021207 */ /* 0x000fe40000000000 */
[----:B------:R-:W-:Y:S02]  /*2d00*/  @P1 SEL R3, R13, R3, P0 ;  /* 0x000000030d031207 */ /* 0x000fe40000000000 */
[----:B------:R-:W-:-:S02]  /*2d10*/  ISETP.NE.AND P0, PT, R8, RZ, PT ;  /* 0x000000ff0800720c */ /* 0x000fc40003f05270 */
[----:B------:R-:W-:Y:S02]  /*2d20*/  SEL R2, R12, R2, !P3 ;  /* 0x000000020c027207 */ /* 0x000fe40005800000 */
[----:B------:R-:W-:-:S09]  /*2d30*/  SEL R3, R13, R3, !P3 ;  /* 0x000000030d037207 */ /* 0x000fd20005800000 */
[----:B------:R-:W-:Y:S05]  /*2d40*/  @P0 BRA `(.L_x_547) ;  /* 0xfffffffc00b80947 */ /* 0x000fea000383ffff */
.L_x_546:
[----:B------:R-:W-:Y:S05]  /*2d50*/  BSYNC.RECONVERGENT B2 ;  /* 0x0000000000027941 */ /* 0x000fea0003800200 */
.L_x_545:
[----:B------:R-:W-:Y:S05]  /*2d60*/  @!P2 BRA `(.L_x_544) ;  /* 0x000000040000a947 */ /* 0x000fea0003800000 */
[----:B------:R-:W0:Y:S01]  /*2d70*/  LDCU.64 UR6, c[0x0][0x380] ;  /* 0x00007000ff0677ac */ /* 0x000e220008000a00 */
[----:B------:R-:W2:Y:S01]  /*2d80*/  LDC.64 R6, c[0x0][0x380] ;  /* 0x0000e000ff067b82 */ /* 0x000ea20000000a00 */
[C---:B------:R-:W-:Y:S01]  /*2d90*/  IADD3 R13, P0, PT, R18.reuse, R9, RZ ;  /* 0x00000009120d7210 */ /* 0x040fe20007f1e0ff */
[----:B------:R-:W-:-:S04]  /*2da0*/  IMAD.IADD R21, R18, 0x1, R9 ;  /* 0x0000000112157824 */ /* 0x000fc800078e0209 */
[----:B------:R-:W-:Y:S01]  /*2db0*/  IMAD.X R8, RZ, RZ, RZ, P0 ;  /* 0x000000ffff087224 */ /* 0x000fe200000e06ff */
[----:B0-----:R-:W-:-:S04]  /*2dc0*/  LEA R10, P1, R13, UR6, 0x4 ;  /* 0x000000060d0a7c11 */ /* 0x001fc8000f8220ff */
[----:B------:R-:W-:Y:S02]  /*2dd0*/  IADD3 R10, P0, PT, R10, 0x3008, RZ ;  /* 0x000030080a0a7810 */ /* 0x000fe40007f1e0ff */
[----:B------:R-:W-:-:S05]  /*2de0*/  LEA.HI.X R13, R13, UR7, R8, 0x4, P1 ;  /* 0x000000070d0d7c11 */ /* 0x000fca00088f2408 */
[----:B------:R-:W-:-:S07]  /*2df0*/  IMAD.X R13, RZ, RZ, R13, P0 ;  /* 0x000000ffff0d7224 */ /* 0x000fce00000e060d */
.L_x_548:
[----:B--2---:R-:W-:-:S05]  /*2e00*/  IMAD.WIDE.U32 R8, R21, 0x10, R6 ;  /* 0x0000001015087825 */ /* 0x004fca00078e0006 */
[----:B------:R-:W2:Y:S04]  /*2e10*/  LDG.E.U16.CONSTANT R23, desc[UR8][R8.64] ;  /* 0x0000000808177981 */ /* 0x000ea8000c1e9500 */
[----:B------:R0:W3:Y:S02]  /*2e20*/  LDG.E.64.CONSTANT R14, desc[UR8][R8.64+0x8] ;  /* 0x00000808080e7981 */ /* 0x0000e4000c1e9b00 */
[----:B0-----:R-:W-:Y:S02]  /*2e30*/  IMAD.MOV.U32 R8, RZ, RZ, R10 ;  /* 0x000000ffff087224 */ /* 0x001fe400078e000a */
[----:B------:R-:W-:-:S05]  /*2e40*/  IMAD.MOV.U32 R9, RZ, RZ, R13 ;  /* 0x000000ffff097224 */ /* 0x000fca00078e000d */
[----:B------:R-:W4:Y:S04]  /*2e50*/  LDG.E.U16.CONSTANT R24, desc[UR8][R8.64+-0x2008] ;  /* 0xffdff80808187981 */ /* 0x000f28000c1e9500 */
[----:B------:R-:W5:Y:S04]  /*2e60*/  LDG.E.64.CONSTANT R12, desc[UR8][R8.64+-0x2000] ;  /* 0xffe00008080c7981 */ /* 0x000f68000c1e9b00 */
[----:B------:R-:W5:Y:S04]  /*2e70*/  LDG.E.U16.CONSTANT R20, desc[UR8][R8.64+-0x1008] ;  /* 0xffeff80808147981 */ /* 0x000f68000c1e9500 */
[----:B------:R-:W5:Y:S04]  /*2e80*/  LDG.E.64.CONSTANT R10, desc[UR8][R8.64+-0x1000] ;  /* 0xfff00008080a7981 */ /* 0x000f68000c1e9b00 */
[----:B------:R-:W5:Y:S04]  /*2e90*/  LDG.E.U16.CONSTANT R22, desc[UR8][R8.64+-0x8] ;  /* 0xfffff80808167981 */ /* 0x000f68000c1e9500 */
[----:B------:R-:W5:Y:S01]  /*2ea0*/  LDG.E.64.CONSTANT R16, desc[UR8][R8.64] ;  /* 0x0000000808107981 */ /* 0x000f62000c1e9b00 */
[----:B------:R-:W-:Y:S01]  /*2eb0*/  LOP3.LUT P2, RZ, R4, 0xff, RZ, 0xc0, !PT ;  /* 0x000000ff04ff7812 */ /* 0x000fe2000784c0ff */
[----:B------:R-:W-:-:S02]  /*2ec0*/  IMAD.MOV.U32 R25, RZ, RZ, R3 ;  /* 0x000000ffff197224 */ /* 0x000fc400078e0003 */
[----:B------:R-:W-:Y:S02]  /*2ed0*/  VIADD R18, R18, 0x400 ;  /* 0x0000040012127836 */ /* 0x000fe40000000000 */
[----:B------:R-:W-:Y:S01]  /*2ee0*/  VIADD R21, R21, 0x400 ;  /* 0x0000040015157836 */ /* 0x000fe20000000000 */
[----:B--2---:R-:W-:Y:S02]  /*2ef0*/  LOP3.LUT P1, RZ, R23, 0xff, RZ, 0xc0, !PT ;  /* 0x000000ff17ff7812 */ /* 0x004fe4000782c0ff */
[----:B---3--:R-:W-:-:S05]  /*2f00*/  ISETP.LT.U32.AND P0, PT, R14, R2, PT ;  /* 0x000000020e00720c */ /* 0x008fca0003f01070 */
[----:B------:R-:W-:Y:S02]  /*2f10*/  @P2 SEL R23, R4, 0x1, !P1 ;  /* 0x0000000104172807 */ /* 0x000fe40004800000 */
[-C--:B------:R-:W-:Y:S02]  /*2f20*/  ISETP.LT.AND.EX P0, PT, R15, R25.reuse, PT, P0 ;  /* 0x000000190f00720c */ /* 0x080fe40003f01300 */
[----:B------:R-:W-:Y:S02]  /*2f30*/  LOP3.LUT P3, RZ, R23, 0xff, RZ, 0xc0, !PT ;  /* 0x000000ff17ff7812 */ /* 0x000fe4000786c0ff */
[C---:B------:R-:W-:Y:S02]  /*2f40*/  @P1 SEL R2, R14.reuse, R2, P0 ;  /* 0x000000020e021207 */ /* 0x040fe40000000000 */
[----:B------:R-:W-:Y:S02]  /*2f50*/  @P1 SEL R25, R15, R25, P0 ;  /* 0x000000190f191207 */ /* 0x000fe40000000000 */
[----:B------:R-:W-:-:S02]  /*2f60*/  SEL R3, R14, R2, !P2 ;  /* 0x000000020e037207 */ /* 0x000fc40005000000 */
[----:B------:R-:W-:Y:S02]  /*2f70*/  SEL R15, R15, R25, !P2 ;  /* 0x000000190f0f7207 */ /* 0x000fe40005000000 */
[----:B----4-:R-:W-:Y:S02]  /*2f80*/  LOP3.LUT P4, RZ, R24, 0xff, RZ, 0xc0, !PT ;  /* 0x000000ff18ff7812 */ /* 0x010fe4000788c0ff */
[----:B-----5:R-:W-:Y:S02]  /*2f90*/  ISETP.LT.U32.AND P0, PT, R12, R3, PT ;  /* 0x000000030c00720c */ /* 0x020fe40003f01070 */
[----:B------:R-:W-:Y:S02]  /*2fa0*/  @P3 SEL R24, R23, 0x1, !P4 ;  /* 0x0000000117183807 */ /* 0x000fe40006000000 */
[----:B------:R-:W-:Y:S02]  /*2fb0*/  ISETP.LT.AND.EX P0, PT, R13, R15, PT, P0 ;  /* 0x0000000f0d00720c */ /* 0x000fe40003f01300 */
[----:B------:R-:W-:-:S02]  /*2fc0*/  LOP3.LUT P2, RZ, R20, 0xff, RZ, 0xc0, !PT ;  /* 0x000000ff14ff7812 */ /* 0x000fc4000784c0ff */
[----:B------:R-:W-:-:S03]  /*2fd0*/  LOP3.LUT P1, RZ, R24, 0xff, RZ, 0xc0, !PT ;  /* 0x000000ff18ff7812 */ /* 0x000fc6000782c0ff */
[C---:B------:R-:W-:Y:S02]  /*2fe0*/  @P4 SEL R3, R12.reuse, R3, P0 ;  /* 0x000000030c034207 */ /* 0x040fe40000000000 */
[C---:B------:R-:W-:Y:S02]  /*2ff0*/  @P4 SEL R15, R13.reuse, R15, P0 ;  /* 0x0000000f0d0f4207 */ /* 0x040fe40000000000 */
[----:B------:R-:W-:Y:S02]  /*3000*/  SEL R3, R12, R3, !P3 ;  /* 0x000000030c037207 */ /* 0x000fe40005800000 */
[----:B------:R-:W-:Y:S02]  /*3010*/  SEL R13, R13, R15, !P3 ;  /* 0x0000000f0d0d7207 */ /* 0x000fe40005800000 */
[----:B------:R-:W-:Y:S02]  /*3020*/  ISETP.LT.U32.AND P0, PT, R10, R3, PT ;  /* 0x000000030a00720c */ /* 0x000fe40003f01070 */
[----:B------:R-:W-:-:S02]  /*3030*/  LOP3.LUT P3, RZ, R22, 0xff, RZ, 0xc0, !PT ;  /* 0x000000ff16ff7812 */ /* 0x000fc4000786c0ff */
[C---:B------:R-:W-:Y:S02]  /*3040*/  ISETP.LT.AND.EX P0, PT, R11.reuse, R13, PT, P0 ;  /* 0x0000000d0b00720c */ /* 0x040fe40003f01300 */
[----:B------:R-:W-:Y:S02]  /*3050*/  @P1 SEL R20, R24, 0x1, !P2 ;  /* 0x0000000118141807 */ /* 0x000fe40005000000 */
[C---:B------:R-:W-:Y:S02]  /*3060*/  @P2 SEL R3, R10.reuse, R3, P0 ;  /* 0x000000030a032207 */ /* 0x040fe40000000000 */
[----:B------:R-:W-:Y:S02]  /*3070*/  @P2 SEL R13, R11, R13, P0 ;  /* 0x0000000d0b0d2207 */ /* 0x000fe40000000000 */
[----:B------:R-:W-:Y:S02]  /*3080*/  SEL R3, R10, R3, !P1 ;  /* 0x000000030a037207 */ /* 0x000fe40004800000 */
[----:B------:R-:W-:-:S02]  /*3090*/  LOP3.LUT P2, RZ, R20, 0xff, RZ, 0xc0, !PT ;  /* 0x000000ff14ff7812 */ /* 0x000fc4000784c0ff */
[----:B------:R-:W-:Y:S02]  /*30a0*/  SEL R11, R11, R13, !P1 ;  /* 0x0000000d0b0b7207 */ /* 0x000fe40004800000 */
[----:B------:R-:W-:Y:S02]  /*30b0*/  ISETP.GE.AND P1, PT, R18, R19, PT ;  /* 0x000000131200720c */ /* 0x000fe40003f26270 */
[----:B------:R-:W-:Y:S02]  /*30c0*/  ISETP.LT.U32.AND P0, PT, R16, R3, PT ;  /* 0x000000031000720c */ /* 0x000fe40003f01070 */
[----:B------:R-:W-:Y:S02]  /*30d0*/  IADD3 R10, P4, PT, R8, 0x4000, RZ ;  /* 0x00004000080a7810 */ /* 0x000fe40007f9e0ff */
[----:B------:R-:W-:-:S03]  /*30e0*/  ISETP.LT.AND.EX P0, PT, R17, R11, PT, P0 ;  /* 0x0000000b1100720c */ /* 0x000fc60003f01300 */
[----:B------:R-:W-:Y:S01]  /*30f0*/  @P2 SEL R22, R20, 0x1, !P3 ;  /* 0x0000000114162807 */ /* 0x000fe20005800000 */
[----:B------:R-:W-:Y:S01]  /*3100*/  IMAD.X R13, RZ, RZ, R9, P4 ;  /* 0x000000ffff0d7224 */ /* 0x000fe200020e0609 */
[C---:B------:R-:W-:Y:S02]  /*3110*/  @P3 SEL R3, R16.reuse, R3, P0 ;  /* 0x0000000310033207 */ /* 0x040fe40000000000 */
[C---:B------:R-:W-:Y:S02]  /*3120*/  @P3 SEL R11, R17.reuse, R11, P0 ;  /* 0x0000000b110b3207 */ /* 0x040fe40000000000 */
[----:B------:R-:W-:Y:S02]  /*3130*/  SEL R2, R16, R3, !P2 ;  /* 0x0000000310027207 */ /* 0x000fe40005000000 */
[----:B------:R-:W-:Y:S02]  /*3140*/  SEL R3, R17, R11, !P2 ;  /* 0x0000000b11037207 */ /* 0x000fe40005000000 */
[----:B------:R-:W-:Y:S01]  /*3150*/  PRMT R4, R22, 0x7610, R4 ;  /* 0x0000761016047816 */ /* 0x000fe20000000004 */
[----:B------:R-:W-:Y:S06]  /*3160*/  @!P1 BRA `(.L_x_548) ;  /* 0xfffffffc00249947 */ /* 0x000fec000383ffff */
.L_x_544:
[----:B------:R-:W-:Y:S05]  /*3170*/  BSYNC.RECONVERGENT B1 ;  /* 0x0000000000017941 */ /* 0x000fea0003800200 */
.L_x_542:
        /* <DEDUP_REMOVED lines=24> */
.L_x_550:
[----:B------:R-:W-:Y:S05]  /*3300*/  BSYNC.RECONVERGENT B1 ;  /* 0x0000000000017941 */ /* 0x000fea0003800200 */
.L_x_549:
        /* <DEDUP_REMOVED lines=23> */
.L_x_552:
[----:B------:R-:W-:Y:S05]  /*3480*/  BSYNC.RECONVERGENT B1 ;  /* 0x0000000000017941 */ /* 0x000fea0003800200 */
.L_x_551:
        /* <DEDUP_REMOVED lines=20> */
.L_x_554:
[----:B------:R-:W-:Y:S05]  /*35d0*/  BSYNC.RECONVERGENT B1 ;  /* 0x0000000000017941 */ /* 0x000fea0003800200 */
.L_x_553:
        /* <DEDUP_REMOVED lines=20> */
.L_x_556:
[----:B------:R-:W-:Y:S05]  /*3720*/  BSYNC.RECONVERGENT B1 ;  /* 0x0000000000017941 */ /* 0x000fea0003800200 */
.L_x_555:
        /* <DEDUP_REMOVED lines=20> */
.L_x_558:
[----:B------:R-:W-:Y:S05]  /*3870*/  BSYNC.RECONVERGENT B1 ;  /* 0x0000000000017941 */ /* 0x000fea0003800200 */
.L_x_557:
        /* <DEDUP_REMOVED lines=10> */
.L_x_560:
[----:B------:R-:W-:Y:S05]  /*3920*/  BSYNC.RECONVERGENT B1 ;  /* 0x0000000000017941 */ /* 0x000fea0003800200 */
.L_x_559:
        /* <DEDUP_REMOVED lines=10> */
[----:B------:R-:W3:Y:S04]  /*39d0*/  LDS.64 R12, [UR5+0x30] ;  /* 0x00003005ff0c7984 */ /* 0x000ee80008000a00 */
[----:B------:R-:W3:Y:S04]  /*39e0*/  LDS.U8 R18, [UR5+0x38] ;  /* 0x00003805ff127984 */ /* 0x000ee80008000000 */
[----:B------:R-:W3:Y:S04]  /*39f0*/  LDS.64 R10, [UR5+0x40] ;  /* 0x00004005ff0a7984 */ /* 0x000ee80008000a00 */
[----:B------:R-:W3:Y:S04]  /*3a00*/  LDS.U8 R14, [UR5+0x48] ;  /* 0x00004805ff0e7984 */ /* 0x000ee80008000000 */
[----:B--2-4-:R-:W2:Y:S01]  /*3a10*/  LDS.64 R8, [UR5+0x50] ;  /* 0x00005005ff087984 */ /* 0x014ea20008000a00 */
[----:B-----5:R-:W-:-:S02]  /*3a20*/  ISETP.NE.AND P2, PT, R16, RZ, PT ;  /* 0x000000ff1000720c */ /* 0x020fc40003f45270 */
[----:B0-----:R-:W-:Y:S02]  /*3a30*/  ISETP.LT.U32.AND P0, PT, R6, R2, PT ;  /* 0x000000020600720c */ /* 0x001fe40003f01070 */
[----:B------:R-:W-:Y:S02]  /*3a40*/  @P4 SEL R16, R4, 0x1, !P2 ;  /* 0x0000000104104807 */ /* 0x000fe40005000000 */
[----:B------:R-:W-:Y:S02]  /*3a50*/  ISETP.LT.AND.EX P0, PT, R7, R3, PT, P0 ;  /* 0x000000030700720c */ /* 0x000fe40003f01300 */
[----:B------:R-:W-:Y:S02]  /*3a60*/  LOP3.LUT P3, RZ, R16, 0xff, RZ, 0xc0, !PT ;  /* 0x000000ff10ff7812 */ /* 0x000fe4000786c0ff */
[----:B-1----:R-:W-:-:S03]  /*3a70*/  ISETP.NE.AND P5, PT, R17, RZ, PT ;  /* 0x000000ff1100720c */ /* 0x002fc60003fa5270 */
[C---:B---3--:R-:W-:Y:S02]  /*3a80*/  @P2 SEL R2, R6.reuse, R2, P0 ;  /* 0x0000000206022207 */ /* 0x048fe40000000000 */
        /* <DEDUP_REMOVED lines=17> */
[----:B------:R-:W3:Y:S01]  /*3ba0*/  LDS.64 R4, [UR5+0x70] ;  /* 0x00007005ff047984 */ /* 0x000ee20008000a00 */
        /* <DEDUP_REMOVED lines=8> */
[----:B--2---:R-:W-:Y:S02]  /*3c30*/  ISETP.LT.U32.AND P0, PT, R8, R13, PT ;  /* 0x0000000d0800720c */ /* 0x004fe40003f01070 */
[----:B------:R-:W-:Y:S01]  /*3c40*/  @P5 SEL R14, R18, 0x1, !P3 ;  /* 0x00000001120e5807 */ /* 0x000fe20005800000 */
[----:B------:R-:W2:Y:S01]  /*3c50*/  LDS.64 R2, [UR5+0x80] ;  /* 0x00008005ff027984 */ /* 0x000ea20008000a00 */
        /* <DEDUP_REMOVED lines=16> */
[----:B---3--:R-:W-:Y:S02]  /*3d60*/  ISETP.LT.U32.AND P0, PT, R4, R9, PT ;  /* 0x000000090400720c */ /* 0x008fe40003f01070 */
        /* <DEDUP_REMOVED lines=8> */
[----:B--2---:R-:W-:-:S04]  /*3df0*/  ISETP.LT.U32.AND P0, PT, R2, R7, PT ;  /* 0x000000070200720c */ /* 0x004fc80003f01070 */
[C---:B------:R-:W-:Y:S02]  /*3e00*/  ISETP.LT.AND.EX P0, PT, R3.reuse, R5, PT, P0 ;  /* 0x000000050300720c */ /* 0x040fe40003f01300 */
[----:B------:R-:W-:Y:S02]  /*3e10*/  @P2 SEL R10, R12, 0x1, !P4 ;  /* 0x000000010c0a2807 */ /* 0x000fe40006000000 */
[----:B------:R-:W-:Y:S02]  /*3e20*/  @P4 SEL R7, R2, R7, P0 ;  /* 0x0000000702074207 */ /* 0x000fe40000000000 */
[----:B------:R-:W-:Y:S02]  /*3e30*/  @P4 SEL R5, R3, R5, P0 ;  /* 0x0000000503054207 */ /* 0x000fe40000000000 */
[----:B------:R-:W-:Y:S02]  /*3e40*/  PRMT R4, R10, 0x7610, R4 ;  /* 0x000076100a047816 */ /* 0x000fe40000000004 */
[----:B------:R-:W-:-:S02]  /*3e50*/  SEL R2, R2, R7, !P2 ;  /* 0x0000000702027207 */ /* 0x000fc40005000000 */
[----:B------:R-:W-:-:S07]  /*3e60*/  SEL R3, R3, R5, !P2 ;  /* 0x0000000503037207 */ /* 0x000fce0005000000 */
.L_x_522:
[----:B------:R-:W-:Y:S05]  /*3e70*/  BSYNC.RECONVERGENT B0 ;  /* 0x0000000000007941 */ /* 0x000fea0003800200 */
.L_x_499:
[----:B------:R-:W-:Y:S05]  /*3e80*/  @P1 EXIT ;  /* 0x000000000000194d */ /* 0x000fea0003800000 */
[----:B0-234-:R-:W0:Y:S01]  /*3e90*/  LDC.64 R8, c[0x0][0x3a0] ;  /* 0x0000e800ff087b82 */ /* 0x01de220000000a00 */
        /* <DEDUP_REMOVED lines=10> */
[----:B------:R-:W-:Y:S02]  /*3f40*/  SEL R2, R2, R8, !P1 ;  /* 0x0000000802027207 */ /* 0x000fe40004800000 */
[----:B------:R-:W-:-:S05]  /*3f50*/  SEL R3, R3, R9, !P1 ;  /* 0x0000000903037207 */ /* 0x000fca0004800000 */
[----:B------:R-:W-:Y:S01]  /*3f60*/  STG.E.64 desc[UR8][R4.64+0x8], R2 ;  /* 0x0000080204007986 */ /* 0x000fe2000c101b08 */
[----:B------:R-:W-:Y:S05]  /*3f70*/  EXIT ;  /* 0x000000000000794d */ /* 0x000fea0003800000 */
.L_x_561:
        /* <DEDUP_REMOVED lines=16> */
.L_x_1286:


//--------------------- .text._ZN3cub18CUB_300001_SM_10006detail6reduce18DeviceReduceKernelINS2_10policy_hubIN4cuda3std3__45tupleIJblEEEyN6thrust24THRUST_300001_SM_1000_NS8cuda_cub9__find_if7functorIS9_EEE10Policy1000ENSB_12zip_iteratorINS8_IJNSD_26transform_input_iterator_tIbNSB_6detail15normal_iteratorINSB_10device_ptrIiEEEE9is_it_oneEENSB_17counting_iteratorIlNSB_11use_defaultESS_SS_EEEEEEEySF_S9_NS7_10__identityEEEvT0_PT3_T1_NS0_13GridEvenShareIS10_EET2_T4_ --------------------------
	.section	.text._ZN3cub18CUB_300001_SM_10006detail6reduce18DeviceReduceKernelINS2_10policy_hubIN4cuda3std3__45tupleIJblEEEyN6thrust24THRUST_300001_SM_1000_NS8cuda_cub9__find_if7functorIS9_EEE10Policy1000ENSB_12zip_iteratorINS8_IJNSD_26transform_input_iterator_tIbNSB_6detail15normal_iteratorINSB_10device_ptrIiEEEE9is_it_oneEENSB_17counting_iteratorIlNSB_11use_defaultESS_SS_EEEEEEEySF_S9_NS7_10__identityEEEvT0_PT3_T1_NS0_13GridEvenShareIS10_EET2_T4_,"ax",@progbits
	.align	128
        .global         _ZN3cub18CUB_300001_SM_10006detail6reduce18DeviceReduceKernelINS2_10policy_hubIN4cuda3std3__45tupleIJblEEEyN6thrust24THRUST_300001_SM_1000_NS8cuda_cub9__find_if7functorIS9_EEE10Policy1000ENSB_12zip_iteratorINS8_IJNSD_26transform_input_iterator_tIbNSB_6detail15normal_iteratorINSB_10device_ptrIiEEEE9is_it_oneEENSB_17counting_iteratorIlNSB_11use_defaultESS_SS_EEEEEEEySF_S9_NS7_10__identityEEEvT0_PT3_T1_NS0_13GridEvenShareIS10_EET2_T4_
        .type           _ZN3cub18CUB_300001_SM_10006detail6reduce18DeviceReduceKernelINS2_10policy_hubIN4cuda3std3__45tupleIJblEEEyN6thrust24THRUST_300001_SM_1000_NS8cuda_cub9__find_if7functorIS9_EEE10Policy1000ENSB_12zip_iteratorINS8_IJNSD_26transform_input_iterator_tIbNSB_6detail15normal_iteratorINSB_10device_ptrIiEEEE9is_it_oneEENSB_17counting_iteratorIlNSB_11use_defaultESS_SS_EEEEEEEySF_S9_NS7_10__identityEEEvT0_PT3_T1_NS0_13GridEvenShareIS10_EET2_T4_,@function
        .size           _ZN3cub18CUB_300001_SM_10006detail6reduce18DeviceReduceKernelINS2_10policy_hubIN4cuda3std3__45tupleIJblEEEyN6thrust24THRUST_300001_SM_1000_NS8cuda_cub9__find_if7functorIS9_EEE10Policy1000ENSB_12zip_iteratorINS8_IJNSD_26transform_input_iterator_tIbNSB_6detail15normal_iteratorINSB_10device_ptrIiEEEE9is_it_oneEENSB_17counting_iteratorIlNSB_11use_defaultESS_SS_EEEEEEEySF_S9_NS7_10__identityEEEvT0_PT3_T1_NS0_13GridEvenShareIS10_EET2_T4_,(.L_x_1287 - _ZN3cub18CUB_300001_SM_10006detail6reduce18DeviceReduceKernelINS2_10policy_hubIN4cuda3std3__45tupleIJblEEEyN6thrust24THRUST_300001_SM_1000_NS8cuda_cub9__find_if7functorIS9_EEE10Policy1000ENSB_12zip_iteratorINS8_IJNSD_26transform_input_iterator_tIbNSB_6detail15normal_iteratorINSB_10device_ptrIiEEEE9is_it_oneEENSB_17counting_iteratorIlNSB_11use_defaultESS_SS_EEEEEEEySF_S9_NS7_10__identityEEEvT0_PT3_T1_NS0_13GridEvenShareIS10_EET2_T4_)
        .other          _ZN3cub18CUB_300001_SM_10006detail6reduce18DeviceReduceKernelINS2_10policy_hubIN4cuda3std3__45tupleIJblEEEyN6thrust24THRUST_300001_SM_1000_NS8cuda_cub9__find_if7functorIS9_EEE10Policy1000ENSB_12zip_iteratorINS8_IJNSD_26transform_input_iterator_tIbNSB_6detail15normal_iteratorINSB_10device_ptrIiEEEE9is_it_oneEENSB_17counting_iteratorIlNSB_11use_defaultESS_SS_EEEEEEEySF_S9_NS7_10__identityEEEvT0_PT3_T1_NS0_13GridEvenShareIS10_EET2_T4_,@"STO_CUDA_ENTRY STV_DEFAULT"
_ZN3cub18CUB_300001_SM_10006detail6reduce18DeviceReduceKernelINS2_10policy_hubIN4cuda3std3__45tupleIJblEEEyN6thrust24THRUST_300001_SM_1000_NS8cuda_cub9__find_if7functorIS9_EEE10Policy1000ENSB_12zip_iteratorINS8_IJNSD_26transform_input_iterator_tIbNSB_6detail15normal_iteratorINSB_10device_ptrIiEEEE9is_it_oneEENSB_17counting_iteratorIlNSB_11use_defaultESS_SS_EEEEEEEySF_S9_NS7_10__identityEEEvT0_PT3_T1_NS0_13GridEvenShareIS10_EET2_T4_:
.text._ZN3cub18CUB_300001_SM_10006detail6reduce18DeviceReduceKernelINS2_10policy_hubIN4cuda3std3__45tupleIJblEEEyN6thrust24THRUST_300001_SM_1000_NS8cuda_cub9__find_if7functorIS9_EEE10Policy1000ENSB_12zip_iteratorINS8_IJNSD_26transform_input_iterator_tIbNSB_6detail15normal_iteratorINSB_10device_ptrIiEEEE9is_it_oneEENSB_17counting_iteratorIlNSB_11use_defaultESS_SS_EEEEEEEySF_S9_NS7_10__identityEEEvT0_PT3_T1_NS0_13GridEvenShareIS10_EET2_T4_:
        /* <DEDUP_REMOVED lines=18> */
[----:B------:R-:W-:Y:S01]  /*0120*/  CS2R R4, SRZ ;  /* 0x0000000000047805 */ /* 0x000fe2000001ff00 */
[----:B------:R-:W1:Y:S01]  /*0130*/  LDCU.64 UR4, c[0x0][0x380] ;  /* 0x00007000ff0477ac */ /* 0x000e620008000a00 */
[----:B------:R-:W2:Y:S02]  /*0140*/  LDCU.64 UR6, c[0x0][0x390] ;  /* 0x00007200ff0677ac */ /* 0x000ea40008000a00 */
[----:B0-----:R-:W-:-:S13]  /*0150*/  ISETP.GE.AND P0, PT, R7, R8, PT ;  /* 0x000000080700720c */ /* 0x001fda0003f06270 */
[----:B------:R-:W0:Y:S01]  /*0160*/  @!P0 LDC.64 R14, c[0x0][0x380] ;  /* 0x0000e000ff0e8b82 */ /* 0x000e220000000a00 */
[----:B------:R-:W-:-:S07]  /*0170*/  @!P0 IMAD.IADD R3, R12, 0x1, R7 ;  /* 0x000000010c038824 */ /* 0x000fce00078e0207 */
[----:B------:R-:W3:Y:S01]  /*0180*/  @!P0 LDC.64 R16, c[0x0][0x390] ;  /* 0x0000e400ff108b82 */ /* 0x000ee20000000a00 */
[----:B0-----:R-:W-:-:S06]  /*0190*/  @!P0 IMAD.WIDE.U32 R14, R3, 0x4, R14 ;  /* 0x00000004030e8825 */ /* 0x001fcc00078e000e */
[----:B------:R-:W4:Y:S01]  /*01a0*/  @!P0 LDG.E R14, desc[UR10][R14.64] ;  /* 0x0000000a0e0e8981 */ /* 0x000f22000c1e1900 */
[----:B------:R-:W-:Y:S01]  /*01b0*/  IMAD.MOV.U32 R11, RZ, RZ, R7 ;  /* 0x000000ffff0b7224 */ /* 0x000fe200078e0007 */
[----:B---3--:R-:W-:Y:S01]  /*01c0*/  @!P0 IADD3 R4, P3, PT, R3, R16, RZ ;  /* 0x0000001003048210 */ /* 0x008fe20007f7e0ff */
[----:B------:R-:W-:Y:S01]  /*01d0*/  @!P0 VIADD R11, R7, 0x100 ;  /* 0x00000100070b8836 */ /* 0x000fe20000000000 */
[----:B------:R-:W-:Y:S01]  /*01e0*/  PRMT R0, RZ, 0x7610, R0 ;  /* 0x00007610ff007816 */ /* 0x000fe20000000000 */
[----:B------:R-:W-:Y:S02]  /*01f0*/  BSSY.RECONVERGENT B1, `(.L_x_564) ;  /* 0x000012b000017945 */ /* 0x000fe40003800200 */
[----:B------:R-:W-:Y:S01]  /*0200*/  @!P0 IMAD.X R5, RZ, RZ, R17, P3 ;  /* 0x000000ffff058224 */ /* 0x000fe200018e0611 */
[----:B------:R-:W-:Y:S02]  /*0210*/  ISETP.GE.AND P2, PT, R11, R8, PT ;  /* 0x000000080b00720c */ /* 0x000fe40003f46270 */
[----:B----4-:R-:W-:-:S04]  /*0220*/  @!P0 ISETP.NE.AND P1, PT, R14, 0x1, PT ;  /* 0x000000010e00880c */ /* 0x010fc80003f25270 */
[----:B------:R-:W-:-:S04]  /*0230*/  @!P0 SEL R3, RZ, 0x1, P1 ;  /* 0x00000001ff038807 */ /* 0x000fc80000800000 */
[----:B------:R-:W-:-:S03]  /*0240*/  @!P0 PRMT R0, R3, 0x7610, R0 ;  /* 0x0000761003008816 */ /* 0x000fc60000000000 */
[----:B-12---:R-:W-:Y:S05]  /*0250*/  @P2 BRA `(.L_x_565) ;  /* 0x0000001000902947 */ /* 0x006fea0003800000 */
        /* <DEDUP_REMOVED lines=12> */
.L_x_569:
        /* <DEDUP_REMOVED lines=18> */
[C---:B--2---:R-:W-:Y:S02]  /*0440*/  ISETP.NE.AND P0, PT, R21.reuse, 0x1, PT ;  /* 0x000000011500780c */ /* 0x044fe40003f05270 */
[----:B------:R-:W-:-:S03]  /*0450*/  ISETP.EQ.AND P3, PT, R21, 0x1, P2 ;  /* 0x000000011500780c */ /* 0x000fc60001762270 */
[----:B------:R-:W-:Y:S02]  /*0460*/  @!P2 SEL R0, RZ, 0x1, P0 ;  /* 0x00000001ff00a807 */ /* 0x000fe40000000000 */
[-C--:B------:R-:W-:Y:S02]  /*0470*/  ISETP.LT.U32.AND P0, PT, R23, R4.reuse, PT ;  /* 0x000000041700720c */ /* 0x080fe40003f01070 */
[----:B------:R-:W-:Y:S02]  /*0480*/  SEL R21, R0, 0x1, !P3 ;  /* 0x0000000100157807 */ /* 0x000fe40005800000 */
[----:B------:R-:W-:Y:S02]  /*0490*/  ISETP.LT.AND.EX P0, PT, R24, R5, PT, P0 ;  /* 0x000000051800720c */ /* 0x000fe40003f01300 */
[----:B------:R-:W-:Y:S02]  /*04a0*/  LOP3.LUT P1, RZ, R21, 0xff, RZ, 0xc0, !PT ;  /* 0x000000ff15ff7812 */ /* 0x000fe4000782c0ff */
[----:B------:R-:W-:-:S02]  /*04b0*/  SEL R2, R23, R4, P0 ;  /* 0x0000000417027207 */ /* 0x000fc40000000000 */
[-C--:B------:R-:W-:Y:S02]  /*04c0*/  SEL R0, R24, R5.reuse, P0 ;  /* 0x0000000518007207 */ /* 0x080fe40000000000 */
[----:B---3--:R-:W-:Y:S02]  /*04d0*/  ISETP.NE.AND P0, PT, R20, 0x1, PT ;  /* 0x000000011400780c */ /* 0x008fe40003f05270 */
[----:B------:R-:W-:Y:S02]  /*04e0*/  @!P3 SEL R2, R23, R4, !P2 ;  /* 0x000000041702b207 */ /* 0x000fe40005000000 */
[----:B------:R-:W-:Y:S02]  /*04f0*/  @!P3 SEL R0, R24, R5, !P2 ;  /* 0x000000051800b207 */ /* 0x000fe40005000000 */
[----:B------:R-:W-:Y:S02]  /*0500*/  ISETP.EQ.AND P3, PT, R20, 0x1, P1 ;  /* 0x000000011400780c */ /* 0x000fe40000f62270 */
        /* <DEDUP_REMOVED lines=13> */
[----:B----4-:R-:W-:-:S02]  /*05e0*/  ISETP.NE.AND P0, PT, R19, 0x1, PT ;  /* 0x000000011300780c */ /* 0x010fc40003f05270 */
[----:B------:R-:W-:Y:S02]  /*05f0*/  @!P3 SEL R2, R25, R0, !P1 ;  /* 0x000000001902b207 */ /* 0x000fe40004800000 */
[----:B------:R-:W-:Y:S02]  /*0600*/  ISETP.EQ.AND P3, PT, R19, 0x1, P2 ;  /* 0x000000011300780c */ /* 0x000fe40001762270 */
        /* <DEDUP_REMOVED lines=11> */
[----:B-----5:R-:W-:Y:S02]  /*06c0*/  ISETP.NE.AND P0, PT, R17, 0x1, PT ;  /* 0x000000011100780c */ /* 0x020fe40003f05270 */
[----:B------:R-:W-:Y:S02]  /*06d0*/  @!P3 SEL R20, R5, R24, !P2 ;  /* 0x000000180514b207 */ /* 0x000fe40005000000 */
[----:B------:R-:W-:Y:S02]  /*06e0*/  @!P3 SEL R19, R23, R2, !P2 ;  /* 0x000000021713b207 */ /* 0x000fe40005000000 */
[----:B------:R-:W-:Y:S02]  /*06f0*/  ISETP.EQ.AND P3, PT, R17, 0x1, P1 ;  /* 0x000000011100780c */ /* 0x000fe40000f62270 */
        /* <DEDUP_REMOVED lines=10> */
[----:B------:R-:W-:Y:S02]  /*07a0*/  ISETP.NE.AND P0, PT, R16, 0x1, PT ;  /* 0x000000011000780c */ /* 0x000fe40003f05270 */
[----:B------:R-:W-:Y:S01]  /*07b0*/  @!P3 SEL R5, R3, R20, !P1 ;  /* 0x000000140305b207 */ /* 0x000fe20004800000 */
[----:B------:R-:W-:Y:S01]  /*07c0*/  VIADD R3, R11, 0x100 ;  /* 0x000001000b037836 */ /* 0x000fe20000000000 */
[----:B------:R-:W-:Y:S02]  /*07d0*/  @!P3 SEL R17, R4, R19, !P1 ;  /* 0x000000130411b207 */ /* 0x000fe40004800000 */
[----:B------:R-:W-:-:S02]  /*07e0*/  ISETP.EQ.AND P3, PT, R16, 0x1, P2 ;  /* 0x000000011000780c */ /* 0x000fc40001762270 */
        /* <DEDUP_REMOVED lines=10> */
[----:B------:R-:W-:Y:S02]  /*0890*/  ISETP.NE.AND P0, PT, R15, 0x1, PT ;  /* 0x000000010f00780c */ /* 0x000fe40003f05270 */
[----:B------:R-:W-:-:S02]  /*08a0*/  @!P3 SEL R19, R2, R5, !P2 ;  /* 0x000000050213b207 */ /* 0x000fc40005000000 */
        /* <DEDUP_REMOVED lines=18> */
[C---:B------:R-:W-:Y:S02]  /*09d0*/  ISETP.EQ.AND P3, PT, R14.reuse, 0x1, P2 ;  /* 0x000000010e00780c */ /* 0x040fe40001762270 */
[----:B------:R-:W-:Y:S02]  /*09e0*/  ISETP.NE.AND P1, PT, R14, 0x1, PT ;  /* 0x000000010e00780c */ /* 0x000fe40003f25270 */
        /* <DEDUP_REMOVED lines=14> */
[C---:B------:R-:W-:Y:S02]  /*0ad0*/  ISETP.EQ.AND P2, PT, R18.reuse, 0x1, P1 ;  /* 0x000000011200780c */ /* 0x040fe40000f42270 */
[----:B------:R-:W-:Y:S02]  /*0ae0*/  ISETP.LT.U32.AND P0, PT, R3, R14, PT ;  /* 0x0000000e0300720c */ /* 0x000fe40003f01070 */
[----:B------:R-:W-:Y:S02]  /*0af0*/  ISETP.NE.AND P3, PT, R18, 0x1, PT ;  /* 0x000000011200780c */ /* 0x000fe40003f65270 */
        /* <DEDUP_REMOVED lines=9> */
.L_x_568:
[----:B------:R-:W-:-:S07]  /*0b90*/  VIADD R11, R11, 0xfffffc00 ;  /* 0xfffffc000b0b7836 */ /* 0x000fce0000000000 */
.L_x_567:
[----:B------:R-:W-:Y:S05]  /*0ba0*/  BSYNC.RECONVERGENT B2 ;  /* 0x0000000000027941 */ /* 0x000fea0003800200 */
.L_x_566:
[----:B------:R-:W-:-:S13]  /*0bb0*/  ISETP.NE.AND P0, PT, R22, RZ, PT ;  /* 0x000000ff1600720c */ /* 0x000fda0003f05270 */
[----:B------:R-:W-:Y:S05]  /*0bc0*/  @!P0 BRA `(.L_x_565) ;  /* 0x0000000800348947 */ /* 0x000fea0003800000 */
[----:B------:R-:W-:Y:S01]  /*0bd0*/  ISETP.GE.U32.AND P0, PT, R22, 0x4, PT ;  /* 0x000000041600780c */ /* 0x000fe20003f06070 */
[----:B------:R-:W-:Y:S01]  /*0be0*/  BSSY.RECONVERGENT B2, `(.L_x_570) ;  /* 0x0000048000027945 */ /* 0x000fe20003800200 */
[----:B------:R-:W-:-:S11]  /*0bf0*/  LOP3.LUT P1, R10, R10, 0x3, RZ, 0xc0, !PT ;  /* 0x000000030a0a7812 */ /* 0x000fd6000782c0ff */
[----:B------:R-:W-:Y:S05]  /*0c00*/  @!P0 BRA `(.L_x_571) ;  /* 0x0000000400148947 */ /* 0x000fea0003800000 */
[----:B------:R-:W0:Y:S01]  /*0c10*/  LDCU.64 UR8, c[0x0][0x380] ;  /* 0x00007000ff0877ac */ /* 0x000e220008000a00 */
[----:B------:R-:W-:-:S04]  /*0c20*/  IADD3 R17, P0, PT, R12, R11, RZ ;  /* 0x0000000b0c117210 */ /* 0x000fc80007f1e0ff */
[----:B------:R-:W-:Y:S02]  /*0c30*/  LEA.HI.X.SX32 R18, R11, RZ, 0x1, P0 ;  /* 0x000000ff0b127211 */ /* 0x000fe400000f0eff */
[----:B0-----:R-:W-:-:S04]  /*0c40*/  LEA R14, P0, R17, UR8, 0x2 ;  /* 0x00000008110e7c11 */ /* 0x001fc8000f8010ff */
[----:B------:R-:W-:Y:S01]  /*0c50*/  LEA.HI.X R15, R17, UR9, R18, 0x2, P0 ;  /* 0x00000009110f7c11 */ /* 0x000fe200080f1412 */
[----:B------:R-:W0:Y:S04]  /*0c60*/  LDCU.64 UR8, c[0x0][0x390] ;  /* 0x00007200ff0877ac */ /* 0x000e280008000a00 */
[----:B------:R-:W2:Y:S04]  /*0c70*/  LDG.E R13, desc[UR10][R14.64] ;  /* 0x0000000a0e0d7981 */ /* 0x000ea8000c1e1900 */
[----:B------:R-:W3:Y:S04]  /*0c80*/  LDG.E R16, desc[UR10][R14.64+0x400] ;  /* 0x0004000a0e107981 */ /* 0x000ee8000c1e1900 */
[----:B------:R-:W4:Y:S04]  /*0c90*/  LDG.E R3, desc[UR10][R14.64+0x800] ;  /* 0x0008000a0e037981 */ /* 0x000f28000c1e1900 */
[----:B------:R1:W5:Y:S01]  /*0ca0*/  LDG.E R2, desc[UR10][R14.64+0xc00] ;  /* 0x000c000a0e027981 */ /* 0x000362000c1e1900 */
[----:B------:R-:W-:-:S02]  /*0cb0*/  LOP3.LUT P3, RZ, R0, 0xff, RZ, 0xc0, !PT ;  /* 0x000000ff00ff7812 */ /* 0x000fc4000786c0ff */
[----:B0-----:R-:W-:-:S04]  /*0cc0*/  IADD3 R17, P2, PT, R17, UR8, RZ ;  /* 0x0000000811117c10 */ /* 0x001fc8000ff5e0ff */
[----:B------:R-:W-:Y:S02]  /*0cd0*/  IADD3.X R18, PT, PT, R18, UR9, RZ, P2, !PT ;  /* 0x0000000912127c10 */ /* 0x000fe400097fe4ff */
[C---:B--2---:R-:W-:Y:S02]  /*0ce0*/  ISETP.NE.AND P0, PT, R13.reuse, 0x1, PT ;  /* 0x000000010d00780c */ /* 0x044fe40003f05270 */
[----:B------:R-:W-:Y:S01]  /*0cf0*/  ISETP.EQ.AND P4, PT, R13, 0x1, P3 ;  /* 0x000000010d00780c */ /* 0x000fe20001f82270 */
[----:B------:R-:W-:Y:S02]  /*0d00*/  VIADD R13, R11, 0x100 ;  /* 0x000001000b0d7836 */ /* 0x000fe40000000000 */
[----:B------:R-:W-:Y:S02]  /*0d10*/  @!P3 SEL R0, RZ, 0x1, P0 ;  /* 0x00000001ff00b807 */ /* 0x000fe40000000000 */
[----:B------:R-:W-:Y:S02]  /*0d20*/  ISETP.LT.U32.AND P0, PT, R17, R4, PT ;  /* 0x000000041100720c */ /* 0x000fe40003f01070 */
[----:B------:R-:W-:-:S02]  /*0d30*/  SEL R0, R0, 0x1, !P4 ;  /* 0x0000000100007807 */ /* 0x000fc40006000000 */
[-C--:B------:R-:W-:Y:S02]  /*0d40*/  ISETP.LT.AND.EX P0, PT, R18, R5.reuse, PT, P0 ;  /* 0x000000051200720c */ /* 0x080fe40003f01300 */
[----:B------:R-:W-:Y:S02]  /*0d50*/  LOP3.LUT P2, RZ, R0, 0xff, RZ, 0xc0, !PT ;  /* 0x000000ff00ff7812 */ /* 0x000fe4000784c0ff */
[CC--:B------:R-:W-:Y:S02]  /*0d60*/  SEL R22, R17.reuse, R4.reuse, P0 ;  /* 0x0000000411167207 */ /* 0x0c0fe40000000000 */
[CC--:B-1----:R-:W-:Y:S02]  /*0d70*/  SEL R15, R18.reuse, R5.reuse, P0 ;  /* 0x00000005120f7207 */ /* 0x0c2fe40000000000 */
[----:B------:R-:W-:Y:S02]  /*0d80*/  @!P4 SEL R22, R17, R4, !P3 ;  /* 0x000000041116c207 */ /* 0x000fe40005800000 */
[----:B------:R-:W-:Y:S01]  /*0d90*/  @!P4 SEL R15, R18, R5, !P3 ;  /* 0x00000005120fc207 */ /* 0x000fe20005800000 */
[----:B------:R-:W-:Y:S01]  /*0da0*/  VIADD R5, R11, 0x200 ;  /* 0x000002000b057836 */ /* 0x000fe20000000000 */
[----:B---3--:R-:W-:-:S02]  /*0db0*/  ISETP.NE.AND P3, PT, R16, 0x1, PT ;  /* 0x000000011000780c */ /* 0x008fc40003f65270 */
[----:B------:R-:W-:Y:S02]  /*0dc0*/  ISETP.EQ.AND P4, PT, R16, 0x1, P2 ;  /* 0x000000011000780c */ /* 0x000fe40001782270 */
        /* <DEDUP_REMOVED lines=13> */
[----:B----4-:R-:W-:Y:S02]  /*0ea0*/  ISETP.NE.AND P4, PT, R3, 0x1, PT ;  /* 0x000000010300780c */ /* 0x010fe40003f85270 */
[----:B------:R-:W-:Y:S02]  /*0eb0*/  IADD3 R5, P5, P0, R5, UR8, R12 ;  /* 0x0000000805057c10 */ /* 0x000fe4000f8be00c */
[----:B------:R-:W-:Y:S01]  /*0ec0*/  ISETP.EQ.AND P2, PT, R3, 0x1, P3 ;  /* 0x000000010300780c */ /* 0x000fe20001f42270 */
        /* <DEDUP_REMOVED lines=14> */
[----:B-----5:R-:W-:Y:S02]  /*0fb0*/  ISETP.EQ.AND P2, PT, R2, 0x1, P4 ;  /* 0x000000010200780c */ /* 0x020fe40002742270 */
[----:B------:R-:W-:-:S02]  /*0fc0*/  IADD3.X R13, PT, PT, R4, UR9, RZ, P5, P6 ;  /* 0x00000009040d7c10 */ /* 0x000fc4000afec4ff */
[----:B------:R-:W-:Y:S02]  /*0fd0*/  ISETP.LT.U32.AND P0, PT, R3, R14, PT ;  /* 0x0000000e0300720c */ /* 0x000fe40003f01070 */
[----:B------:R-:W-:Y:S02]  /*0fe0*/  ISETP.NE.AND P3, PT, R2, 0x1, PT ;  /* 0x000000010200780c */ /* 0x000fe40003f65270 */
[----:B------:R-:W-:Y:S02]  /*0ff0*/  ISETP.LT.AND.EX P0, PT, R13, R16, PT, P0 ;  /* 0x000000100d00720c */ /* 0x000fe40003f01300 */
[----:B------:R-:W-:Y:S02]  /*1000*/  @!P4 SEL R0, RZ, 0x1, P3 ;  /* 0x00000001ff00c807 */ /* 0x000fe40001800000 */
[----:B------:R-:W-:Y:S02]  /*1010*/  SEL R4, R3, R14, P0 ;  /* 0x0000000e03047207 */ /* 0x000fe40000000000 */
[----:B------:R-:W-:-:S02]  /*1020*/  SEL R5, R13, R16, P0 ;  /* 0x000000100d057207 */ /* 0x000fc40000000000 */
[----:B------:R-:W-:Y:S02]  /*1030*/  SEL R0, R0, 0x1, !P2 ;  /* 0x0000000100007807 */ /* 0x000fe40005000000 */
[----:B------:R-:W-:Y:S02]  /*1040*/  @!P2 SEL R4, R3, R14, !P4 ;  /* 0x0000000e0304a207 */ /* 0x000fe40006000000 */
[----:B------:R-:W-:-:S07]  /*1050*/  @!P2 SEL R5, R13, R16, !P4 ;  /* 0x000000100d05a207 */ /* 0x000fce0006000000 */
.L_x_571:
[----:B------:R-:W-:Y:S05]  /*1060*/  BSYNC.RECONVERGENT B2 ;  /* 0x0000000000027941 */ /* 0x000fea0003800200 */
.L_x_570:
[----:B------:R-:W-:Y:S05]  /*1070*/  @!P1 BRA `(.L_x_565) ;  /* 0x0000000400089947 */ /* 0x000fea0003800000 */
[----:B------:R-:W-:Y:S01]  /*1080*/  ISETP.NE.AND P0, PT, R10, 0x1, PT ;  /* 0x000000010a00780c */ /* 0x000fe20003f05270 */
[----:B------:R-:W-:Y:S01]  /*1090*/  BSSY.RECONVERGENT B2, `(.L_x_572) ;  /* 0x0000029000027945 */ /* 0x000fe20003800200 */
[----:B------:R-:W-:-:S11]  /*10a0*/  LOP3.LUT P1, RZ, R9, 0x100, RZ, 0xc0, !PT ;  /* 0x0000010009ff7812 */ /* 0x000fd6000782c0ff */
        /* <DEDUP_REMOVED lines=8> */
[----:B------:R1:W3:Y:S01]  /*1130*/  LDG.E R15, desc[UR10][R2.64+0x400] ;  /* 0x0004000a020f7981 */ /* 0x0002e2000c1e1900 */
[----:B------:R-:W-:-:S02]  /*1140*/  LOP3.LUT P2, RZ, R0, 0xff, RZ, 0xc0, !PT ;  /* 0x000000ff00ff7812 */ /* 0x000fc4000784c0ff */
[----:B0-----:R-:W-:-:S04]  /*1150*/  IADD3 R9, P0, PT, R9, UR8, RZ ;  /* 0x0000000809097c10 */ /* 0x001fc8000ff1e0ff */
[----:B------:R-:W-:Y:S02]  /*1160*/  IADD3.X R10, PT, PT, R10, UR9, RZ, P0, !PT ;  /* 0x000000090a0a7c10 */ /* 0x000fe400087fe4ff */
[----:B------:R-:W-:-:S04]  /*1170*/  ISETP.LT.U32.AND P0, PT, R9, R4, PT ;  /* 0x000000040900720c */ /* 0x000fc80003f01070 */
[----:B------:R-:W-:-:S04]  /*1180*/  ISETP.LT.AND.EX P0, PT, R10, R5, PT, P0 ;  /* 0x000000050a00720c */ /* 0x000fc80003f01300 */
[----:B-1----:R-:W-:Y:S02]  /*1190*/  SEL R2, R10, R5, P0 ;  /* 0x000000050a027207 */ /* 0x002fe40000000000 */
[C---:B--2---:R-:W-:Y:S02]  /*11a0*/  ISETP.NE.AND P4, PT, R13.reuse, 0x1, PT ;  /* 0x000000010d00780c */ /* 0x044fe40003f85270 */
[----:B------:R-:W-:Y:S01]  /*11b0*/  ISETP.EQ.AND P3, PT, R13, 0x1, P2 ;  /* 0x000000010d00780c */ /* 0x000fe20001762270 */
        /* <DEDUP_REMOVED lines=10> */
[C---:B---3--:R-:W-:Y:S02]  /*1260*/  ISETP.EQ.AND P3, PT, R15.reuse, 0x1, P4 ;  /* 0x000000010f00780c */ /* 0x048fe40002762270 */
[----:B------:R-:W-:Y:S02]  /*1270*/  ISETP.NE.AND P2, PT, R15, 0x1, PT ;  /* 0x000000010f00780c */ /* 0x000fe40003f45270 */
        /* <DEDUP_REMOVED lines=10> */
.L_x_573:
[----:B------:R-:W-:Y:S05]  /*1320*/  BSYNC.RECONVERGENT B2 ;  /* 0x0000000000027941 */ /* 0x000fea0003800200 */
.L_x_572:
[----:B------:R-:W-:Y:S05]  /*1330*/  @P1 BRA `(.L_x_565) ;  /* 0x0000000000581947 */ /* 0x000fea0003800000 */
[----:B------:R-:W0:Y:S01]  /*1340*/  LDCU.64 UR8, c[0x0][0x380] ;  /* 0x00007000ff0877ac */ /* 0x000e220008000a00 */
[----:B------:R-:W-:-:S04]  /*1350*/  IADD3 R12, P0, PT, R12, R11, RZ ;  /* 0x0000000b0c0c7210 */ /* 0x000fc80007f1e0ff */
[----:B------:R-:W-:Y:S02]  /*1360*/  LEA.HI.X.SX32 R9, R11, RZ, 0x1, P0 ;  /* 0x000000ff0b097211 */ /* 0x000fe400000f0eff */
[----:B0-----:R-:W-:-:S04]  /*1370*/  LEA R2, P0, R12, UR8, 0x2 ;  /* 0x000000080c027c11 */ /* 0x001fc8000f8010ff */
[----:B------:R-:W-:Y:S01]  /*1380*/  LEA.HI.X R3, R12, UR9, R9, 0x2, P0 ;  /* 0x000000090c037c11 */ /* 0x000fe200080f1409 */
[----:B------:R-:W0:Y:S04]  /*1390*/  LDCU.64 UR8, c[0x0][0x390] ;  /* 0x00007200ff0877ac */ /* 0x000e280008000a00 */
[----:B------:R-:W2:Y:S01]  /*13a0*/  LDG.E R2, desc[UR10][R2.64] ;  /* 0x0000000a02027981 */ /* 0x000ea2000c1e1900 */
[----:B------:R-:W-:Y:S02]  /*13b0*/  LOP3.LUT P3, RZ, R0, 0xff, RZ, 0xc0, !PT ;  /* 0x000000ff00ff7812 */ /* 0x000fe4000786c0ff */
[----:B0-----:R-:W-:-:S04]  /*13c0*/  IADD3 R11, P0, PT, R12, UR8, RZ ;  /* 0x000000080c0b7c10 */ /* 0x001fc8000ff1e0ff */
[----:B------:R-:W-:Y:S02]  /*13d0*/  IADD3.X R12, PT, PT, R9, UR9, RZ, P0, !PT ;  /* 0x00000009090c7c10 */ /* 0x000fe400087fe4ff */
[----:B------:R-:W-:-:S04]  /*13e0*/  ISETP.LT.U32.AND P0, PT, R11, R4, PT ;  /* 0x000000040b00720c */ /* 0x000fc80003f01070 */
[----:B------:R-:W-:-:S04]  /*13f0*/  ISETP.LT.AND.EX P0, PT, R12, R5, PT, P0 ;  /* 0x000000050c00720c */ /* 0x000fc80003f01300 */
[----:B------:R-:W-:Y:S02]  /*1400*/  SEL R9, R11, R4, P0 ;  /* 0x000000040b097207 */ /* 0x000fe40000000000 */
[----:B------:R-:W-:Y:S02]  /*1410*/  SEL R10, R12, R5, P0 ;  /* 0x000000050c0a7207 */ /* 0x000fe40000000000 */
[C---:B--2---:R-:W-:Y:S02]  /*1420*/  ISETP.EQ.AND P1, PT, R2.reuse, 0x1, P3 ;  /* 0x000000010200780c */ /* 0x044fe40001f22270 */
[----:B------:R-:W-:-:S04]  /*1430*/  ISETP.NE.AND P2, PT, R2, 0x1, PT ;  /* 0x000000010200780c */ /* 0x000fc80003f45270 */
[----:B------:R-:W-:-:S04]  /*1440*/  @!P3 SEL R0, RZ, 0x1, P2 ;  /* 0x00000001ff00b807 */ /* 0x000fc80001000000 */
[----:B------:R-:W-:-:S03]  /*1450*/  SEL R0, R0, 0x1, !P1 ;  /* 0x0000000100007807 */ /* 0x000fc60004800000 */
[----:B------:R-:W-:Y:S02]  /*1460*/  @!P1 SEL R9, R11, R4, !P3 ;  /* 0x000000040b099207 */ /* 0x000fe40005800000 */
[----:B------:R-:W-:-:S03]  /*1470*/  @!P1 SEL R10, R12, R5, !P3 ;  /* 0x000000050c0a9207 */ /* 0x000fc60005800000 */
[----:B------:R-:W-:Y:S02]  /*1480*/  IMAD.MOV.U32 R4, RZ, RZ, R9 ;  /* 0x000000ffff047224 */ /* 0x000fe400078e0009 */
[----:B------:R-:W-:-:S07]  /*1490*/  IMAD.MOV.U32 R5, RZ, RZ, R10 ;  /* 0x000000ffff057224 */ /* 0x000fce00078e000a */
.L_x_565:
[----:B------:R-:W-:Y:S05]  /*14a0*/  BSYNC.RECONVERGENT B1 ;  /* 0x0000000000017941 */ /* 0x000fea0003800200 */
.L_x_564:
        /* <DEDUP_REMOVED lines=26> */
.L_x_576:
[----:B------:R-:W-:Y:S05]  /*1650*/  BSYNC.RECONVERGENT B1 ;  /* 0x0000000000017941 */ /* 0x000fea0003800200 */
.L_x_575:
        /* <DEDUP_REMOVED lines=23> */
.L_x_578:
[----:B------:R-:W-:Y:S05]  /*17d0*/  BSYNC.RECONVERGENT B1 ;  /* 0x0000000000017941 */ /* 0x000fea0003800200 */
.L_x_577:
        /* <DEDUP_REMOVED lines=20> */
.L_x_580:
[----:B------:R-:W-:Y:S05]  /*1920*/  BSYNC.RECONVERGENT B1 ;  /* 0x0000000000017941 */ /* 0x000fea0003800200 */
.L_x_579:
        /* <DEDUP_REMOVED lines=20> */
.L_x_582:
[----:B------:R-:W-:Y:S05]  /*1a70*/  BSYNC.RECONVERGENT B1 ;  /* 0x0000000000017941 */ /* 0x000fea0003800200 */
.L_x_581:
        /* <DEDUP_REMOVED lines=20> */
.L_x_584:
[----:B------:R-:W-:Y:S05]  /*1bc0*/  BSYNC.RECONVERGENT B1 ;  /* 0x0000000000017941 */ /* 0x000fea0003800200 */
.L_x_583:
        /* <DEDUP_REMOVED lines=10> */
.L_x_586:
[----:B------:R-:W-:Y:S05]  /*1c70*/  BSYNC.RECONVERGENT B1 ;  /* 0x0000000000017941 */ /* 0x000fea0003800200 */
.L_x_585:
        /* <DEDUP_REMOVED lines=84> */
.L_x_574:
        /* <DEDUP_REMOVED lines=36> */
.L_x_589:
[----:B------:R-:W-:Y:S05]  /*2400*/  BSYNC.RECONVERGENT B1 ;  /* 0x0000000000017941 */ /* 0x000fea0003800200 */
.L_x_588:
        /* <DEDUP_REMOVED lines=21> */
.L_x_591:
[----:B------:R-:W-:Y:S05]  /*2560*/  BSYNC.RECONVERGENT B1 ;  /* 0x0000000000017941 */ /* 0x000fea0003800200 */
.L_x_590:
        /* <DEDUP_REMOVED lines=20> */
.L_x_593:
[----:B------:R-:W-:Y:S05]  /*26b0*/  BSYNC.RECONVERGENT B1 ;  /* 0x0000000000017941 */ /* 0x000fea0003800200 */
.L_x_592:
        /* <DEDUP_REMOVED lines=20> */
.L_x_595:
[----:B------:R-:W-:Y:S05]  /*2800*/  BSYNC.RECONVERGENT B1 ;  /* 0x0000000000017941 */ /* 0x000fea0003800200 */
.L_x_594:
        /* <DEDUP_REMOVED lines=20> */
.L_x_597:
[----:B------:R-:W-:Y:S05]  /*2950*/  BSYNC.RECONVERGENT B1 ;  /* 0x0000000000017941 */ /* 0x000fea0003800200 */
.L_x_596:
        /* <DEDUP_REMOVED lines=10> */
.L_x_599:
[----:B------:R-:W-:Y:S05]  /*2a00*/  BSYNC.RECONVERGENT B1 ;  /* 0x0000000000017941 */ /* 0x000fea0003800200 */
.L_x_598:
        /* <DEDUP_REMOVED lines=23> */
.L_x_600:
        /* <DEDUP_REMOVED lines=17> */
.L_x_601:
        /* <DEDUP_REMOVED lines=17> */
.L_x_602:
        /* <DEDUP_REMOVED lines=17> */
.L_x_603:
        /* <DEDUP_REMOVED lines=16> */
.L_x_604:
        /* <DEDUP_REMOVED lines=16> */
.L_x_605:
        /* <DEDUP_REMOVED lines=17> */
.L_x_563:
[----:B------:R-:W0:Y:S01]  /*31c0*/  S2R R7, SR_TID.X ;  /* 0x0000000000077919 */ /* 0x000e220000002100 */
[----:B------:R-:W1:Y:S01]  /*31d0*/  LDCU.64 UR8, c[0x0][0x380] ;  /* 0x00007000ff0877ac */ /* 0x000e620008000a00 */
[----:B------:R-:W2:Y:S01]  /*31e0*/  LDCU.64 UR6, c[0x0][0x390] ;  /* 0x00007200ff0677ac */ /* 0x000ea20008000a00 */
[----:B0-----:R-:W-:-:S05]  /*31f0*/  IADD3 R0, P0, PT, R12, R7, RZ ;  /* 0x000000070c007210 */ /* 0x001fca0007f1e0ff */
[----:B------:R-:W-:Y:S01]  /*3200*/  IMAD.X R5, RZ, RZ, RZ, P0 ;  /* 0x000000ffff057224 */ /* 0x000fe200000e06ff */
[----:B-1----:R-:W-:-:S04]  /*3210*/  LEA R4, P0, R0, UR8, 0x2 ;  /* 0x0000000800047c11 */ /* 0x002fc8000f8010ff */
[----:B------:R-:W-:-:S05]  /*3220*/  LEA.HI.X R5, R0, UR9, R5, 0x2, P0 ;  /* 0x0000000900057c11 */ /* 0x000fca00080f1405 */
[----:B------:R-:W3:Y:S04]  /*3230*/  LDG.E R8, desc[UR10][R4.64] ;  /* 0x0000000a04087981 */ /* 0x000ee8000c1e1900 */
[----:B------:R-:W4:Y:S04]  /*3240*/  LDG.E R10, desc[UR10][R4.64+0x800] ;  /* 0x0008000a040a7981 */ /* 0x000f28000c1e1900 */
[----:B------:R-:W5:Y:S04]  /*3250*/  LDG.E R0, desc[UR10][R4.64+0x400] ;  /* 0x0004000a04007981 */ /* 0x000f68000c1e1900 */
[----:B------:R-:W5:Y:S01]  /*3260*/  LDG.E R11, desc[UR10][R4.64+0xc00] ;  /* 0x000c000a040b7981 */ /* 0x000f62000c1e1900 */
[----:B------:R-:W-:Y:S01]  /*3270*/  VIADD R9, R7, 0x200 ;  /* 0x0000020007097836 */ /* 0x000fe20000000000 */
[----:B--2---:R-:W-:-:S04]  /*3280*/  IADD3 R16, P1, PT, R12, UR6, RZ ;  /* 0x000000060c107c10 */ /* 0x004fc8000ff3e0ff */
[----:B------:R-:W-:Y:S02]  /*3290*/  IADD3 R14, P3, PT, R9, R16, RZ ;  /* 0x00000010090e7210 */ /* 0x000fe40007f7e0ff */
[----:B---3--:R-:W-:Y:S01]  /*32a0*/  ISETP.NE.AND P0, PT, R8, 0x1, PT ;  /* 0x000000010800780c */ /* 0x008fe20003f05270 */
[----:B------:R-:W-:Y:S01]  /*32b0*/  VIADD R8, R7, 0x100 ;  /* 0x0000010007087836 */ /* 0x000fe20000000000 */
[----:B----4-:R-:W-:-:S04]  /*32c0*/  ISETP.NE.AND P2, PT, R10, 0x1, PT ;  /* 0x000000010a00780c */ /* 0x010fc80003f45270 */
[----:B------:R-:W-:Y:S01]  /*32d0*/  SEL R13, R7, R8, !P0 ;  /* 0x00000008070d7207 */ /* 0x000fe20004000000 */
[----:B------:R-:W-:Y:S01]  /*32e0*/  IMAD.U32 R8, RZ, RZ, UR7 ;  /* 0x00000007ff087e24 */ /* 0x000fe2000f8e00ff */
[----:B-----5:R-:W-:Y:S02]  /*32f0*/  ISETP.EQ.OR P0, PT, R0, 0x1, !P0 ;  /* 0x000000010000780c */ /* 0x020fe40004702670 */
[----:B------:R-:W-:Y:S01]  /*3300*/  IADD3 R9, P4, PT, R13, R16, RZ ;  /* 0x000000100d097210 */ /* 0x000fe20007f9e0ff */
[----:B------:R-:W-:-:S03]  /*3310*/  IMAD.X R13, RZ, RZ, R8, P1 ;  /* 0x000000ffff0d7224 */ /* 0x000fc600008e0608 */
[C---:B------:R-:W-:Y:S01]  /*3320*/  ISETP.LT.U32.AND P1, PT, R14.reuse, R9, PT ;  /* 0x000000090e00720c */ /* 0x040fe20003f21070 */
[--C-:B------:R-:W-:Y:S01]  /*3330*/  IMAD.X R16, RZ, RZ, R13.reuse, P3 ;  /* 0x000000ffff107224 */ /* 0x100fe200018e060d */
[----:B------:R-:W-:Y:S01]  /*3340*/  ISETP.NE.AND P3, PT, R11, 0x1, PT ;  /* 0x000000010b00780c */ /* 0x000fe20003f65270 */
        /* <DEDUP_REMOVED lines=11> */
[----:B------:R-:W-:Y:S02]  /*3400*/  ISETP.EQ.OR P0, PT, R10, 0x1, P0 ;  /* 0x000000010a00780c */ /* 0x000fe40000702670 */
[CC--:B------:R-:W-:Y:S02]  /*3410*/  ISETP.LT.AND.EX P2, PT, R14.reuse, R5.reuse, PT, P2 ;  /* 0x000000050e00720c */ /* 0x0c0fe40003f41320 */
[----:B------:R-:W-:Y:S02]  /*3420*/  ISETP.EQ.OR P4, PT, R11, 0x1, P0 ;  /* 0x000000010b00780c */ /* 0x000fe40000782670 */
        /* <DEDUP_REMOVED lines=18> */
[----:B------:R-:W1:Y:S01]  /*3550*/  LDCU.64 UR8, c[0x0][0x380] ;  /* 0x00007000ff0877ac */ /* 0x000e620008000a00 */
[----:B------:R-:W2:Y:S01]  /*3560*/  LDCU.64 UR6, c[0x0][0x390] ;  /* 0x00007200ff0677ac */ /* 0x000ea20008000a00 */
[----:B------:R-:W-:Y:S01]  /*3570*/  NOP ;  /* 0x0000000000007918 */ /* 0x000fe20000000000 */
.L_x_608:
[----:B------:R-:W-:-:S05]  /*3580*/  IADD3 R12, P0, PT, R7, R10, RZ ;  /* 0x0000000a070c7210 */ /* 0x000fca0007f1e0ff */
[----:B------:R-:W-:Y:S01]  /*3590*/  IMAD.X R21, RZ, RZ, R9, P0 ;  /* 0x000000ffff157224 */ /* 0x000fe200000e0609 */
[----:B-1----:R-:W-:-:S04]  /*35a0*/  LEA R16, P0, R12, UR8, 0x2 ;  /* 0x000000080c107c11 */ /* 0x002fc8000f8010ff */
[----:B------:R-:W-:-:S05]  /*35b0*/  LEA.HI.X R17, R12, UR9, R21, 0x2, P0 ;  /* 0x000000090c117c11 */ /* 0x000fca00080f1415 */
[----:B------:R-:W3:Y:S04]  /*35c0*/  LDG.E R8, desc[UR10][R16.64] ;  /* 0x0000000a10087981 */ /* 0x000ee8000c1e1900 */
[----:B------:R-:W4:Y:S04]  /*35d0*/  LDG.E R19, desc[UR10][R16.64+0x400] ;  /* 0x0004000a10137981 */ /* 0x000f28000c1e1900 */
[----:B------:R-:W5:Y:S04]  /*35e0*/  LDG.E R18, desc[UR10][R16.64+0x800] ;  /* 0x0008000a10127981 */ /* 0x000f68000c1e1900 */
[----:B------:R1:W5:Y:S01]  /*35f0*/  LDG.E R15, desc[UR10][R16.64+0xc00] ;  /* 0x000c000a100f7981 */ /* 0x000362000c1e1900 */
[----:B--2---:R-:W-:Y:S01]  /*3600*/  IADD3 R12, P0, PT, R12, UR6, RZ ;  /* 0x000000060c0c7c10 */ /* 0x004fe2000ff1e0ff */
[----:B------:R-:W-:Y:S01]  /*3610*/  IMAD.MOV.U32 R23, RZ, RZ, R4 ;  /* 0x000000ffff177224 */ /* 0x000fe200078e0004 */
[----:B------:R-:W-:Y:S01]  /*3620*/  LOP3.LUT P4, RZ, R0, 0xff, RZ, 0xc0, !PT ;  /* 0x000000ff00ff7812 */ /* 0x000fe2000788c0ff */
[----:B------:R-:W-:Y:S01]  /*3630*/  IMAD.MOV.U32 R25, RZ, RZ, R5 ;  /* 0x000000ffff197224 */ /* 0x000fe200078e0005 */
[----:B------:R-:W-:Y:S01]  /*3640*/  USHF.R.S32.HI UR12, URZ, 0x1f, UR5 ;  /* 0x0000001fff0c7899 */ /* 0x000fe20008011405 */
[----:B-1----:R-:W-:-:S02]  /*3650*/  IADD3 R17, P5, PT, R12, 0x100, RZ ;  /* 0x000001000c117810 */ /* 0x002fc40007fbe0ff */
[----:B---3--:R-:W-:Y:S01]  /*3660*/  ISETP.NE.AND P2, PT, R8, 0x1, PT ;  /* 0x000000010800780c */ /* 0x008fe20003f45270 */
[----:B------:R-:W-:-:S03]  /*3670*/  IMAD.U32 R8, RZ, RZ, UR7 ;  /* 0x00000007ff087e24 */ /* 0x000fc6000f8e00ff */
[----:B------:R-:W-:Y:S01]  /*3680*/  SEL R5, RZ, 0x1, P2 ;  /* 0x00000001ff057807 */ /* 0x000fe20001000000 */
[----:B------:R-:W-:Y:S01]  /*3690*/  IMAD.X R4, R21, 0x1, R8, P0 ;  /* 0x0000000115047824 */ /* 0x000fe200000e0608 */
[----:B------:R-:W-:Y:S02]  /*36a0*/  ISETP.LT.U32.AND P0, PT, R12, R23, PT ;  /* 0x000000170c00720c */ /* 0x000fe40003f01070 */
[----:B------:R-:W-:Y:S02]  /*36b0*/  @P4 SEL R5, R0, 0x1, P2 ;  /* 0x0000000100054807 */ /* 0x000fe40001000000 */
[----:B------:R-:W-:Y:S02]  /*36c0*/  ISETP.LT.AND.EX P0, PT, R4, R25, PT, P0 ;  /* 0x000000190400720c */ /* 0x000fe40003f01300 */
[----:B----4-:R-:W-:Y:S01]  /*36d0*/  ISETP.NE.AND P3, PT, R19, 0x1, PT ;  /* 0x000000011300780c */ /* 0x010fe20003f65270 */
[----:B------:R-:W-:Y:S01]  /*36e0*/  IMAD.X R19, RZ, RZ, R4, P5 ;  /* 0x000000ffff137224 */ /* 0x000fe200028e0604 */
[----:B------:R-:W-:-:S02]  /*36f0*/  @!P2 SEL R23, R12, R23, P0 ;  /* 0x000000170c17a207 */ /* 0x000fc40000000000 */
[----:B------:R-:W-:Y:S02]  /*3700*/  @!P2 SEL R25, R4, R25, P0 ;  /* 0x000000190419a207 */ /* 0x000fe40000000000 */
[----:B------:R-:W-:Y:S02]  /*3710*/  SEL R0, R12, R23, !P4 ;  /* 0x000000170c007207 */ /* 0x000fe40006000000 */
[----:B------:R-:W-:Y:S02]  /*3720*/  LOP3.LUT P1, RZ, R5, 0xff, RZ, 0xc0, !PT ;  /* 0x000000ff05ff7812 */ /* 0x000fe4000782c0ff */
[----:B------:R-:W-:Y:S02]  /*3730*/  SEL R16, R4, R25, !P4 ;  /* 0x0000001904107207 */ /* 0x000fe40006000000 */
[----:B------:R-:W-:Y:S02]  /*3740*/  ISETP.LT.U32.AND P0, PT, R17, R0, PT ;  /* 0x000000001100720c */ /* 0x000fe40003f01070 */
[----:B-----5:R-:W-:-:S02]  /*3750*/  ISETP.NE.AND P2, PT, R18, 0x1, PT ;  /* 0x000000011200780c */ /* 0x020fc40003f45270 */
[----:B------:R-:W-:Y:S02]  /*3760*/  ISETP.LT.AND.EX P0, PT, R19, R16, PT, P0 ;  /* 0x000000101300720c */ /* 0x000fe40003f01300 */
[----:B------:R-:W-:Y:S02]  /*3770*/  SEL R20, RZ, 0x1, P3 ;  /* 0x00000001ff147807 */ /* 0x000fe40001800000 */
[----:B------:R-:W-:Y:S02]  /*3780*/  @!P3 SEL R0, R17, R0, P0 ;  /* 0x000000001100b207 */ /* 0x000fe40000000000 */
[----:B------:R-:W-:Y:S02]  /*3790*/  @!P3 SEL R16, R19, R16, P0 ;  /* 0x000000101310b207 */ /* 0x000fe40000000000 */
[----:B------:R-:W-:Y:S02]  /*37a0*/  IADD3 R18, P0, PT, R12, 0x200, RZ ;  /* 0x000002000c127810 */ /* 0x000fe40007f1e0ff */
[----:B------:R-:W-:-:S02]  /*37b0*/  @P1 SEL R20, R5, 0x1, P3 ;  /* 0x0000000105141807 */ /* 0x000fc40001800000 */
[----:B------:R-:W-:Y:S01]  /*37c0*/  SEL R5, R17, R0, !P1 ;  /* 0x0000000011057207 */ /* 0x000fe20004800000 */
[----:B------:R-:W-:Y:S01]  /*37d0*/  IMAD.X R17, RZ, RZ, R4, P0 ;  /* 0x000000ffff117224 */ /* 0x000fe200000e0604 */
[----:B------:R-:W-:Y:S02]  /*37e0*/  SEL R16, R19, R16, !P1 ;  /* 0x0000001013107207 */ /* 0x000fe40004800000 */
[----:B------:R-:W-:Y:S02]  /*37f0*/  LOP3.LUT P1, RZ, R20, 0xff, RZ, 0xc0, !PT ;  /* 0x000000ff14ff7812 */ /* 0x000fe4000782c0ff */
[----:B------:R-:W-:Y:S02]  /*3800*/  ISETP.LT.U32.AND P0, PT, R18, R5, PT ;  /* 0x000000051200720c */ /* 0x000fe40003f01070 */
[----:B0-----:R-:W-:Y:S02]  /*3810*/  IADD3 R0, P4, PT, -R10, R2, RZ ;  /* 0x000000020a007210 */ /* 0x001fe40007f9e1ff */
[----:B------:R-:W-:-:S02]  /*3820*/  ISETP.LT.AND.EX P0, PT, R17, R16, PT, P0 ;  /* 0x000000101100720c */ /* 0x000fc40003f01300 */
[----:B------:R-:W-:Y:S02]  /*3830*/  SEL R19, RZ, 0x1, P2 ;  /* 0x00000001ff137807 */ /* 0x000fe40001000000 */
[----:B------:R-:W-:Y:S02]  /*3840*/  @!P2 SEL R5, R18, R5, P0 ;  /* 0x000000051205a207 */ /* 0x000fe40000000000 */
[----:B------:R-:W-:Y:S02]  /*3850*/  @!P2 SEL R16, R17, R16, P0 ;  /* 0x000000101110a207 */ /* 0x000fe40000000000 */
[----:B------:R-:W-:Y:S02]  /*3860*/  IADD3 R12, P0, PT, R12, 0x300, RZ ;  /* 0x000003000c0c7810 */ /* 0x000fe40007f1e0ff */
[----:B------:R-:W-:Y:S02]  /*3870*/  @P1 SEL R19, R20, 0x1, P2 ;  /* 0x0000000114131807 */ /* 0x000fe40001000000 */
[----:B------:R-:W-:Y:S01]  /*3880*/  ISETP.NE.AND P2, PT, R15, 0x1, PT ;  /* 0x000000010f00780c */ /* 0x000fe20003f45270 */
        /* <DEDUP_REMOVED lines=11> */
[----:B------:R-:W-:Y:S02]  /*3940*/  @!P2 SEL R16, R15, R16, P1 ;  /* 0x000000100f10a207 */ /* 0x000fe40000800000 */
        /* <DEDUP_REMOVED lines=11> */
.L_x_607:
        /* <DEDUP_REMOVED lines=24> */
.L_x_612:
        /* <DEDUP_REMOVED lines=18> */
[C---:B--2---:R-:W-:Y:S02]  /*3ca0*/  ISETP.NE.AND P0, PT, R26.reuse, 0x1, PT ;  /* 0x000000011a00780c */ /* 0x044fe40003f05270 */
[----:B------:R-:W-:-:S07]  /*3cb0*/  ISETP.EQ.AND P2, PT, R26, 0x1, P5 ;  /* 0x000000011a00780c */ /* 0x000fce0002f42270 */
[----:B------:R-:W-:Y:S02]  /*3cc0*/  @!P5 SEL R25, RZ, 0x1, P0 ;  /* 0x00000001ff19d807 */ /* 0x000fe40000000000 */
[----:B------:R-:W-:Y:S02]  /*3cd0*/  ISETP.LT.U32.AND P0, PT, R17, R4, PT ;  /* 0x000000041100720c */ /* 0x000fe40003f01070 */
[----:B------:R-:W-:Y:S02]  /*3ce0*/  SEL R23, R25, 0x1, !P2 ;  /* 0x0000000119177807 */ /* 0x000fe40005000000 */
[----:B---3--:R-:W-:Y:S02]  /*3cf0*/  ISETP.NE.AND P6, PT, R22, 0x1, PT ;  /* 0x000000011600780c */ /* 0x008fe40003fc5270 */
[----:B------:R-:W-:Y:S02]  /*3d00*/  LOP3.LUT P3, RZ, R23, 0xff, RZ, 0xc0, !PT ;  /* 0x000000ff17ff7812 */ /* 0x000fe4000786c0ff */
[----:B------:R-:W-:-:S02]  /*3d10*/  ISETP.LT.AND.EX P0, PT, R0, R5, PT, P0 ;  /* 0x000000050000720c */ /* 0x000fc40003f01300 */
[----:B------:R-:W-:Y:S02]  /*3d20*/  ISETP.EQ.AND P4, PT, R22, 0x1, P3 ;  /* 0x000000011600780c */ /* 0x000fe40001f82270 */
[CC--:B------:R-:W-:Y:S02]  /*3d30*/  SEL R25, R17.reuse, R4.reuse, P0 ;  /* 0x0000000411197207 */ /* 0x0c0fe40000000000 */
[----:B------:R-:W-:Y:S02]  /*3d40*/  @!P2 SEL R25, R17, R4, !P5 ;  /* 0x000000041119a207 */ /* 0x000fe40006800000 */
[CC--:B------:R-:W-:Y:S02]  /*3d50*/  SEL R4, R0.reuse, R5.reuse, P0 ;  /* 0x0000000500047207 */ /* 0x0c0fe40000000000 */
[----:B------:R-:W-:Y:S02]  /*3d60*/  @!P2 SEL R4, R0, R5, !P5 ;  /* 0x000000050004a207 */ /* 0x000fe40006800000 */
[----:B------:R-:W-:-:S02]  /*3d70*/  @!P3 SEL R23, RZ, 0x1, P6 ;  /* 0x00000001ff17b807 */ /* 0x000fc40003000000 */
[----:B0-----:R-:W-:Y:S02]  /*3d80*/  IADD3 R2, P0, PT, R17, 0x100, RZ ;  /* 0x0000010011027810 */ /* 0x001fe40007f1e0ff */
[----:B------:R-:W-:Y:S02]  /*3d90*/  SEL R23, R23, 0x1, !P4 ;  /* 0x0000000117177807 */ /* 0x000fe40006000000 */
[----:B----4-:R-:W-:Y:S01]  /*3da0*/  ISETP.NE.AND P6, PT, R21, 0x1, PT ;  /* 0x000000011500780c */ /* 0x010fe20003fc5270 */
[----:B------:R-:W-:Y:S01]  /*3db0*/  IMAD.X R3, RZ, RZ, R0, P0 ;  /* 0x000000ffff037224 */ /* 0x000fe200000e0600 */
[----:B------:R-:W-:Y:S02]  /*3dc0*/  LOP3.LUT P2, RZ, R23, 0xff, RZ, 0xc0, !PT ;  /* 0x000000ff17ff7812 */ /* 0x000fe4000784c0ff */
[----:B------:R-:W-:Y:S02]  /*3dd0*/  ISETP.LT.U32.AND P0, PT, R2, R25, PT ;  /* 0x000000190200720c */ /* 0x000fe40003f01070 */
[----:B------:R-:W-:-:S02]  /*3de0*/  ISETP.EQ.AND P5, PT, R21, 0x1, P2 ;  /* 0x000000011500780c */ /* 0x000fc400017a2270 */
        /* <DEDUP_REMOVED lines=9> */
[C---:B-----5:R-:W-:Y:S02]  /*3e80*/  ISETP.NE.AND P6, PT, R20.reuse, 0x1, PT ;  /* 0x000000011400780c */ /* 0x060fe40003fc5270 */
[----:B------:R-:W-:Y:S01]  /*3e90*/  ISETP.EQ.AND P4, PT, R20, 0x1, P3 ;  /* 0x000000011400780c */ /* 0x000fe20001f82270 */
        /* <DEDUP_REMOVED lines=13> */
[----:B------:R-:W-:Y:S02]  /*3f70*/  ISETP.NE.AND P6, PT, R19, 0x1, PT ;  /* 0x000000011300780c */ /* 0x000fe40003fc5270 */
[----:B------:R-:W-:-:S02]  /*3f80*/  ISETP.LT.AND.EX P0, PT, R3, R4, PT, P0 ;  /* 0x000000040300720c */ /* 0x000fc40003f01300 */
[----:B------:R-:W-:Y:S02]  /*3f90*/  ISETP.EQ.AND P5, PT, R19, 0x1, P2 ;  /* 0x000000011300780c */ /* 0x000fe400017a2270 */
        /* <DEDUP_REMOVED lines=11> */
[----:B------:R-:W-:-:S02]  /*4050*/  ISETP.EQ.AND P4, PT, R18, 0x1, P3 ;  /* 0x000000011200780c */ /* 0x000fc40001f82270 */
[-C--:B------:R-:W-:Y:S02]  /*4060*/  SEL R21, R2, R5.reuse, P0 ;  /* 0x0000000502157207 */ /* 0x080fe40000000000 */
[----:B------:R-:W-:Y:S02]  /*4070*/  SEL R4, R3, R20, P0 ;  /* 0x0000001403047207 */ /* 0x000fe40000000000 */
[----:B------:R-:W-:Y:S02]  /*4080*/  ISETP.NE.AND P0, PT, R18, 0x1, PT ;  /* 0x000000011200780c */ /* 0x000fe40003f05270 */
        /* <DEDUP_REMOVED lines=14> */
[C---:B------:R-:W-:Y:S01]  /*4170*/  ISETP.EQ.AND P4, PT, R15.reuse, 0x1, P2 ;  /* 0x000000010f00780c */ /* 0x040fe20001782270 */
[----:B------:R-:W-:Y:S01]  /*4180*/  IMAD.X R4, RZ, RZ, R0, P0 ;  /* 0x000000ffff047224 */ /* 0x000fe200000e0600 */
[----:B------:R-:W-:-:S02]  /*4190*/  ISETP.NE.AND P3, PT, R15, 0x1, PT ;  /* 0x000000010f00780c */ /* 0x000fc40003f65270 */
        /* <DEDUP_REMOVED lines=12> */
[----:B------:R-:W-:-:S02]  /*4260*/  ISETP.EQ.AND P2, PT, R16, 0x1, P3 ;  /* 0x000000011000780c */ /* 0x000fc40001f42270 */
[CC--:B------:R-:W-:Y:S02]  /*4270*/  ISETP.LT.U32.AND P0, PT, R17.reuse, R18.reuse, PT ;  /* 0x000000121100720c */ /* 0x0c0fe40003f01070 */
[----:B------:R-:W-:Y:S02]  /*4280*/  ISETP.NE.AND P4, PT, R16, 0x1, PT ;  /* 0x000000011000780c */ /* 0x000fe40003f85270 */
        /* <DEDUP_REMOVED lines=8> */
.L_x_611:
[----:B------:R-:W-:Y:S05]  /*4310*/  BSYNC.RECONVERGENT B2 ;  /* 0x0000000000027941 */ /* 0x000fea0003800200 */
.L_x_610:
        /* <DEDUP_REMOVED lines=26> */
[----:B---3--:R-:W-:Y:S02]  /*44c0*/  ISETP.NE.AND P0, PT, R15, 0x1, PT ;  /* 0x000000010f00780c */ /* 0x008fe40003f05270 */
[----:B------:R-:W-:-:S02]  /*44d0*/  @!P3 SEL R17, R19, R4, !P4 ;  /* 0x000000041311b207 */ /* 0x000fc40006000000 */
[----:B------:R-:W-:Y:S01]  /*44e0*/  @!P3 SEL R16, R18, R5, !P4 ;  /* 0x000000051210b207 */ /* 0x000fe20006000000 */
[----:B------:R-:W-:Y:S01]  /*44f0*/  VIADD R5, R11, 0x200 ;  /* 0x000002000b057836 */ /* 0x000fe20000000000 */
[----:B------:R-:W-:Y:S02]  /*4500*/  ISETP.EQ.AND P3, PT, R15, 0x1, P2 ;  /* 0x000000010f00780c */ /* 0x000fe40001762270 */
        /* <DEDUP_REMOVED lines=11> */
[----:B----4-:R-:W-:Y:S02]  /*45c0*/  ISETP.NE.AND P3, PT, R3, 0x1, PT ;  /* 0x000000010300780c */ /* 0x010fe40003f65270 */
[----:B------:R-:W-:-:S02]  /*45d0*/  IADD3 R5, P5, P0, R10, UR6, R5 ;  /* 0x000000060a057c10 */ /* 0x000fc4000f8be005 */
[----:B------:R-:W-:Y:S01]  /*45e0*/  ISETP.EQ.AND P2, PT, R3, 0x1, P4 ;  /* 0x000000010300780c */ /* 0x000fe20002742270 */
        /* <DEDUP_REMOVED lines=13> */
[C---:B-----5:R-:W-:Y:S02]  /*46c0*/  ISETP.EQ.AND P2, PT, R2.reuse, 0x1, P3 ;  /* 0x000000010200780c */ /* 0x060fe40001f42270 */
[----:B------:R-:W-:Y:S02]  /*46d0*/  IADD3.X R13, PT, PT, R9, R8, RZ, P5, P6 ;  /* 0x00000008090d7210 */ /* 0x000fe40002fec4ff */
[----:B------:R-:W-:Y:S02]  /*46e0*/  ISETP.LT.U32.AND P0, PT, R3, R16, PT ;  /* 0x000000100300720c */ /* 0x000fe40003f01070 */
[----:B------:R-:W-:Y:S02]  /*46f0*/  ISETP.NE.AND P4, PT, R2, 0x1, PT ;  /* 0x000000010200780c */ /* 0x000fe40003f85270 */
[----:B------:R-:W-:Y:S02]  /*4700*/  ISETP.LT.AND.EX P0, PT, R13, R18, PT, P0 ;  /* 0x000000120d00720c */ /* 0x000fe40003f01300 */
[----:B------:R-:W-:-:S02]  /*4710*/  @!P3 SEL R0, RZ, 0x1, P4 ;  /* 0x00000001ff00b807 */ /* 0x000fc40002000000 */
[----:B------:R-:W-:Y:S02]  /*4720*/  SEL R4, R3, R16, P0 ;  /* 0x0000001003047207 */ /* 0x000fe40000000000 */
[----:B------:R-:W-:Y:S02]  /*4730*/  SEL R5, R13, R18, P0 ;  /* 0x000000120d057207 */ /* 0x000fe40000000000 */
[----:B------:R-:W-:Y:S02]  /*4740*/  SEL R0, R0, 0x1, !P2 ;  /* 0x0000000100007807 */ /* 0x000fe40005000000 */
[----:B------:R-:W-:Y:S02]  /*4750*/  @!P2 SEL R4, R3, R16, !P3 ;  /* 0x000000100304a207 */ /* 0x000fe40005800000 */
[----:B------:R-:W-:-:S07]  /*4760*/  @!P2 SEL R5, R13, R18, !P3 ;  /* 0x000000120d05a207 */ /* 0x000fce0005800000 */
.L_x_614:
[----:B------:R-:W-:Y:S05]  /*4770*/  BSYNC.RECONVERGENT B2 ;  /* 0x0000000000027941 */ /* 0x000fea0003800200 */
.L_x_613:
        /* <DEDUP_REMOVED lines=21> */
[C---:B--2---:R-:W-:Y:S02]  /*48d0*/  ISETP.NE.AND P4, PT, R16.reuse, 0x1, PT ;  /* 0x000000011000780c */ /* 0x044fe40003f85270 */
[----:B------:R-:W-:Y:S02]  /*48e0*/  ISETP.EQ.AND P3, PT, R16, 0x1, P2 ;  /* 0x000000011000780c */ /* 0x000fe40001762270 */
[----:B------:R-:W-:-:S04]  /*48f0*/  @!P2 SEL R0, RZ, 0x1, P4 ;  /* 0x00000001ff00a807 */ /* 0x000fc80002000000 */
[----:B------:R-:W-:-:S04]  /*4900*/  SEL R0, R0, 0x1, !P3 ;  /* 0x0000000100007807 */ /* 0x000fc80005800000 */
[----:B------:R-:W-:-:S03]  /*4910*/  LOP3.LUT P4, RZ, R0, 0xff, RZ, 0xc0, !PT ;  /* 0x000000ff00ff7812 */ /* 0x000fc6000788c0ff */
[----:B------:R-:W-:Y:S02]  /*4920*/  @!P3 SEL R2, R15, R4, !P2 ;  /* 0x000000040f02b207 */ /* 0x000fe40005000000 */
[----:B------:R-:W-:Y:S02]  /*4930*/  @!P3 SEL R3, R12, R5, !P2 ;  /* 0x000000050c03b207 */ /* 0x000fe40005000000 */
[C---:B---3--:R-:W-:Y:S02]  /*4940*/  ISETP.EQ.AND P3, PT, R14.reuse, 0x1, P4 ;  /* 0x000000010e00780c */ /* 0x048fe40002762270 */
[----:B------:R-:W-:Y:S02]  /*4950*/  IADD3.X R12, PT, PT, R9, R8, RZ, P5, P6 ;  /* 0x00000008090c7210 */ /* 0x000fe40002fec4ff */
[----:B------:R-:W-:Y:S02]  /*4960*/  ISETP.LT.U32.AND P0, PT, R13, R2, PT ;  /* 0x000000020d00720c */ /* 0x000fe40003f01070 */
[----:B------:R-:W-:-:S02]  /*4970*/  ISETP.NE.AND P2, PT, R14, 0x1, PT ;  /* 0x000000010e00780c */ /* 0x000fc40003f45270 */
[CC--:B------:R-:W-:Y:S02]  /*4980*/  ISETP.LT.AND.EX P0, PT, R12.reuse, R3.reuse, PT, P0 ;  /* 0x000000030c00720c */ /* 0x0c0fe40003f01300 */
[----:B------:R-:W-:Y:S02]  /*4990*/  @!P4 SEL R0, RZ, 0x1, P2 ;  /* 0x00000001ff00c807 */ /* 0x000fe40001000000 */
[CC--:B------:R-:W-:Y:S02]  /*49a0*/  SEL R4, R13.reuse, R2.reuse, P0 ;  /* 0x000000020d047207 */ /* 0x0c0fe40000000000 */
[----:B------:R-:W-:Y:S02]  /*49b0*/  SEL R5, R12, R3, P0 ;  /* 0x000000030c057207 */ /* 0x000fe40000000000 */
[----:B------:R-:W-:Y:S02]  /*49c0*/  SEL R0, R0, 0x1, !P3 ;  /* 0x0000000100007807 */ /* 0x000fe40005800000 */
[----:B------:R-:W-:-:S02]  /*49d0*/  @!P3 SEL R4, R13, R2, !P4 ;  /* 0x000000020d04b207 */ /* 0x000fc40006000000 */
[----:B------:R-:W-:-:S07]  /*49e0*/  @!P3 SEL R5, R12, R3, !P4 ;  /* 0x000000030c05b207 */ /* 0x000fce0006000000 */
.L_x_616:
[----:B------:R-:W-:Y:S05]  /*49f0*/  BSYNC.RECONVERGENT B2 ;  /* 0x0000000000027941 */ /* 0x000fea0003800200 */
.L_x_615:
        /* <DEDUP_REMOVED lines=21> */
.L_x_609:
[----:B------:R-:W-:Y:S05]  /*4b50*/  BSYNC.RECONVERGENT B1 ;  /* 0x0000000000017941 */ /* 0x000fea0003800200 */
.L_x_606:
        /* <DEDUP_REMOVED lines=24> */
.L_x_618:
[----:B------:R-:W-:Y:S05]  /*4ce0*/  BSYNC.RECONVERGENT B1 ;  /* 0x0000000000017941 */ /* 0x000fea0003800200 */
.L_x_617:
        /* <DEDUP_REMOVED lines=23> */
.L_x_620:
[----:B------:R-:W-:Y:S05]  /*4e60*/  BSYNC.RECONVERGENT B1 ;  /* 0x0000000000017941 */ /* 0x000fea0003800200 */
.L_x_619:
        /* <DEDUP_REMOVED lines=20> */
.L_x_622:
[----:B------:R-:W-:Y:S05]  /*4fb0*/  BSYNC.RECONVERGENT B1 ;  /* 0x0000000000017941 */ /* 0x000fea0003800200 */
.L_x_621:
        /* <DEDUP_REMOVED lines=20> */
.L_x_624:
[----:B------:R-:W-:Y:S05]  /*5100*/  BSYNC.RECONVERGENT B1 ;  /* 0x0000000000017941 */ /* 0x000fea0003800200 */
.L_x_623:
        /* <DEDUP_REMOVED lines=20> */
.L_x_626:
[----:B------:R-:W-:Y:S05]  /*5250*/  BSYNC.RECONVERGENT B1 ;  /* 0x0000000000017941 */ /* 0x000fea0003800200 */
.L_x_625:
        /* <DEDUP_REMOVED lines=10> */
.L_x_628:
[----:B------:R-:W-:Y:S05]  /*5300*/  BSYNC.RECONVERGENT B1 ;  /* 0x0000000000017941 */ /* 0x000fea0003800200 */
.L_x_627:
        /* <DEDUP_REMOVED lines=83> */
.L_x_587:
[----:B------:R-:W-:Y:S05]  /*5840*/  BSYNC.RECONVERGENT B0 ;  /* 0x0000000000007941 */ /* 0x000fea0003800200 */
.L_x_562:
[----:B------:R-:W-:Y:S05]  /*5850*/  @P1 EXIT ;  /* 0x000000000000194d */ /* 0x000fea0003800000 */
[----:B012---:R-:W0:Y:S02]  /*5860*/  LDC.64 R2, c[0x0][0x398] ;  /* 0x0000e600ff027b82 */ /* 0x007e240000000a00 */
[----:B0-----:R-:W-:-:S05]  /*5870*/  IMAD.WIDE.U32 R6, R6, 0x10, R2 ;  /* 0x0000001006067825 */ /* 0x001fca00078e0002 */
[----:B------:R-:W-:Y:S04]  /*5880*/  STG.E.64 desc[UR10][R6.64+0x8], R4 ;  /* 0x0000080406007986 */ /* 0x000fe8000c101b0a */
[----:B------:R-:W-:Y:S01]  /*5890*/  STG.E.U8 desc[UR10][R6.64], R0 ;  /* 0x0000000006007986 */ /* 0x000fe2000c10110a */
[----:B------:R-:W-:Y:S05]  /*58a0*/  EXIT ;  /* 0x000000000000794d */ /* 0x000fea0003800000 */
.L_x_629:
        /* <DEDUP_REMOVED lines=13> */
.L_x_1287:


//--------------------- .text._ZN3cub18CUB_300001_SM_10006detail6reduce28DeviceReduceSingleTileKernelINS2_10policy_hubIN4cuda3std3__45tupleIJblEEEyN6thrust24THRUST_300001_SM_1000_NS8cuda_cub9__find_if7functorIS9_EEE10Policy1000ENSB_12zip_iteratorINS8_IJNSD_26transform_input_iterator_tIbNSB_6detail15normal_iteratorINSB_10device_ptrIiEEEE9is_it_oneEENSB_17counting_iteratorIlNSB_11use_defaultESS_SS_EEEEEEEPS9_ySF_S9_S9_NS7_10__identityEEEvT0_T1_T2_T3_T4_T6_ --------------------------
	.section	.text._ZN3cub18CUB_300001_SM_10006detail6reduce28DeviceReduceSingleTileKernelINS2_10policy_hubIN4cuda3std3__45tupleIJblEEEyN6thrust24THRUST_300001_SM_1000_NS8cuda_cub9__find_if7functorIS9_EEE10Policy1000ENSB_12zip_iteratorINS8_IJNSD_26transform_input_iterator_tIbNSB_6detail15normal_iteratorINSB_10device_ptrIiEEEE9is_it_oneEENSB_17counting_iteratorIlNSB_11use_defaultESS_SS_EEEEEEEPS9_ySF_S9_S9_NS7_10__identityEEEvT0_T1_T2_T3_T4_T6_,"ax",@progbits
	.align	128
        .global         _ZN3cub18CUB_300001_SM_10006detail6reduce28DeviceReduceSingleTileKernelINS2_10policy_hubIN4cuda3std3__45tupleIJblEEEyN6thrust24THRUST_300001_SM_1000_NS8cuda_cub9__find_if7functorIS9_EEE10Policy1000ENSB_12zip_iteratorINS8_IJNSD_26transform_input_iterator_tIbNSB_6detail15normal_iteratorINSB_10device_ptrIiEEEE9is_it_oneEENSB_17counting_iteratorIlNSB_11use_defaultESS_SS_EEEEEEEPS9_ySF_S9_S9_NS7_10__identityEEEvT0_T1_T2_T3_T4_T6_
        .type           _ZN3cub18CUB_300001_SM_10006detail6reduce28DeviceReduceSingleTileKernelINS2_10policy_hubIN4cuda3std3__45tupleIJblEEEyN6thrust24THRUST_300001_SM_1000_NS8cuda_cub9__find_if7functorIS9_EEE10Policy1000ENSB_12zip_iteratorINS8_IJNSD_26transform_input_iterator_tIbNSB_6detail15normal_iteratorINSB_10device_ptrIiEEEE9is_it_oneEENSB_17counting_iteratorIlNSB_11use_defaultESS_SS_EEEEEEEPS9_ySF_S9_S9_NS7_10__identityEEEvT0_T1_T2_T3_T4_T6_,@function
        .size           _ZN3cub18CUB_300001_SM_10006detail6reduce28DeviceReduceSingleTileKernelINS2_10policy_hubIN4cuda3std3__45tupleIJblEEEyN6thrust24THRUST_300001_SM_1000_NS8cuda_cub9__find_if7functorIS9_EEE10Policy1000ENSB_12zip_iteratorINS8_IJNSD_26transform_input_iterator_tIbNSB_6detail15normal_iteratorINSB_10device_ptrIiEEEE9is_it_oneEENSB_17counting_iteratorIlNSB_11use_defaultESS_SS_EEEEEEEPS9_ySF_S9_S9_NS7_10__identityEEEvT0_T1_T2_T3_T4_T6_,(.L_x_1288 - _ZN3cub18CUB_300001_SM_10006detail6reduce28DeviceReduceSingleTileKernelINS2_10policy_hubIN4cuda3std3__45tupleIJblEEEyN6thrust24THRUST_300001_SM_1000_NS8cuda_cub9__find_if7functorIS9_EEE10Policy1000ENSB_12zip_iteratorINS8_IJNSD_26transform_input_iterator_tIbNSB_6detail15normal_iteratorINSB_10device_ptrIiEEEE9is_it_oneEENSB_17counting_iteratorIlNSB_11use_defaultESS_SS_EEEEEEEPS9_ySF_S9_S9_NS7_10__identityEEEvT0_T1_T2_T3_T4_T6_)
        .other          _ZN3cub18CUB_300001_SM_10006detail6reduce28DeviceReduceSingleTileKernelINS2_10policy_hubIN4cuda3std3__45tupleIJblEEEyN6thrust24THRUST_300001_SM_1000_NS8cuda_cub9__find_if7functorIS9_EEE10Policy1000ENSB_12zip_iteratorINS8_IJNSD_26transform_input_iterator_tIbNSB_6detail15normal_iteratorINSB_10device_ptrIiEEEE9is_it_oneEENSB_17counting_iteratorIlNSB_11use_defaultESS_SS_EEEEEEEPS9_ySF_S9_S9_NS7_10__identityEEEvT0_T1_T2_T3_T4_T6_,@"STO_CUDA_ENTRY STV_DEFAULT"
_ZN3cub18CUB_300001_SM_10006detail6reduce28DeviceReduceSingleTileKernelINS2_10policy_hubIN4cuda3std3__45tupleIJblEEEyN6thrust24THRUST_300001_SM_1000_NS8cuda_cub9__find_if7functorIS9_EEE10Policy1000ENSB_12zip_iteratorINS8_IJNSD_26transform_input_iterator_tIbNSB_6detail15normal_iteratorINSB_10device_ptrIiEEEE9is_it_oneEENSB_17counting_iteratorIlNSB_11use_defaultESS_SS_EEEEEEEPS9_ySF_S9_S9_NS7_10__identityEEEvT0_T1_T2_T3_T4_T6_:
.text._ZN3cub18CUB_300001_SM_10006detail6reduce28DeviceReduceSingleTileKernelINS2_10policy_hubIN4cuda3std3__45tupleIJblEEEyN6thrust24THRUST_300001_SM_1000_NS8cuda_cub9__find_if7functorIS9_EEE10Policy1000ENSB_12zip_iteratorINS8_IJNSD_26transform_input_iterator_tIbNSB_6detail15normal_iteratorINSB_10device_ptrIiEEEE9is_it_oneEENSB_17counting_iteratorIlNSB_11use_defaultESS_SS_EEEEEEEPS9_ySF_S9_S9_NS7_10__identityEEEvT0_T1_T2_T3_T4_T6_:
        /* <DEDUP_REMOVED lines=15> */
.L_x_630:
[----:B------:R-:W-:Y:S01]  /*00f0*/  UISETP.GT.U32.AND UP0, UPT, UR4, 0x3ff, UPT ;  /* 0x000003ff0400788c */ /* 0x000fe2000bf04070 */
[----:B------:R-:W-:Y:S03]  /*0100*/  BSSY.RECONVERGENT B0, `(.L_x_631) ;  /* 0x0000549000007945 */ /* 0x000fe60003800200 */
[----:B------:R-:W-:-:S09]  /*0110*/  UISETP.GT.U32.AND.EX UP0, UPT, UR5, URZ, UPT, UP0 ;  /* 0x000000ff0500728c */ /* 0x000fd2000bf04100 */
[----:B------:R-:W-:Y:S05]  /*0120*/  BRA.U UP0, `(.L_x_632) ;  /* 0x0000002d00c47547 */ /* 0x000fea000b800000 */
[----:B------:R-:W0:Y:S01]  /*0130*/  S2R R5, SR_TID.X ;  /* 0x0000000000057919 */ /* 0x000e220000002100 */
[----:B------:R-:W-:Y:S01]  /*0140*/  CS2R R2, SRZ ;  /* 0x0000000000027805 */ /* 0x000fe2000001ff00 */
[----:B------:R-:W2:Y:S01]  /*0150*/  LDCU.64 UR6, c[0x0][0x390] ;  /* 0x00007200ff0677ac */ /* 0x000ea20008000a00 */
[----:B0-----:R-:W-:-:S13]  /*0160*/  ISETP.GE.U32.AND P0, PT, R5, UR4, PT ;  /* 0x0000000405007c0c */ /* 0x001fda000bf06070 */
[----:B------:R-:W0:Y:S08]  /*0170*/  @!P0 LDC.64 R6, c[0x0][0x380] ;  /* 0x0000e000ff068b82 */ /* 0x000e300000000a00 */
[----:B------:R-:W3:Y:S01]  /*0180*/  @!P0 LDC.64 R8, c[0x0][0x390] ;  /* 0x0000e400ff088b82 */ /* 0x000ee20000000a00 */
[----:B0-----:R-:W-:-:S06]  /*0190*/  @!P0 IMAD.WIDE.U32 R6, R5, 0x4, R6 ;  /* 0x0000000405068825 */ /* 0x001fcc00078e0006 */
[----:B------:R-:W4:Y:S01]  /*01a0*/  @!P0 LDG.E R6, desc[UR8][R6.64] ;  /* 0x0000000806068981 */ /* 0x000f22000c1e1900 */
[----:B------:R-:W-:Y:S01]  /*01b0*/  IMAD.MOV.U32 R11, RZ, RZ, R5 ;  /* 0x000000ffff0b7224 */ /* 0x000fe200078e0005 */
[C---:B---3--:R-:W-:Y:S01]  /*01c0*/  @!P0 IADD3 R2, P3, PT, R5.reuse, R8, RZ ;  /* 0x0000000805028210 */ /* 0x048fe20007f7e0ff */
[----:B------:R-:W-:Y:S01]  /*01d0*/  @!P0 VIADD R11, R5, 0x100 ;  /* 0x00000100050b8836 */ /* 0x000fe20000000000 */
[----:B------:R-:W-:Y:S01]  /*01e0*/  PRMT R4, RZ, 0x7610, R4 ;  /* 0x00007610ff047816 */ /* 0x000fe20000000004 */
[----:B------:R-:W-:Y:S02]  /*01f0*/  BSSY.RECONVERGENT B1, `(.L_x_633) ;  /* 0x000010a000017945 */ /* 0x000fe40003800200 */
[----:B------:R-:W-:Y:S01]  /*0200*/  @!P0 IMAD.X R3, RZ, RZ, R9, P3 ;  /* 0x000000ffff038224 */ /* 0x000fe200018e0609 */
[----:B------:R-:W-:Y:S02]  /*0210*/  ISETP.GE.U32.AND P2, PT, R11, UR4, PT ;  /* 0x000000040b007c0c */ /* 0x000fe4000bf46070 */
[----:B----4-:R-:W-:-:S04]  /*0220*/  @!P0 ISETP.NE.AND P1, PT, R6, 0x1, PT ;  /* 0x000000010600880c */ /* 0x010fc80003f25270 */
[----:B------:R-:W-:-:S04]  /*0230*/  @!P0 SEL R8, RZ, 0x1, P1 ;  /* 0x00000001ff088807 */ /* 0x000fc80000800000 */
[----:B------:R-:W-:-:S03]  /*0240*/  @!P0 PRMT R4, R8, 0x7610, R4 ;  /* 0x0000761008048816 */ /* 0x000fc60000000004 */
[----:B--2---:R-:W-:Y:S05]  /*0250*/  @P2 BRA `(.L_x_634) ;  /* 0x00000010000c2947 */ /* 0x004fea0003800000 */
        /* <DEDUP_REMOVED lines=11> */
.L_x_637:
        /* <DEDUP_REMOVED lines=15> */
[C---:B--2---:R-:W-:Y:S02]  /*0400*/  ISETP.NE.AND P0, PT, R24.reuse, 0x1, PT ;  /* 0x000000011800780c */ /* 0x044fe40003f05270 */
[----:B------:R-:W-:-:S07]  /*0410*/  ISETP.EQ.AND P2, PT, R24, 0x1, P5 ;  /* 0x000000011800780c */ /* 0x000fce0002f42270 */
[----:B------:R-:W-:Y:S02]  /*0420*/  @!P5 SEL R21, RZ, 0x1, P0 ;  /* 0x00000001ff15d807 */ /* 0x000fe40000000000 */
[----:B---3--:R-:W-:Y:S02]  /*0430*/  ISETP.NE.AND P6, PT, R22, 0x1, PT ;  /* 0x000000011600780c */ /* 0x008fe40003fc5270 */
[----:B------:R-:W-:Y:S02]  /*0440*/  SEL R21, R21, 0x1, !P2 ;  /* 0x0000000115157807 */ /* 0x000fe40005000000 */
[----:B------:R-:W-:Y:S02]  /*0450*/  ISETP.LT.U32.AND P0, PT, R17, R2, PT ;  /* 0x000000021100720c */ /* 0x000fe40003f01070 */
[----:B------:R-:W-:Y:S02]  /*0460*/  LOP3.LUT P3, RZ, R21, 0xff, RZ, 0xc0, !PT ;  /* 0x000000ff15ff7812 */ /* 0x000fe4000786c0ff */
[----:B------:R-:W-:-:S02]  /*0470*/  ISETP.LT.AND.EX P0, PT, R4, R3, PT, P0 ;  /* 0x000000030400720c */ /* 0x000fc40003f01300 */
[----:B------:R-:W-:Y:S02]  /*0480*/  ISETP.EQ.AND P4, PT, R22, 0x1, P3 ;  /* 0x000000011600780c */ /* 0x000fe40001f82270 */
[CC--:B0-----:R-:W-:Y:S02]  /*0490*/  SEL R9, R17.reuse, R2.reuse, P0 ;  /* 0x0000000211097207 */ /* 0x0c1fe40000000000 */
[CC--:B------:R-:W-:Y:S02]  /*04a0*/  SEL R24, R4.reuse, R3.reuse, P0 ;  /* 0x0000000304187207 */ /* 0x0c0fe40000000000 */
[----:B------:R-:W-:Y:S02]  /*04b0*/  @!P2 SEL R9, R17, R2, !P5 ;  /* 0x000000021109a207 */ /* 0x000fe40006800000 */
[----:B------:R-:W-:Y:S02]  /*04c0*/  @!P2 SEL R24, R4, R3, !P5 ;  /* 0x000000030418a207 */ /* 0x000fe40006800000 */
[----:B------:R-:W-:-:S02]  /*04d0*/  @!P3 SEL R21, RZ, 0x1, P6 ;  /* 0x00000001ff15b807 */ /* 0x000fc40003000000 */
[----:B------:R-:W-:Y:S02]  /*04e0*/  IADD3 R2, P0, PT, R17, 0x100, RZ ;  /* 0x0000010011027810 */ /* 0x000fe40007f1e0ff */
        /* <DEDUP_REMOVED lines=78> */
[-C--:B------:R-:W-:Y:S02]  /*09d0*/  ISETP.LT.U32.AND P0, PT, R17, R14.reuse, PT ;  /* 0x0000000e1100720c */ /* 0x080fe40003f01070 */
        /* <DEDUP_REMOVED lines=9> */
.L_x_636:
[----:B------:R-:W-:Y:S05]  /*0a70*/  BSYNC.RECONVERGENT B2 ;  /* 0x0000000000027941 */ /* 0x000fea0003800200 */
.L_x_635:
[----:B------:R-:W-:Y:S05]  /*0a80*/  @!P1 BRA `(.L_x_634) ;  /* 0x0000000800009947 */ /* 0x000fea0003800000 */
[----:B------:R-:W-:Y:S01]  /*0a90*/  ISETP.GE.U32.AND P0, PT, R23, 0x4, PT ;  /* 0x000000041700780c */ /* 0x000fe20003f06070 */
[----:B------:R-:W-:Y:S01]  /*0aa0*/  BSSY.RECONVERGENT B2, `(.L_x_638) ;  /* 0x0000042000027945 */ /* 0x000fe20003800200 */
[----:B------:R-:W-:-:S11]  /*0ab0*/  LOP3.LUT P1, R12, R12, 0x3, RZ, 0xc0, !PT ;  /* 0x000000030c0c7812 */ /* 0x000fd6000782c0ff */
[----:B------:R-:W-:Y:S05]  /*0ac0*/  @!P0 BRA `(.L_x_639) ;  /* 0x0000000000fc8947 */ /* 0x000fea0003800000 */
[----:B------:R-:W0:Y:S01]  /*0ad0*/  LDC.64 R8, c[0x0][0x380] ;  /* 0x0000e000ff087b82 */ /* 0x000e220000000a00 */
[----:B------:R-:W2:Y:S01]  /*0ae0*/  LDCU.64 UR10, c[0x0][0x390] ;  /* 0x00007200ff0a77ac */ /* 0x000ea20008000a00 */
[----:B0-----:R-:W-:-:S05]  /*0af0*/  IMAD.WIDE.U32 R8, R11, 0x4, R8 ;  /* 0x000000040b087825 */ /* 0x001fca00078e0008 */
[----:B------:R-:W3:Y:S04]  /*0b00*/  LDG.E R7, desc[UR8][R8.64] ;  /* 0x0000000808077981 */ /* 0x000ee8000c1e1900 */
[----:B------:R-:W4:Y:S04]  /*0b10*/  LDG.E R13, desc[UR8][R8.64+0x400] ;  /* 0x00040008080d7981 */ /* 0x000f28000c1e1900 */
[----:B------:R-:W5:Y:S04]  /*0b20*/  LDG.E R14, desc[UR8][R8.64+0x800] ;  /* 0x00080008080e7981 */ /* 0x000f68000c1e1900 */
[----:B------:R0:W5:Y:S01]  /*0b30*/  LDG.E R6, desc[UR8][R8.64+0xc00] ;  /* 0x000c000808067981 */ /* 0x000162000c1e1900 */
[----:B------:R-:W-:-:S02]  /*0b40*/  LOP3.LUT P3, RZ, R4, 0xff, RZ, 0xc0, !PT ;  /* 0x000000ff04ff7812 */ /* 0x000fc4000786c0ff */
[----:B--2---:R-:W-:-:S05]  /*0b50*/  IADD3 R15, P2, PT, R11, UR10, RZ ;  /* 0x0000000a0b0f7c10 */ /* 0x004fca000ff5e0ff */
[----:B------:R-:W-:Y:S01]  /*0b60*/  IMAD.X R16, RZ, RZ, UR11, P2 ;  /* 0x0000000bff107e24 */ /* 0x000fe200090e06ff */
[C---:B---3--:R-:W-:Y:S02]  /*0b70*/  ISETP.NE.AND P0, PT, R7.reuse, 0x1, PT ;  /* 0x000000010700780c */ /* 0x048fe40003f05270 */
[----:B------:R-:W-:Y:S01]  /*0b80*/  ISETP.EQ.AND P4, PT, R7, 0x1, P3 ;  /* 0x000000010700780c */ /* 0x000fe20001f82270 */
        /* <DEDUP_REMOVED lines=8> */
[----:B----4-:R-:W-:Y:S02]  /*0c10*/  ISETP.NE.AND P0, PT, R13, 0x1, PT ;  /* 0x000000010d00780c */ /* 0x010fe40003f05270 */
[----:B------:R-:W-:Y:S01]  /*0c20*/  @!P4 SEL R18, R15, R2, !P3 ;  /* 0x000000020f12c207 */ /* 0x000fe20005800000 */
[----:B------:R-:W-:Y:S01]  /*0c30*/  VIADD R2, R11, 0x200 ;  /* 0x000002000b027836 */ /* 0x000fe20000000000 */
[----:B------:R-:W-:-:S02]  /*0c40*/  @!P4 SEL R9, R16, R3, !P3 ;  /* 0x000000031009c207 */ /* 0x000fc40005800000 */
[----:B------:R-:W-:Y:S02]  /*0c50*/  ISETP.EQ.AND P4, PT, R13, 0x1, P2 ;  /* 0x000000010d00780c */ /* 0x000fe40001782270 */
        /* <DEDUP_REMOVED lines=13> */
[C---:B-----5:R-:W-:Y:S01]  /*0d30*/  ISETP.NE.AND P2, PT, R14.reuse, 0x1, PT ;  /* 0x000000010e00780c */ /* 0x060fe20003f45270 */
[----:B------:R-:W-:Y:S01]  /*0d40*/  VIADD R11, R11, 0x400 ;  /* 0x000004000b0b7836 */ /* 0x000fe20000000000 */
[----:B------:R-:W-:Y:S01]  /*0d50*/  ISETP.EQ.AND P4, PT, R14, 0x1, P3 ;  /* 0x000000010e00780c */ /* 0x000fe20001f82270 */
        /* <DEDUP_REMOVED lines=12> */
[C---:B------:R-:W-:Y:S02]  /*0e20*/  ISETP.EQ.AND P3, PT, R6.reuse, 0x1, P2 ;  /* 0x000000010600780c */ /* 0x040fe40001762270 */
        /* <DEDUP_REMOVED lines=9> */
.L_x_639:
[----:B------:R-:W-:Y:S05]  /*0ec0*/  BSYNC.RECONVERGENT B2 ;  /* 0x0000000000027941 */ /* 0x000fea0003800200 */
.L_x_638:
[----:B------:R-:W-:Y:S05]  /*0ed0*/  @!P1 BRA `(.L_x_634) ;  /* 0x0000000000ec9947 */ /* 0x000fea0003800000 */
[----:B------:R-:W-:Y:S01]  /*0ee0*/  ISETP.NE.AND P0, PT, R12, 0x1, PT ;  /* 0x000000010c00780c */ /* 0x000fe20003f05270 */
[----:B------:R-:W-:Y:S01]  /*0ef0*/  BSSY.RECONVERGENT B2, `(.L_x_640) ;  /* 0x0000025000027945 */ /* 0x000fe20003800200 */
[----:B------:R-:W-:-:S11]  /*0f00*/  LOP3.LUT P1, RZ, R10, 0x100, RZ, 0xc0, !PT ;  /* 0x000001000aff7812 */ /* 0x000fd6000782c0ff */
[----:B------:R-:W-:Y:S05]  /*0f10*/  @!P0 BRA `(.L_x_641) ;  /* 0x0000000000888947 */ /* 0x000fea0003800000 */
[----:B------:R-:W0:Y:S01]  /*0f20*/  LDC.64 R6, c[0x0][0x380] ;  /* 0x0000e000ff067b82 */ /* 0x000e220000000a00 */
[----:B------:R-:W2:Y:S01]  /*0f30*/  LDCU.64 UR10, c[0x0][0x390] ;  /* 0x00007200ff0a77ac */ /* 0x000ea20008000a00 */
        /* <DEDUP_REMOVED lines=8> */
[C---:B---3--:R-:W-:Y:S02]  /*0fc0*/  ISETP.NE.AND P5, PT, R8.reuse, 0x1, PT ;  /* 0x000000010800780c */ /* 0x048fe40003fa5270 */
[----:B------:R-:W-:Y:S01]  /*0fd0*/  ISETP.EQ.AND P3, PT, R8, 0x1, P2 ;  /* 0x000000010800780c */ /* 0x000fe20001762270 */
        /* <DEDUP_REMOVED lines=11> */
[C---:B----4-:R-:W-:Y:S02]  /*1090*/  ISETP.EQ.AND P3, PT, R12.reuse, 0x1, P4 ;  /* 0x000000010c00780c */ /* 0x050fe40002762270 */
[----:B------:R-:W-:Y:S02]  /*10a0*/  ISETP.NE.AND P2, PT, R12, 0x1, PT ;  /* 0x000000010c00780c */ /* 0x000fe40003f45270 */
        /* <DEDUP_REMOVED lines=9> */
.L_x_641:
[----:B------:R-:W-:Y:S05]  /*1140*/  BSYNC.RECONVERGENT B2 ;  /* 0x0000000000027941 */ /* 0x000fea0003800200 */
.L_x_640:
[----:B------:R-:W-:Y:S05]  /*1150*/  @P1 BRA `(.L_x_634) ;  /* 0x00000000004c1947 */ /* 0x000fea0003800000 */
[----:B------:R-:W0:Y:S01]  /*1160*/  LDC.64 R6, c[0x0][0x380] ;  /* 0x0000e000ff067b82 */ /* 0x000e220000000a00 */
[----:B------:R-:W2:Y:S01]  /*1170*/  LDCU.64 UR10, c[0x0][0x390] ;  /* 0x00007200ff0a77ac */ /* 0x000ea20008000a00 */
        /* <DEDUP_REMOVED lines=8> */
[----:B------:R-:W-:Y:S02]  /*1200*/  SEL R9, R10, R3, P0 ;  /* 0x000000030a097207 */ /* 0x000fe40000000000 */
[C---:B---3--:R-:W-:Y:S02]  /*1210*/  ISETP.EQ.AND P1, PT, R6.reuse, 0x1, P3 ;  /* 0x000000010600780c */ /* 0x048fe40001f22270 */
[----:B------:R-:W-:-:S04]  /*1220*/  ISETP.NE.AND P2, PT, R6, 0x1, PT ;  /* 0x000000010600780c */ /* 0x000fc80003f45270 */
[----:B------:R-:W-:-:S04]  /*1230*/  @!P3 SEL R4, RZ, 0x1, P2 ;  /* 0x00000001ff04b807 */ /* 0x000fc80001000000 */
[----:B------:R-:W-:-:S03]  /*1240*/  SEL R4, R4, 0x1, !P1 ;  /* 0x0000000104047807 */ /* 0x000fc60004800000 */
[----:B------:R-:W-:Y:S02]  /*1250*/  @!P1 SEL R8, R11, R2, !P3 ;  /* 0x000000020b089207 */ /* 0x000fe40005800000 */
[----:B------:R-:W-:-:S03]  /*1260*/  @!P1 SEL R9, R10, R3, !P3 ;  /* 0x000000030a099207 */ /* 0x000fc60005800000 */
[----:B------:R-:W-:Y:S02]  /*1270*/  IMAD.MOV.U32 R2, RZ, RZ, R8 ;  /* 0x000000ffff027224 */ /* 0x000fe400078e0008 */
[----:B------:R-:W-:-:S07]  /*1280*/  IMAD.MOV.U32 R3, RZ, RZ, R9 ;  /* 0x000000ffff037224 */ /* 0x000fce00078e0009 */
.L_x_634:
[----:B------:R-:W-:Y:S05]  /*1290*/  BSYNC.RECONVERGENT B1 ;  /* 0x0000000000017941 */ /* 0x000fea0003800200 */
.L_x_633:
        /* <DEDUP_REMOVED lines=27> */
.L_x_644:
[----:B------:R-:W-:Y:S05]  /*1450*/  BSYNC.RECONVERGENT B1 ;  /* 0x0000000000017941 */ /* 0x000fea0003800200 */
.L_x_643:
        /* <DEDUP_REMOVED lines=23> */
.L_x_646:
[----:B------:R-:W-:Y:S05]  /*15d0*/  BSYNC.RECONVERGENT B1 ;  /* 0x0000000000017941 */ /* 0x000fea0003800200 */
.L_x_645:
        /* <DEDUP_REMOVED lines=20> */
.L_x_648:
[----:B------:R-:W-:Y:S05]  /*1720*/  BSYNC.RECONVERGENT B1 ;  /* 0x0000000000017941 */ /* 0x000fea0003800200 */
.L_x_647:
        /* <DEDUP_REMOVED lines=20> */
.L_x_650:
[----:B------:R-:W-:Y:S05]  /*1870*/  BSYNC.RECONVERGENT B1 ;  /* 0x0000000000017941 */ /* 0x000fea0003800200 */
.L_x_649:
        /* <DEDUP_REMOVED lines=20> */
.L_x_652:
[----:B------:R-:W-:Y:S05]  /*19c0*/  BSYNC.RECONVERGENT B1 ;  /* 0x0000000000017941 */ /* 0x000fea0003800200 */
.L_x_651:
        /* <DEDUP_REMOVED lines=10> */
.L_x_654:
[----:B------:R-:W-:Y:S05]  /*1a70*/  BSYNC.RECONVERGENT B1 ;  /* 0x0000000000017941 */ /* 0x000fea0003800200 */
.L_x_653:
        /* <DEDUP_REMOVED lines=85> */
.L_x_642:
        /* <DEDUP_REMOVED lines=36> */
.L_x_657:
[----:B------:R-:W-:Y:S05]  /*2210*/  BSYNC.RECONVERGENT B1 ;  /* 0x0000000000017941 */ /* 0x000fea0003800200 */
.L_x_656:
        /* <DEDUP_REMOVED lines=21> */
.L_x_659:
[----:B------:R-:W-:Y:S05]  /*2370*/  BSYNC.RECONVERGENT B1 ;  /* 0x0000000000017941 */ /* 0x000fea0003800200 */
.L_x_658:
        /* <DEDUP_REMOVED lines=20> */
.L_x_661:
[----:B------:R-:W-:Y:S05]  /*24c0*/  BSYNC.RECONVERGENT B1 ;  /* 0x0000000000017941 */ /* 0x000fea0003800200 */
.L_x_660:
        /* <DEDUP_REMOVED lines=20> */
.L_x_663:
[----:B------:R-:W-:Y:S05]  /*2610*/  BSYNC.RECONVERGENT B1 ;  /* 0x0000000000017941 */ /* 0x000fea0003800200 */
.L_x_662:
        /* <DEDUP_REMOVED lines=20> */
.L_x_665:
[----:B------:R-:W-:Y:S05]  /*2760*/  BSYNC.RECONVERGENT B1 ;  /* 0x0000000000017941 */ /* 0x000fea0003800200 */
.L_x_664:
        /* <DEDUP_REMOVED lines=10> */
.L_x_667:
[----:B------:R-:W-:Y:S05]  /*2810*/  BSYNC.RECONVERGENT B1 ;  /* 0x0000000000017941 */ /* 0x000fea0003800200 */
.L_x_666:
        /* <DEDUP_REMOVED lines=33> */
.L_x_668:
        /* <DEDUP_REMOVED lines=16> */
.L_x_669:
        /* <DEDUP_REMOVED lines=16> */
.L_x_670:
        /* <DEDUP_REMOVED lines=16> */
.L_x_671:
        /* <DEDUP_REMOVED lines=16> */
.L_x_672:
        /* <DEDUP_REMOVED lines=16> */
.L_x_673:
        /* <DEDUP_REMOVED lines=17> */
.L_x_632:
[----:B------:R-:W0:Y:S01]  /*3040*/  S2R R8, SR_TID.X ;  /* 0x0000000000087919 */ /* 0x000e220000002100 */
[----:B------:R-:W0:Y:S01]  /*3050*/  LDC.64 R6, c[0x0][0x380] ;  /* 0x0000e000ff067b82 */ /* 0x000e220000000a00 */
[----:B------:R-:W2:Y:S01]  /*3060*/  LDCU.64 UR6, c[0x0][0x390] ;  /* 0x00007200ff0677ac */ /* 0x000ea20008000a00 */
[----:B0-----:R-:W-:-:S05]  /*3070*/  IMAD.WIDE.U32 R6, R8, 0x4, R6 ;  /* 0x0000000408067825 */ /* 0x001fca00078e0006 */
[----:B------:R-:W3:Y:S04]  /*3080*/  LDG.E R3, desc[UR8][R6.64] ;  /* 0x0000000806037981 */ /* 0x000ee8000c1e1900 */
        /* <DEDUP_REMOVED lines=8> */
[----:B---3--:R-:W-:Y:S01]  /*3110*/  ISETP.NE.AND P0, PT, R3, 0x1, PT ;  /* 0x000000010300780c */ /* 0x008fe20003f05270 */
[----:B------:R-:W-:-:S03]  /*3120*/  VIADD R3, R8, 0x200 ;  /* 0x0000020008037836 */ /* 0x000fc60000000000 */
[----:B------:R-:W-:Y:S02]  /*3130*/  SEL R9, R8, R9, !P0 ;  /* 0x0000000908097207 */ /* 0x000fe40004000000 */
[----:B--2---:R-:W-:Y:S02]  /*3140*/  IADD3 R10, P1, PT, R3, UR6, RZ ;  /* 0x00000006030a7c10 */ /* 0x004fe4000ff3e0ff */
[----:B------:R-:W-:Y:S02]  /*3150*/  IADD3 R3, P3, PT, R9, UR6, RZ ;  /* 0x0000000609037c10 */ /* 0x000fe4000ff7e0ff */
[----:B----4-:R-:W-:Y:S01]  /*3160*/  ISETP.NE.AND P2, PT, R4, 0x1, PT ;  /* 0x000000010400780c */ /* 0x010fe20003f45270 */
[----:B------:R-:W-:Y:S01]  /*3170*/  IMAD.X R12, RZ, RZ, UR7, P1 ;  /* 0x00000007ff0c7e24 */ /* 0x000fe200088e06ff */
[----:B------:R-:W-:Y:S01]  /*3180*/  ISETP.LT.U32.AND P1, PT, R10, R3, PT ;  /* 0x000000030a00720c */ /* 0x000fe20003f21070 */
[----:B------:R-:W-:Y:S01]  /*3190*/  IMAD.X R9, RZ, RZ, UR7, P3 ;  /* 0x00000007ff097e24 */ /* 0x000fe200098e06ff */
[----:B-----5:R-:W-:-:S02]  /*31a0*/  ISETP.EQ.OR P0, PT, R2, 0x1, !P0 ;  /* 0x000000010200780c */ /* 0x020fc40004702670 */
[----:B------:R-:W-:Y:S02]  /*31b0*/  IADD3 R11, P4, PT, R10, 0x100, RZ ;  /* 0x000001000a0b7810 */ /* 0x000fe40007f9e0ff */
[----:B------:R-:W-:Y:S02]  /*31c0*/  ISETP.LT.AND.EX P1, PT, R12, R9, PT, P1 ;  /* 0x000000090c00720c */ /* 0x000fe40003f21310 */
[----:B------:R-:W-:-:S03]  /*31d0*/  ISETP.NE.AND P3, PT, R5, 0x1, PT ;  /* 0x000000010500780c */ /* 0x000fc60003f65270 */
[----:B------:R-:W-:Y:S02]  /*31e0*/  @!P2 SEL R3, R10, R3, P1 ;  /* 0x000000030a03a207 */ /* 0x000fe40000800000 */
[----:B------:R-:W-:Y:S02]  /*31f0*/  @!P2 SEL R9, R12, R9, P1 ;  /* 0x000000090c09a207 */ /* 0x000fe40000800000 */
[----:B------:R-:W-:Y:S01]  /*3200*/  SEL R2, R3, R10, P0 ;  /* 0x0000000a03027207 */ /* 0x000fe20000000000 */
[----:B------:R-:W-:Y:S01]  /*3210*/  IMAD.X R10, RZ, RZ, R12, P4 ;  /* 0x000000ffff0a7224 */ /* 0x000fe200020e060c */
[----:B------:R-:W-:Y:S01]  /*3220*/  SEL R3, R9, R12, P0 ;  /* 0x0000000c09037207 */ /* 0x000fe20000000000 */
[----:B------:R-:W-:Y:S01]  /*3230*/  IMAD.MOV.U32 R9, RZ, RZ, 0x400 ;  /* 0x00000400ff097424 */ /* 0x000fe200078e00ff */
[----:B------:R-:W-:Y:S02]  /*3240*/  ISETP.LT.U32.AND P1, PT, R11, R2, PT ;  /* 0x000000020b00720c */ /* 0x000fe40003f21070 */
[----:B------:R-:W-:-:S02]  /*3250*/  ISETP.EQ.OR P0, PT, R4, 0x1, P0 ;  /* 0x000000010400780c */ /* 0x000fc40000702670 */
[CC--:B------:R-:W-:Y:S02]  /*3260*/  ISETP.LT.AND.EX P1, PT, R10.reuse, R3.reuse, PT, P1 ;  /* 0x000000030a00720c */ /* 0x0c0fe40003f21310 */
[----:B------:R-:W-:Y:S01]  /*3270*/  ISETP.EQ.OR P2, PT, R5, 0x1, P0 ;  /* 0x000000010500780c */ /* 0x000fe20000742670 */
        /* <DEDUP_REMOVED lines=8> */
[----:B------:R-:W0:Y:S01]  /*3300*/  LDCU.64 UR6, c[0x0][0x390] ;  /* 0x00007200ff0677ac */ /* 0x000e220008000a00 */
[----:B------:R-:W-:Y:S01]  /*3310*/  IMAD.MOV.U32 R5, RZ, RZ, RZ ;  /* 0x000000ffff057224 */ /* 0x000fe200078e00ff */
[----:B------:R-:W2:Y:S01]  /*3320*/  LDCU.64 UR4, c[0x0][0x3a0] ;  /* 0x00007400ff0477ac */ /* 0x000ea20008000a00 */
[----:B------:R-:W-:-:S05]  /*3330*/  NOP ;  /* 0x0000000000007918 */ /* 0x000fca0000000000 */
.L_x_676:
[----:B------:R-:W-:-:S04]  /*3340*/  LEA R12, P0, R9, R6, 0x2 ;  /* 0x00000006090c7211 */ /* 0x000fc800078010ff */
[----:B------:R-:W-:-:S05]  /*3350*/  LEA.HI.X R13, R9, R7, R5, 0x2, P0 ;  /* 0x00000007090d7211 */ /* 0x000fca00000f1405 */
[----:B------:R-:W3:Y:S04]  /*3360*/  LDG.E R15, desc[UR8][R12.64] ;  /* 0x000000080c0f7981 */ /* 0x000ee8000c1e1900 */
[----:B------:R-:W4:Y:S04]  /*3370*/  LDG.E R11, desc[UR8][R12.64+0x400] ;  /* 0x000400080c0b7981 */ /* 0x000f28000c1e1900 */
[----:B------:R-:W5:Y:S04]  /*3380*/  LDG.E R14, desc[UR8][R12.64+0x800] ;  /* 0x000800080c0e7981 */ /* 0x000f68000c1e1900 */
[----:B------:R1:W2:Y:S01]  /*3390*/  LDG.E R10, desc[UR8][R12.64+0xc00] ;  /* 0x000c00080c0a7981 */ /* 0x0002a2000c1e1900 */
[----:B------:R-:W-:Y:S01]  /*33a0*/  IMAD.MOV.U32 R18, RZ, RZ, R2 ;  /* 0x000000ffff127224 */ /* 0x000fe200078e0002 */
[----:B------:R-:W-:Y:S01]  /*33b0*/  LOP3.LUT P3, RZ, R4, 0xff, RZ, 0xc0, !PT ;  /* 0x000000ff04ff7812 */ /* 0x000fe2000786c0ff */
[----:B------:R-:W-:Y:S01]  /*33c0*/  IMAD.MOV.U32 R17, RZ, RZ, R3 ;  /* 0x000000ffff117224 */ /* 0x000fe200078e0003 */
[----:B---3--:R-:W-:-:S02]  /*33d0*/  ISETP.NE.AND P2, PT, R15, 0x1, PT ;  /* 0x000000010f00780c */ /* 0x008fc40003f45270 */
[----:B0-----:R-:W-:Y:S02]  /*33e0*/  IADD3 R15, P1, P4, R9, UR6, R8 ;  /* 0x00000006090f7c10 */ /* 0x001fe4000fc3e008 */
[----:B------:R-:W-:Y:S02]  /*33f0*/  SEL R2, RZ, 0x1, P2 ;  /* 0x00000001ff027807 */ /* 0x000fe40001000000 */
[----:B------:R-:W-:Y:S02]  /*3400*/  ISETP.LT.U32.AND P0, PT, R15, R18, PT ;  /* 0x000000120f00720c */ /* 0x000fe40003f01070 */
[----:B------:R-:W-:-:S03]  /*3410*/  IADD3.X R16, PT, PT, R5, UR7, RZ, P1, P4 ;  /* 0x0000000705107c10 */ /* 0x000fc60008fe84ff */
[----:B------:R-:W-:Y:S02]  /*3420*/  @P3 SEL R2, R4, 0x1, P2 ;  /* 0x0000000104023807 */ /* 0x000fe40001000000 */
[CC--:B------:R-:W-:Y:S02]  /*3430*/  ISETP.LT.AND.EX P0, PT, R16.reuse, R17.reuse, PT, P0 ;  /* 0x000000111000720c */ /* 0x0c0fe40003f01300 */
[C---:B-1----:R-:W-:Y:S02]  /*3440*/  IADD3 R12, P5, PT, R15.reuse, 0x100, RZ ;  /* 0x000001000f0c7810 */ /* 0x042fe40007fbe0ff */
[----:B------:R-:W-:Y:S02]  /*3450*/  @!P2 SEL R18, R15, R18, P0 ;  /* 0x000000120f12a207 */ /* 0x000fe40000000000 */
[----:B----4-:R-:W-:Y:S01]  /*3460*/  ISETP.NE.AND P4, PT, R11, 0x1, PT ;  /* 0x000000010b00780c */ /* 0x010fe20003f85270 */
[----:B------:R-:W-:Y:S01]  /*3470*/  IMAD.X R13, RZ, RZ, R16, P5 ;  /* 0x000000ffff0d7224 */ /* 0x000fe200028e0610 */
[----:B------:R-:W-:-:S02]  /*3480*/  @!P2 SEL R17, R16, R17, P0 ;  /* 0x000000111011a207 */ /* 0x000fc40000000000 */
[----:B------:R-:W-:Y:S02]  /*3490*/  SEL R3, R15, R18, !P3 ;  /* 0x000000120f037207 */ /* 0x000fe40005800000 */
[----:B------:R-:W-:Y:S02]  /*34a0*/  LOP3.LUT P1, RZ, R2, 0xff, RZ, 0xc0, !PT ;  /* 0x000000ff02ff7812 */ /* 0x000fe4000782c0ff */
[----:B------:R-:W-:Y:S02]  /*34b0*/  SEL R4, R16, R17, !P3 ;  /* 0x0000001110047207 */ /* 0x000fe40005800000 */
[----:B------:R-:W-:Y:S02]  /*34c0*/  ISETP.LT.U32.AND P0, PT, R12, R3, PT ;  /* 0x000000030c00720c */ /* 0x000fe40003f01070 */
[----:B------:R-:W-:Y:S02]  /*34d0*/  SEL R17, RZ, 0x1, P4 ;  /* 0x00000001ff117807 */ /* 0x000fe40002000000 */
[----:B------:R-:W-:-:S02]  /*34e0*/  ISETP.LT.AND.EX P0, PT, R13, R4, PT, P0 ;  /* 0x000000040d00720c */ /* 0x000fc40003f01300 */
[----:B-----5:R-:W-:Y:S02]  /*34f0*/  ISETP.NE.AND P2, PT, R14, 0x1, PT ;  /* 0x000000010e00780c */ /* 0x020fe40003f45270 */
[----:B------:R-:W-:Y:S02]  /*3500*/  @!P4 SEL R3, R12, R3, P0 ;  /* 0x000000030c03c207 */ /* 0x000fe40000000000 */
[----:B------:R-:W-:Y:S02]  /*3510*/  @!P4 SEL R4, R13, R4, P0 ;  /* 0x000000040d04c207 */ /* 0x000fe40000000000 */
[----:B------:R-:W-:Y:S02]  /*3520*/  IADD3 R11, P0, PT, R15, 0x200, RZ ;  /* 0x000002000f0b7810 */ /* 0x000fe40007f1e0ff */
[----:B------:R-:W-:Y:S02]  /*3530*/  @P1 SEL R17, R2, 0x1, P4 ;  /* 0x0000000102111807 */ /* 0x000fe40002000000 */
[----:B------:R-:W-:-:S02]  /*3540*/  SEL R2, R12, R3, !P1 ;  /* 0x000000030c027207 */ /* 0x000fc40004800000 */
[----:B------:R-:W-:Y:S01]  /*3550*/  SEL R3, R13, R4, !P1 ;  /* 0x000000040d037207 */ /* 0x000fe20004800000 */
[----:B------:R-:W-:Y:S01]  /*3560*/  IMAD.X R4, RZ, RZ, R16, P0 ;  /* 0x000000ffff047224 */ /* 0x000fe200000e0610 */
[-C--:B------:R-:W-:Y:S02]  /*3570*/  ISETP.LT.U32.AND P0, PT, R11, R2.reuse, PT ;  /* 0x000000020b00720c */ /* 0x080fe40003f01070 */
[----:B------:R-:W-:Y:S02]  /*3580*/  LOP3.LUT P1, RZ, R17, 0xff, RZ, 0xc0, !PT ;  /* 0x000000ff11ff7812 */ /* 0x000fe4000782c0ff */
[----:B------:R-:W-:Y:S02]  /*3590*/  ISETP.LT.AND.EX P0, PT, R4, R3, PT, P0 ;  /* 0x000000030400720c */ /* 0x000fe40003f01300 */
[----:B--2---:R-:W-:Y:S02]  /*35a0*/  ISETP.NE.AND P3, PT, R10, 0x1, PT ;  /* 0x000000010a00780c */ /* 0x004fe40003f65270 */
[----:B------:R-:W-:-:S02]  /*35b0*/  @!P2 SEL R2, R11, R2, P0 ;  /* 0x000000020b02a207 */ /* 0x000fc40000000000 */
[C---:B------:R-:W-:Y:S02]  /*35c0*/  @!P2 SEL R3, R4.reuse, R3, P0 ;  /* 0x000000030403a207 */ /* 0x040fe40000000000 */
[----:B------:R-:W-:Y:S02]  /*35d0*/  SEL R2, R11, R2, !P1 ;  /* 0x000000020b027207 */ /* 0x000fe40004800000 */
[----:B------:R-:W-:Y:S02]  /*35e0*/  IADD3 R11, P0, PT, R15, 0x300, RZ ;  /* 0x000003000f0b7810 */ /* 0x000fe40007f1e0ff */
[----:B------:R-:W-:Y:S02]  /*35f0*/  SEL R3, R4, R3, !P1 ;  /* 0x0000000304037207 */ /* 0x000fe40004800000 */
[----:B------:R-:W-:Y:S01]  /*3600*/  IADD3 R4, P4, PT, -R9, UR4, RZ ;  /* 0x0000000409047c10 */ /* 0x000fe2000ff9e1ff */
[----:B------:R-:W-:Y:S01]  /*3610*/  IMAD.X R10, RZ, RZ, R16, P0 ;  /* 0x000000ffff0a7224 */ /* 0x000fe200000e0610 */
[----:B------:R-:W-:-:S02]  /*3620*/  SEL R12, RZ, 0x1, P2 ;  /* 0x00000001ff0c7807 */ /* 0x000fc40001000000 */
[----:B------:R-:W-:Y:S02]  /*3630*/  ISETP.GE.U32.AND P0, PT, R4, 0x400, PT ;  /* 0x000004000400780c */ /* 0x000fe40003f06070 */
[----:B------:R-:W-:Y:S02]  /*3640*/  IADD3.X R13, PT, PT, ~R5, UR5, RZ, P4, !PT ;  /* 0x00000005050d7c10 */ /* 0x000fe4000a7fe5ff */
[----:B------:R-:W-:Y:S02]  /*3650*/  @P1 SEL R12, R17, 0x1, P2 ;  /* 0x00000001110c1807 */ /* 0x000fe40001000000 */
[----:B------:R-:W-:Y:S02]  /*3660*/  ISETP.GE.U32.AND.EX P0, PT, R13, RZ, PT, P0 ;  /* 0x000000ff0d00720c */ /* 0x000fe40003f06100 */
        /* <DEDUP_REMOVED lines=15> */
.L_x_674:
        /* <DEDUP_REMOVED lines=19> */
.L_x_680:
        /* <DEDUP_REMOVED lines=121> */
.L_x_679:
[----:B------:R-:W-:Y:S05]  /*4020*/  BSYNC.RECONVERGENT B2 ;  /* 0x0000000000027941 */ /* 0x000fea0003800200 */
.L_x_678:
        /* <DEDUP_REMOVED lines=19> */
[C---:B--2---:R-:W-:Y:S02]  /*4160*/  ISETP.NE.AND P0, PT, R16.reuse, 0x1, PT ;  /* 0x000000011000780c */ /* 0x044fe40003f05270 */
[----:B------:R-:W-:Y:S02]  /*4170*/  ISETP.EQ.AND P3, PT, R16, 0x1, P4 ;  /* 0x000000011000780c */ /* 0x000fe40002762270 */
[----:B------:R-:W-:Y:S02]  /*4180*/  @!P4 SEL R4, RZ, 0x1, P0 ;  /* 0x00000001ff04c807 */ /* 0x000fe40000000000 */
[----:B------:R-:W-:Y:S02]  /*4190*/  ISETP.LT.U32.AND P0, PT, R17, R2, PT ;  /* 0x000000021100720c */ /* 0x000fe40003f01070 */
[----:B------:R-:W-:-:S02]  /*41a0*/  SEL R4, R4, 0x1, !P3 ;  /* 0x0000000104047807 */ /* 0x000fc40005800000 */
[-C--:B------:R-:W-:Y:S02]  /*41b0*/  ISETP.LT.AND.EX P0, PT, R18, R3.reuse, PT, P0 ;  /* 0x000000031200720c */ /* 0x080fe40003f01300 */
[----:B------:R-:W-:Y:S02]  /*41c0*/  LOP3.LUT P2, RZ, R4, 0xff, RZ, 0xc0, !PT ;  /* 0x000000ff04ff7812 */ /* 0x000fe4000784c0ff */
[-C--:B------:R-:W-:Y:S02]  /*41d0*/  SEL R15, R17, R2.reuse, P0 ;  /* 0x00000002110f7207 */ /* 0x080fe40000000000 */
[-C--:B------:R-:W-:Y:S02]  /*41e0*/  SEL R16, R18, R3.reuse, P0 ;  /* 0x0000000312107207 */ /* 0x080fe40000000000 */
[----:B---3--:R-:W-:Y:S02]  /*41f0*/  ISETP.NE.AND P0, PT, R13, 0x1, PT ;  /* 0x000000010d00780c */ /* 0x008fe40003f05270 */
[----:B------:R-:W-:Y:S01]  /*4200*/  @!P3 SEL R15, R17, R2, !P4 ;  /* 0x00000002110fb207 */ /* 0x000fe20006000000 */
[----:B------:R-:W-:Y:S01]  /*4210*/  VIADD R2, R10, 0x200 ;  /* 0x000002000a027836 */ /* 0x000fe20000000000 */
[----:B------:R-:W-:-:S02]  /*4220*/  @!P3 SEL R16, R18, R3, !P4 ;  /* 0x000000031210b207 */ /* 0x000fc40006000000 */
[----:B------:R-:W-:Y:S02]  /*4230*/  ISETP.EQ.AND P3, PT, R13, 0x1, P2 ;  /* 0x000000010d00780c */ /* 0x000fe40001762270 */
        /* <DEDUP_REMOVED lines=10> */
[----:B----4-:R-:W-:Y:S02]  /*42e0*/  ISETP.NE.AND P3, PT, R7, 0x1, PT ;  /* 0x000000010700780c */ /* 0x010fe40003f65270 */
[----:B------:R-:W-:Y:S01]  /*42f0*/  IADD3 R3, P5, P0, R9, UR6, R2 ;  /* 0x0000000609037c10 */ /* 0x000fe2000f8be002 */
[C---:B------:R-:W-:Y:S01]  /*4300*/  VIADD R2, R10.reuse, 0x300 ;  /* 0x000003000a027836 */ /* 0x040fe20000000000 */
[----:B------:R-:W-:Y:S01]  /*4310*/  ISETP.EQ.AND P2, PT, R7, 0x1, P4 ;  /* 0x000000010700780c */ /* 0x000fe20002742270 */
        /* <DEDUP_REMOVED lines=23> */
.L_x_682:
[----:B------:R-:W-:Y:S05]  /*4490*/  BSYNC.RECONVERGENT B2 ;  /* 0x0000000000027941 */ /* 0x000fea0003800200 */
.L_x_681:
        /* <DEDUP_REMOVED lines=21> */
[C---:B--2---:R-:W-:Y:S02]  /*45f0*/  ISETP.NE.AND P4, PT, R13.reuse, 0x1, PT ;  /* 0x000000010d00780c */ /* 0x044fe40003f85270 */
[----:B------:R-:W-:Y:S02]  /*4600*/  ISETP.EQ.AND P3, PT, R13, 0x1, P2 ;  /* 0x000000010d00780c */ /* 0x000fe40001762270 */
[----:B------:R-:W-:Y:S02]  /*4610*/  @!P2 SEL R4, RZ, 0x1, P4 ;  /* 0x00000001ff04a807 */ /* 0x000fe40002000000 */
[----:B------:R-:W-:-:S02]  /*4620*/  IADD3 R13, P5, P6, R9, UR6, R14 ;  /* 0x00000006090d7c10 */ /* 0x000fc4000febe00e */
[----:B------:R-:W-:-:S04]  /*4630*/  SEL R4, R4, 0x1, !P3 ;  /* 0x0000000104047807 */ /* 0x000fc80005800000 */
[----:B------:R-:W-:-:S03]  /*4640*/  LOP3.LUT P4, RZ, R4, 0xff, RZ, 0xc0, !PT ;  /* 0x000000ff04ff7812 */ /* 0x000fc6000788c0ff */
[----:B------:R-:W-:Y:S02]  /*4650*/  @!P3 SEL R6, R11, R2, !P2 ;  /* 0x000000020b06b207 */ /* 0x000fe40005000000 */
[----:B------:R-:W-:Y:S02]  /*4660*/  @!P3 SEL R7, R12, R3, !P2 ;  /* 0x000000030c07b207 */ /* 0x000fe40005000000 */
[----:B---3--:R-:W-:Y:S02]  /*4670*/  ISETP.EQ.AND P3, PT, R15, 0x1, P4 ;  /* 0x000000010f00780c */ /* 0x008fe40002762270 */
[----:B------:R-:W-:Y:S02]  /*4680*/  IADD3.X R12, PT, PT, R5, UR7, RZ, P5, P6 ;  /* 0x00000007050c7c10 */ /* 0x000fe4000afec4ff */
        /* <DEDUP_REMOVED lines=9> */
.L_x_684:
[----:B------:R-:W-:Y:S05]  /*4720*/  BSYNC.RECONVERGENT B2 ;  /* 0x0000000000027941 */ /* 0x000fea0003800200 */
.L_x_683:
        /* <DEDUP_REMOVED lines=22> */
.L_x_677:
[----:B------:R-:W-:Y:S05]  /*4890*/  BSYNC.RECONVERGENT B1 ;  /* 0x0000000000017941 */ /* 0x000fea0003800200 */
.L_x_675:
        /* <DEDUP_REMOVED lines=24> */
.L_x_686:
[----:B------:R-:W-:Y:S05]  /*4a20*/  BSYNC.RECONVERGENT B1 ;  /* 0x0000000000017941 */ /* 0x000fea0003800200 */
.L_x_685:
        /* <DEDUP_REMOVED lines=23> */
.L_x_688:
[----:B------:R-:W-:Y:S05]  /*4ba0*/  BSYNC.RECONVERGENT B1 ;  /* 0x0000000000017941 */ /* 0x000fea0003800200 */
.L_x_687:
        /* <DEDUP_REMOVED lines=20> */
.L_x_690:
[----:B------:R-:W-:Y:S05]  /*4cf0*/  BSYNC.RECONVERGENT B1 ;  /* 0x0000000000017941 */ /* 0x000fea0003800200 */
.L_x_689:
        /* <DEDUP_REMOVED lines=20> */
.L_x_692:
[----:B------:R-:W-:Y:S05]  /*4e40*/  BSYNC.RECONVERGENT B1 ;  /* 0x0000000000017941 */ /* 0x000fea0003800200 */
.L_x_691:
        /* <DEDUP_REMOVED lines=20> */
.L_x_694:
[----:B------:R-:W-:Y:S05]  /*4f90*/  BSYNC.RECONVERGENT B1 ;  /* 0x0000000000017941 */ /* 0x000fea0003800200 */
.L_x_693:
        /* <DEDUP_REMOVED lines=10> */
.L_x_696:
[----:B------:R-:W-:Y:S05]  /*5040*/  BSYNC.RECONVERGENT B1 ;  /* 0x0000000000017941 */ /* 0x000fea0003800200 */
.L_x_695:
        /* <DEDUP_REMOVED lines=84> */
.L_x_655:
[----:B------:R-:W-:Y:S05]  /*5590*/  BSYNC.RECONVERGENT B0 ;  /* 0x0000000000007941 */ /* 0x000fea0003800200 */
.L_x_631:
        /* <DEDUP_REMOVED lines=16> */
.L_x_697:
        /* <DEDUP_REMOVED lines=14> */
.L_x_1288:


//--------------------- .text._ZN3cub18CUB_300001_SM_10006detail6reduce28DeviceReduceSingleTileKernelINS2_10policy_hubIN4cuda3std3__45tupleIJblEEEjN6thrust24THRUST_300001_SM_1000_NS8cuda_cub9__find_if7functorIS9_EEE10Policy1000EPS9_SI_iSF_S9_S9_NS7_10__identityEEEvT0_T1_T2_T3_T4_T6_ --------------------------
	.section	.text._ZN3cub18CUB_300001_SM_10006detail6reduce28DeviceReduceSingleTileKernelINS2_10policy_hubIN4cuda3std3__45tupleIJblEEEjN6thrust24THRUST_300001_SM_1000_NS8cuda_cub9__find_if7functorIS9_EEE10Policy1000EPS9_SI_iSF_S9_S9_NS7_10__identityEEEvT0_T1_T2_T3_T4_T6_,"ax",@progbits
	.align	128
        .global         _ZN3cub18CUB_300001_SM_10006detail6reduce28DeviceReduceSingleTileKernelINS2_10policy_hubIN4cuda3std3__45tupleIJblEEEjN6thrust24THRUST_300001_SM_1000_NS8cuda_cub9__find_if7functorIS9_EEE10Policy1000EPS9_SI_iSF_S9_S9_NS7_10__identityEEEvT0_T1_T2_T3_T4_T6_
        .type           _ZN3cub18CUB_300001_SM_10006detail6reduce28DeviceReduceSingleTileKernelINS2_10policy_hubIN4cuda3std3__45tupleIJblEEEjN6thrust24THRUST_300001_SM_1000_NS8cuda_cub9__find_if7functorIS9_EEE10Policy1000EPS9_SI_iSF_S9_S9_NS7_10__identityEEEvT0_T1_T2_T3_T4_T6_,@function
        .size           _ZN3cub18CUB_300001_SM_10006detail6reduce28DeviceReduceSingleTileKernelINS2_10policy_hubIN4cuda3std3__45tupleIJblEEEjN6thrust24THRUST_300001_SM_1000_NS8cuda_cub9__find_if7functorIS9_EEE10Policy1000EPS9_SI_iSF_S9_S9_NS7_10__identityEEEvT0_T1_T2_T3_T4_T6_,(.L_x_1289 - _ZN3cub18CUB_300001_SM_10006detail6reduce28DeviceReduceSingleTileKernelINS2_10policy_hubIN4cuda3std3__45tupleIJblEEEjN6thrust24THRUST_300001_SM_1000_NS8cuda_cub9__find_if7functorIS9_EEE10Policy1000EPS9_SI_iSF_S9_S9_NS7_10__identityEEEvT0_T1_T2_T3_T4_T6_)
        .other          _ZN3cub18CUB_300001_SM_10006detail6reduce28DeviceReduceSingleTileKernelINS2_10policy_hubIN4cuda3std3__45tupleIJblEEEjN6thrust24THRUST_300001_SM_1000_NS8cuda_cub9__find_if7functorIS9_EEE10Policy1000EPS9_SI_iSF_S9_S9_NS7_10__identityEEEvT0_T1_T2_T3_T4_T6_,@"STO_CUDA_ENTRY STV_DEFAULT"
_ZN3cub18CUB_300001_SM_10006detail6reduce28DeviceReduceSingleTileKernelINS2_10policy_hubIN4cuda3std3__45tupleIJblEEEjN6thrust24THRUST_300001_SM_1000_NS8cuda_cub9__find_if7functorIS9_EEE10Policy1000EPS9_SI_iSF_S9_S9_NS7_10__identityEEEvT0_T1_T2_T3_T4_T6_:
.text._ZN3cub18CUB_300001_SM_10006detail6reduce28DeviceReduceSingleTileKernelINS2_10policy_hubIN4cuda3std3__45tupleIJblEEEjN6thrust24THRUST_300001_SM_1000_NS8cuda_cub9__find_if7functorIS9_EEE10Policy1000EPS9_SI_iSF_S9_S9_NS7_10__identityEEEvT0_T1_T2_T3_T4_T6_:
        /* <DEDUP_REMOVED lines=14> */
.L_x_698:
        /* <DEDUP_REMOVED lines=15> */
.L_x_702:
[----:B------:R-:W-:Y:S05]  /*01d0*/  BSYNC.RECONVERGENT B1 ;  /* 0x0000000000017941 */ /* 0x000fea0003800200 */
.L_x_701:
        /* <DEDUP_REMOVED lines=18> */
.L_x_707:
        /* <DEDUP_REMOVED lines=19> */
.L_x_706:
[----:B------:R-:W-:Y:S05]  /*0430*/  BSYNC.RECONVERGENT B2 ;  /* 0x0000000000027941 */ /* 0x000fea0003800200 */
.L_x_705:
[----:B------:R-:W-:Y:S05]  /*0440*/  @!P1 BRA `(.L_x_704) ;  /* 0x0000000000c89947 */ /* 0x000fea0003800000 */
.L_x_708:
        /* <DEDUP_REMOVED lines=50> */
.L_x_704:
[----:B------:R-:W-:Y:S05]  /*0770*/  BSYNC.RECONVERGENT B1 ;  /* 0x0000000000017941 */ /* 0x000fea0003800200 */
.L_x_703:
        /* <DEDUP_REMOVED lines=26> */
.L_x_711:
[----:B------:R-:W-:Y:S05]  /*0920*/  BSYNC.RECONVERGENT B1 ;  /* 0x0000000000017941 */ /* 0x000fea0003800200 */
.L_x_710:
        /* <DEDUP_REMOVED lines=23> */
.L_x_713:
[----:B------:R-:W-:Y:S05]  /*0aa0*/  BSYNC.RECONVERGENT B1 ;  /* 0x0000000000017941 */ /* 0x000fea0003800200 */
.L_x_712:
        /* <DEDUP_REMOVED lines=20> */
.L_x_715:
[----:B------:R-:W-:Y:S05]  /*0bf0*/  BSYNC.RECONVERGENT B1 ;  /* 0x0000000000017941 */ /* 0x000fea0003800200 */
.L_x_714:
        /* <DEDUP_REMOVED lines=20> */
.L_x_717:
[----:B------:R-:W-:Y:S05]  /*0d40*/  BSYNC.RECONVERGENT B1 ;  /* 0x0000000000017941 */ /* 0x000fea0003800200 */
.L_x_716:
        /* <DEDUP_REMOVED lines=20> */
.L_x_719:
[----:B------:R-:W-:Y:S05]  /*0e90*/  BSYNC.RECONVERGENT B1 ;  /* 0x0000000000017941 */ /* 0x000fea0003800200 */
.L_x_718:
        /* <DEDUP_REMOVED lines=10> */
.L_x_721:
[----:B------:R-:W-:Y:S05]  /*0f40*/  BSYNC.RECONVERGENT B1 ;  /* 0x0000000000017941 */ /* 0x000fea0003800200 */
.L_x_720:
        /* <DEDUP_REMOVED lines=85> */
.L_x_709:
        /* <DEDUP_REMOVED lines=36> */
.L_x_724:
[----:B------:R-:W-:Y:S05]  /*16e0*/  BSYNC.RECONVERGENT B1 ;  /* 0x0000000000017941 */ /* 0x000fea0003800200 */
.L_x_723:
        /* <DEDUP_REMOVED lines=21> */
.L_x_726:
[----:B------:R-:W-:Y:S05]  /*1840*/  BSYNC.RECONVERGENT B1 ;  /* 0x0000000000017941 */ /* 0x000fea0003800200 */
.L_x_725:
        /* <DEDUP_REMOVED lines=20> */
.L_x_728:
[----:B------:R-:W-:Y:S05]  /*1990*/  BSYNC.RECONVERGENT B1 ;  /* 0x0000000000017941 */ /* 0x000fea0003800200 */
.L_x_727:
        /* <DEDUP_REMOVED lines=20> */
.L_x_730:
[----:B------:R-:W-:Y:S05]  /*1ae0*/  BSYNC.RECONVERGENT B1 ;  /* 0x0000000000017941 */ /* 0x000fea0003800200 */
.L_x_729:
        /* <DEDUP_REMOVED lines=20> */
.L_x_732:
[----:B------:R-:W-:Y:S05]  /*1c30*/  BSYNC.RECONVERGENT B1 ;  /* 0x0000000000017941 */ /* 0x000fea0003800200 */
.L_x_731:
        /* <DEDUP_REMOVED lines=10> */
.L_x_734:
[----:B------:R-:W-:Y:S05]  /*1ce0*/  BSYNC.RECONVERGENT B1 ;  /* 0x0000000000017941 */ /* 0x000fea0003800200 */
.L_x_733:
        /* <DEDUP_REMOVED lines=26> */
.L_x_735:
        /* <DEDUP_REMOVED lines=16> */
.L_x_736:
        /* <DEDUP_REMOVED lines=16> */
.L_x_737:
        /* <DEDUP_REMOVED lines=16> */
.L_x_738:
        /* <DEDUP_REMOVED lines=16> */
.L_x_739:
        /* <DEDUP_REMOVED lines=16> */
.L_x_740:
        /* <DEDUP_REMOVED lines=17> */
.L_x_700:
        /* <DEDUP_REMOVED lines=47> */
.L_x_743:
        /* <DEDUP_REMOVED lines=54> */
.L_x_741:
        /* <DEDUP_REMOVED lines=20> */
.L_x_747:
        /* <DEDUP_REMOVED lines=18> */
.L_x_746:
[----:B------:R-:W-:Y:S05]  /*2d50*/  BSYNC.RECONVERGENT B2 ;  /* 0x0000000000027941 */ /* 0x000fea0003800200 */
.L_x_745:
        /* <DEDUP_REMOVED lines=10> */
.L_x_748:
        /* <DEDUP_REMOVED lines=55> */
.L_x_744:
[----:B------:R-:W-:Y:S05]  /*3170*/  BSYNC.RECONVERGENT B1 ;  /* 0x0000000000017941 */ /* 0x000fea0003800200 */
.L_x_742:
        /* <DEDUP_REMOVED lines=24> */
.L_x_750:
[----:B------:R-:W-:Y:S05]  /*3300*/  BSYNC.RECONVERGENT B1 ;  /* 0x0000000000017941 */ /* 0x000fea0003800200 */
.L_x_749:
        /* <DEDUP_REMOVED lines=23> */
.L_x_752:
[----:B------:R-:W-:Y:S05]  /*3480*/  BSYNC.RECONVERGENT B1 ;  /* 0x0000000000017941 */ /* 0x000fea0003800200 */
.L_x_751:
        /* <DEDUP_REMOVED lines=20> */
.L_x_754:
[----:B------:R-:W-:Y:S05]  /*35d0*/  BSYNC.RECONVERGENT B1 ;  /* 0x0000000000017941 */ /* 0x000fea0003800200 */
.L_x_753:
        /* <DEDUP_REMOVED lines=20> */
.L_x_756:
[----:B------:R-:W-:Y:S05]  /*3720*/  BSYNC.RECONVERGENT B1 ;  /* 0x0000000000017941 */ /* 0x000fea0003800200 */
.L_x_755:
        /* <DEDUP_REMOVED lines=20> */
.L_x_758:
[----:B------:R-:W-:Y:S05]  /*3870*/  BSYNC.RECONVERGENT B1 ;  /* 0x0000000000017941 */ /* 0x000fea0003800200 */
.L_x_757:
        /* <DEDUP_REMOVED lines=10> */
.L_x_760:
[----:B------:R-:W-:Y:S05]  /*3920*/  BSYNC.RECONVERGENT B1 ;  /* 0x0000000000017941 */ /* 0x000fea0003800200 */
.L_x_759:
        /* <DEDUP_REMOVED lines=84> */
.L_x_722:
[----:B------:R-:W-:Y:S05]  /*3e70*/  BSYNC.RECONVERGENT B0 ;  /* 0x0000000000007941 */ /* 0x000fea0003800200 */
.L_x_699:
        /* <DEDUP_REMOVED lines=16> */
.L_x_761:
        /* <DEDUP_REMOVED lines=16> */
.L_x_1289:


//--------------------- .text._ZN3cub18CUB_300001_SM_10006detail6reduce18DeviceReduceKernelINS2_10policy_hubIN4cuda3std3__45tupleIJblEEEjN6thrust24THRUST_300001_SM_1000_NS8cuda_cub9__find_if7functorIS9_EEE10Policy1000ENSB_12zip_iteratorINS8_IJNSD_26transform_input_iterator_tIbNSB_6detail15normal_iteratorINSB_10device_ptrIiEEEE9is_it_oneEENSB_17counting_iteratorIlNSB_11use_defaultESS_SS_EEEEEEEjSF_S9_NS7_10__identityEEEvT0_PT3_T1_NS0_13GridEvenShareIS10_EET2_T4_ --------------------------
	.section	.text._ZN3cub18CUB_300001_SM_10006detail6reduce18DeviceReduceKernelINS2_10policy_hubIN4cuda3std3__45tupleIJblEEEjN6thrust24THRUST_300001_SM_1000_NS8cuda_cub9__find_if7functorIS9_EEE10Policy1000ENSB_12zip_iteratorINS8_IJNSD_26transform_input_iterator_tIbNSB_6detail15normal_iteratorINSB_10device_ptrIiEEEE9is_it_oneEENSB_17counting_iteratorIlNSB_11use_defaultESS_SS_EEEEEEEjSF_S9_NS7_10__identityEEEvT0_PT3_T1_NS0_13GridEvenShareIS10_EET2_T4_,"ax",@progbits
	.align	128
        .global         _ZN3cub18CUB_300001_SM_10006detail6reduce18DeviceReduceKernelINS2_10policy_hubIN4cuda3std3__45tupleIJblEEEjN6thrust24THRUST_300001_SM_1000_NS8cuda_cub9__find_if7functorIS9_EEE10Policy1000ENSB_12zip_iteratorINS8_IJNSD_26transform_input_iterator_tIbNSB_6detail15normal_iteratorINSB_10device_ptrIiEEEE9is_it_oneEENSB_17counting_iteratorIlNSB_11use_defaultESS_SS_EEEEEEEjSF_S9_NS7_10__identityEEEvT0_PT3_T1_NS0_13GridEvenShareIS10_EET2_T4_
        .type           _ZN3cub18CUB_300001_SM_10006detail6reduce18DeviceReduceKernelINS2_10policy_hubIN4cuda3std3__45tupleIJblEEEjN6thrust24THRUST_300001_SM_1000_NS8cuda_cub9__find_if7functorIS9_EEE10Policy1000ENSB_12zip_iteratorINS8_IJNSD_26transform_input_iterator_tIbNSB_6detail15normal_iteratorINSB_10device_ptrIiEEEE9is_it_oneEENSB_17counting_iteratorIlNSB_11use_defaultESS_SS_EEEEEEEjSF_S9_NS7_10__identityEEEvT0_PT3_T1_NS0_13GridEvenShareIS10_EET2_T4_,@function
        .size           _ZN3cub18CUB_300001_SM_10006detail6reduce18DeviceReduceKernelINS2_10policy_hubIN4cuda3std3__45tupleIJblEEEjN6thrust24THRUST_300001_SM_1000_NS8cuda_cub9__find_if7functorIS9_EEE10Policy1000ENSB_12zip_iteratorINS8_IJNSD_26transform_input_iterator_tIbNSB_6detail15normal_iteratorINSB_10device_ptrIiEEEE9is_it_oneEENSB_17counting_iteratorIlNSB_11use_defaultESS_SS_EEEEEEEjSF_S9_NS7_10__identityEEEvT0_PT3_T1_NS0_13GridEvenShareIS10_EET2_T4_,(.L_x_1290 - _ZN3cub18CUB_300001_SM_10006detail6reduce18DeviceReduceKernelINS2_10policy_hubIN4cuda3std3__45tupleIJblEEEjN6thrust24THRUST_300001_SM_1000_NS8cuda_cub9__find_if7functorIS9_EEE10Policy1000ENSB_12zip_iteratorINS8_IJNSD_26transform_input_iterator_tIbNSB_6detail15normal_iteratorINSB_10device_ptrIiEEEE9is_it_oneEENSB_17counting_iteratorIlNSB_11use_defaultESS_SS_EEEEEEEjSF_S9_NS7_10__identityEEEvT0_PT3_T1_NS0_13GridEvenShareIS10_EET2_T4_)
        .other          _ZN3cub18CUB_300001_SM_10006detail6reduce18DeviceReduceKernelINS2_10policy_hubIN4cuda3std3__45tupleIJblEEEjN6thrust24THRUST_300001_SM_1000_NS8cuda_cub9__find_if7functorIS9_EEE10Policy1000ENSB_12zip_iteratorINS8_IJNSD_26transform_input_iterator_tIbNSB_6detail15normal_iteratorINSB_10device_ptrIiEEEE9is_it_oneEENSB_17counting_iteratorIlNSB_11use_defaultESS_SS_EEEEEEEjSF_S9_NS7_10__identityEEEvT0_PT3_T1_NS0_13GridEvenShareIS10_EET2_T4_,@"STO_CUDA_ENTRY STV_DEFAULT"
_ZN3cub18CUB_300001_SM_10006detail6reduce18DeviceReduceKernelINS2_10policy_hubIN4cuda3std3__45tupleIJblEEEjN6thrust24THRUST_300001_SM_1000_NS8cuda_cub9__find_if7functorIS9_EEE10Policy1000ENSB_12zip_iteratorINS8_IJNSD_26transform_input_iterator_tIbNSB_6detail15normal_iteratorINSB_10device_ptrIiEEEE9is_it_oneEENSB_17counting_iteratorIlNSB_11use_defaultESS_SS_EEEEEEEjSF_S9_NS7_10__identityEEEvT0_PT3_T1_NS0_13GridEvenShareIS10_EET2_T4_:
.text._ZN3cub18CUB_300001_SM_10006detail6reduce18DeviceReduceKernelINS2_10policy_hubIN4cuda3std3__45tupleIJblEEEjN6thrust24THRUST_300001_SM_1000_NS8cuda_cub9__find_if7functorIS9_EEE10Policy1000ENSB_12zip_iteratorINS8_IJNSD_26transform_input_iterator_tIbNSB_6detail15normal_iteratorINSB_10device_ptrIiEEEE9is_it_oneEENSB_17counting_iteratorIlNSB_11use_defaultESS_SS_EEEEEEEjSF_S9_NS7_10__identityEEEvT0_PT3_T1_NS0_13GridEvenShareIS10_EET2_T4_:
        /* <DEDUP_REMOVED lines=13> */
[----:B------:R-:W1:Y:S01]  /*00d0*/  LDCU.64 UR4, c[0x0][0x390] ;  /* 0x00007200ff0477ac */ /* 0x000e620008000a00 */
[----:B0-----:R-:W-:-:S13]  /*00e0*/  ISETP.GE.U32.AND P0, PT, R14, R4, PT ;  /* 0x000000040e00720c */ /* 0x001fda0003f06070 */
[----:B------:R-:W0:Y:S01]  /*00f0*/  @!P0 LDC.64 R2, c[0x0][0x380] ;  /* 0x0000e000ff028b82 */ /* 0x000e220000000a00 */
[----:B------:R-:W-:-:S07]  /*0100*/  @!P0 IMAD.IADD R7, R5, 0x1, R14 ;  /* 0x0000000105078824 */ /* 0x000fce00078e020e */
[----:B------:R-:W2:Y:S01]  /*0110*/  @!P0 LDC.64 R8, c[0x0][0x390] ;  /* 0x0000e400ff088b82 */ /* 0x000ea20000000a00 */
[----:B0-----:R-:W-:-:S06]  /*0120*/  @!P0 IMAD.WIDE.U32 R2, R7, 0x4, R2 ;  /* 0x0000000407028825 */ /* 0x001fcc00078e0002 */
[----:B------:R-:W3:Y:S01]  /*0130*/  @!P0 LDG.E R2, desc[UR10][R2.64] ;  /* 0x0000000a02028981 */ /* 0x000ee2000c1e1900 */
[----:B------:R-:W-:Y:S01]  /*0140*/  IMAD.MOV.U32 R6, RZ, RZ, R14 ;  /* 0x000000ffff067224 */ /* 0x000fe200078e000e */
[----:B--2---:R-:W-:Y:S01]  /*0150*/  @!P0 IADD3 R18, P3, PT, R7, R8, RZ ;  /* 0x0000000807128210 */ /* 0x004fe20007f7e0ff */
[----:B------:R-:W-:Y:S01]  /*0160*/  @!P0 VIADD R6, R14, 0x100 ;  /* 0x000001000e068836 */ /* 0x000fe20000000000 */
[----:B------:R-:W-:Y:S01]  /*0170*/  PRMT R20, RZ, 0x7610, R20 ;  /* 0x00007610ff147816 */ /* 0x000fe20000000014 */
[----:B------:R-:W-:Y:S02]  /*0180*/  BSSY.RECONVERGENT B1, `(.L_x_764) ;  /* 0x0000125000017945 */ /* 0x000fe40003800200 */
[----:B------:R-:W-:Y:S01]  /*0190*/  @!P0 IMAD.X R19, RZ, RZ, R9, P3 ;  /* 0x000000ffff138224 */ /* 0x000fe200018e0609 */
[----:B------:R-:W-:Y:S02]  /*01a0*/  ISETP.GE.U32.AND P2, PT, R6, R4, PT ;  /* 0x000000040600720c */ /* 0x000fe40003f46070 */
[----:B---3--:R-:W-:-:S04]  /*01b0*/  @!P0 ISETP.NE.AND P1, PT, R2, 0x1, PT ;  /* 0x000000010200880c */ /* 0x008fc80003f25270 */
[----:B------:R-:W-:-:S04]  /*01c0*/  @!P0 SEL R7, RZ, 0x1, P1 ;  /* 0x00000001ff078807 */ /* 0x000fc80000800000 */
[----:B------:R-:W-:-:S03]  /*01d0*/  @!P0 PRMT R20, R7, 0x7610, R20 ;  /* 0x0000761007148816 */ /* 0x000fc60000000014 */
[----:B-1----:R-:W-:Y:S05]  /*01e0*/  @P2 BRA `(.L_x_765) ;  /* 0x0000001000782947 */ /* 0x002fea0003800000 */
        /* <DEDUP_REMOVED lines=14> */
.L_x_769:
        /* <DEDUP_REMOVED lines=21> */
[C---:B--2---:R-:W-:Y:S02]  /*0420*/  ISETP.NE.AND P1, PT, R6.reuse, 0x1, PT ;  /* 0x000000010600780c */ /* 0x044fe40003f25270 */
[----:B------:R-:W-:Y:S02]  /*0430*/  ISETP.EQ.AND P2, PT, R6, 0x1, P3 ;  /* 0x000000010600780c */ /* 0x000fe40001f42270 */
[----:B------:R-:W-:-:S04]  /*0440*/  @!P3 SEL R24, RZ, 0x1, P1 ;  /* 0x00000001ff18b807 */ /* 0x000fc80000800000 */
[----:B------:R-:W-:-:S04]  /*0450*/  SEL R24, R24, 0x1, !P2 ;  /* 0x0000000118187807 */ /* 0x000fc80005000000 */
[----:B------:R-:W-:-:S03]  /*0460*/  LOP3.LUT P1, RZ, R24, 0xff, RZ, 0xc0, !PT ;  /* 0x000000ff18ff7812 */ /* 0x000fc6000782c0ff */
[----:B------:R-:W-:Y:S01]  /*0470*/  @!P2 SEL R20, R7, R18, !P3 ;  /* 0x000000120714a207 */ /* 0x000fe20005800000 */
[----:B------:R-:W-:Y:S01]  /*0480*/  IMAD.WIDE.U32 R6, R11, 0x4, R2 ;  /* 0x000000040b067825 */ /* 0x000fe200078e0002 */
[----:B------:R-:W-:Y:S02]  /*0490*/  @!P2 SEL R9, R26, R19, !P3 ;  /* 0x000000131a09a207 */ /* 0x000fe40005800000 */
[C---:B---3--:R-:W-:Y:S01]  /*04a0*/  ISETP.NE.AND P2, PT, R8.reuse, 0x1, PT ;  /* 0x000000010800780c */ /* 0x048fe20003f45270 */
[----:B------:R-:W-:Y:S01]  /*04b0*/  IMAD.X R18, RZ, RZ, UR5, P0 ;  /* 0x00000005ff127e24 */ /* 0x000fe200080e06ff */
[----:B------:R0:W2:Y:S01]  /*04c0*/  LDG.E R13, desc[UR10][R6.64] ;  /* 0x0000000a060d7981 */ /* 0x0000a2000c1e1900 */
[----:B------:R-:W-:Y:S02]  /*04d0*/  ISETP.EQ.AND P3, PT, R8, 0x1, P1 ;  /* 0x000000010800780c */ /* 0x000fe40000f62270 */
        /* <DEDUP_REMOVED lines=12> */
[----:B----4-:R-:W-:-:S03]  /*05a0*/  ISETP.EQ.AND P1, PT, R10, 0x1, P2 ;  /* 0x000000010a00780c */ /* 0x010fc60001722270 */
[----:B------:R-:W-:Y:S01]  /*05b0*/  IMAD.X R9, RZ, RZ, UR5, P0 ;  /* 0x00000005ff097e24 */ /* 0x000fe200080e06ff */
[----:B------:R-:W-:Y:S01]  /*05c0*/  ISETP.LT.U32.AND P0, PT, R27, R26, PT ;  /* 0x0000001a1b00720c */ /* 0x000fe20003f01070 */
[----:B------:R0:W3:Y:S03]  /*05d0*/  LDG.E R18, desc[UR10][R6.64] ;  /* 0x0000000a06127981 */ /* 0x0000e6000c1e1900 */
[----:B------:R-:W-:-:S04]  /*05e0*/  ISETP.LT.AND.EX P0, PT, R9, R8, PT, P0 ;  /* 0x000000080900720c */ /* 0x000fc80003f01300 */
[CC--:B------:R-:W-:Y:S02]  /*05f0*/  SEL R20, R27.reuse, R26.reuse, P0 ;  /* 0x0000001a1b147207 */ /* 0x0c0fe40000000000 */
[----:B------:R-:W-:Y:S01]  /*0600*/  @!P1 SEL R20, R27, R26, !P2 ;  /* 0x0000001a1b149207 */ /* 0x000fe20005000000 */
[----:B------:R-:W-:Y:S01]  /*0610*/  VIADD R27, R17, 0x600 ;  /* 0x00000600111b7836 */ /* 0x000fe20000000000 */
[----:B------:R-:W-:Y:S02]  /*0620*/  ISETP.NE.AND P3, PT, R10, 0x1, PT ;  /* 0x000000010a00780c */ /* 0x000fe40003f65270 */
        /* <DEDUP_REMOVED lines=11> */
[C---:B-----5:R-:W-:Y:S02]  /*06e0*/  ISETP.NE.AND P2, PT, R12.reuse, 0x1, PT ;  /* 0x000000010c00780c */ /* 0x060fe40003f45270 */
[----:B------:R-:W-:Y:S01]  /*06f0*/  ISETP.EQ.AND P3, PT, R12, 0x1, P1 ;  /* 0x000000010c00780c */ /* 0x000fe20000f62270 */
        /* <DEDUP_REMOVED lines=16> */
[C---:B--2---:R-:W-:Y:S02]  /*0800*/  ISETP.NE.AND P0, PT, R13.reuse, 0x1, PT ;  /* 0x000000010d00780c */ /* 0x044fe40003f05270 */
[----:B------:R-:W-:Y:S02]  /*0810*/  ISETP.EQ.AND P3, PT, R13, 0x1, P2 ;  /* 0x000000010d00780c */ /* 0x000fe40001762270 */
        /* <DEDUP_REMOVED lines=9> */
[C---:B---3--:R-:W-:Y:S01]  /*08b0*/  ISETP.NE.AND P0, PT, R18.reuse, 0x1, PT ;  /* 0x000000011200780c */ /* 0x048fe20003f05270 */
[----:B------:R-:W-:Y:S01]  /*08c0*/  IMAD.X R9, RZ, RZ, UR5, P4 ;  /* 0x00000005ff097e24 */ /* 0x000fe2000a0e06ff */
[----:B------:R-:W-:-:S02]  /*08d0*/  ISETP.EQ.AND P3, PT, R18, 0x1, P1 ;  /* 0x000000011200780c */ /* 0x000fc40000f62270 */
        /* <DEDUP_REMOVED lines=11> */
[----:B----4-:R-:W-:Y:S02]  /*0990*/  ISETP.EQ.AND P3, PT, R8, 0x1, P2 ;  /* 0x000000010800780c */ /* 0x010fe40001762270 */
[----:B------:R-:W-:-:S04]  /*09a0*/  ISETP.LT.U32.AND P0, PT, R27, R12, PT ;  /* 0x0000000c1b00720c */ /* 0x000fc80003f01070 */
[----:B------:R-:W-:Y:S02]  /*09b0*/  ISETP.LT.AND.EX P0, PT, R7, R18, PT, P0 ;  /* 0x000000120700720c */ /* 0x000fe40003f01300 */
[----:B------:R-:W-:Y:S02]  /*09c0*/  ISETP.NE.AND P1, PT, R8, 0x1, PT ;  /* 0x000000010800780c */ /* 0x000fe40003f25270 */
        /* <DEDUP_REMOVED lines=14> */
[C---:B------:R-:W-:Y:S02]  /*0ab0*/  ISETP.EQ.AND P2, PT, R6.reuse, 0x1, P1 ;  /* 0x000000010600780c */ /* 0x040fe40000f42270 */
[----:B------:R-:W-:-:S04]  /*0ac0*/  ISETP.NE.AND P3, PT, R6, 0x1, PT ;  /* 0x000000010600780c */ /* 0x000fc80003f65270 */
[----:B------:R-:W-:-:S04]  /*0ad0*/  @!P1 SEL R24, RZ, 0x1, P3 ;  /* 0x00000001ff189807 */ /* 0x000fc80001800000 */
[----:B------:R-:W-:-:S03]  /*0ae0*/  SEL R20, R24, 0x1, !P2 ;  /* 0x0000000118147807 */ /* 0x000fc60005000000 */
[----:B------:R-:W-:Y:S02]  /*0af0*/  @!P2 SEL R18, R25, R8, !P1 ;  /* 0x000000081912a207 */ /* 0x000fe40004800000 */
[----:B------:R-:W-:Y:S01]  /*0b00*/  @!P2 SEL R19, R7, R10, !P1 ;  /* 0x0000000a0713a207 */ /* 0x000fe20004800000 */
[----:B------:R-:W-:Y:S06]  /*0b10*/  @P0 BRA `(.L_x_769) ;  /* 0xfffffff400ec0947 */ /* 0x000fec000383ffff */
[----:B------:R-:W-:Y:S05]  /*0b20*/  BSYNC.RECONVERGENT B3 ;  /* 0x0000000000037941 */ /* 0x000fea0003800200 */
.L_x_768:
[----:B------:R-:W-:-:S07]  /*0b30*/  VIADD R6, R21, 0xfffffc00 ;  /* 0xfffffc0015067836 */ /* 0x000fce0000000000 */
.L_x_767:
[----:B------:R-:W-:Y:S05]  /*0b40*/  BSYNC.RECONVERGENT B2 ;  /* 0x0000000000027941 */ /* 0x000fea0003800200 */
.L_x_766:
        /* <DEDUP_REMOVED lines=8> */
[----:B------:R-:W1:Y:S03]  /*0bd0*/  LDCU.64 UR6, c[0x0][0x390] ;  /* 0x00007200ff0677ac */ /* 0x000e660008000a00 */
        /* <DEDUP_REMOVED lines=13> */
[----:B-1----:R-:W-:Y:S02]  /*0cb0*/  IADD3 R17, P2, PT, R17, UR6, RZ ;  /* 0x0000000611117c10 */ /* 0x002fe4000ff5e0ff */
[----:B------:R-:W-:-:S03]  /*0cc0*/  IADD3 R13, P5, PT, R13, UR6, RZ ;  /* 0x000000060d0d7c10 */ /* 0x000fc6000ffbe0ff */
[----:B------:R-:W-:Y:S02]  /*0cd0*/  IMAD.X R12, RZ, RZ, UR7, P2 ;  /* 0x00000007ff0c7e24 */ /* 0x000fe400090e06ff */
[----:B0-----:R-:W-:Y:S01]  /*0ce0*/  IMAD.X R3, RZ, RZ, UR7, P5 ;  /* 0x00000007ff037e24 */ /* 0x001fe2000a8e06ff */
[----:B------:R-:W-:Y:S02]  /*0cf0*/  IADD3 R7, P5, PT, R7, UR6, RZ ;  /* 0x0000000607077c10 */ /* 0x000fe4000ffbe0ff */
[C---:B--2---:R-:W-:Y:S02]  /*0d00*/  ISETP.NE.AND P0, PT, R24.reuse, 0x1, PT ;  /* 0x000000011800780c */ /* 0x044fe40003f05270 */
[----:B------:R-:W-:Y:S02]  /*0d10*/  ISETP.EQ.AND P4, PT, R24, 0x1, P3 ;  /* 0x000000011800780c */ /* 0x000fe40001f82270 */
[----:B------:R-:W-:Y:S02]  /*0d20*/  @!P3 SEL R20, RZ, 0x1, P0 ;  /* 0x00000001ff14b807 */ /* 0x000fe40000000000 */
[----:B------:R-:W-:-:S02]  /*0d30*/  ISETP.LT.U32.AND P0, PT, R17, R18, PT ;  /* 0x000000121100720c */ /* 0x000fc40003f01070 */
[----:B------:R-:W-:Y:S02]  /*0d40*/  SEL R20, R20, 0x1, !P4 ;  /* 0x0000000114147807 */ /* 0x000fe40006000000 */
[-C--:B------:R-:W-:Y:S02]  /*0d50*/  ISETP.LT.AND.EX P0, PT, R12, R19.reuse, PT, P0 ;  /* 0x000000130c00720c */ /* 0x080fe40003f01300 */
[----:B------:R-:W-:Y:S02]  /*0d60*/  LOP3.LUT P2, RZ, R20, 0xff, RZ, 0xc0, !PT ;  /* 0x000000ff14ff7812 */ /* 0x000fe4000784c0ff */
[----:B------:R-:W-:Y:S02]  /*0d70*/  SEL R10, R17, R18, P0 ;  /* 0x00000012110a7207 */ /* 0x000fe40000000000 */
[----:B------:R-:W-:Y:S02]  /*0d80*/  SEL R24, R12, R19, P0 ;  /* 0x000000130c187207 */ /* 0x000fe40000000000 */
[----:B---3--:R-:W-:-:S02]  /*0d90*/  ISETP.NE.AND P0, PT, R22, 0x1, PT ;  /* 0x000000011600780c */ /* 0x008fc40003f05270 */
[----:B------:R-:W-:Y:S02]  /*0da0*/  @!P4 SEL R10, R17, R18, !P3 ;  /* 0x00000012110ac207 */ /* 0x000fe40005800000 */
[----:B------:R-:W-:Y:S02]  /*0db0*/  @!P4 SEL R24, R12, R19, !P3 ;  /* 0x000000130c18c207 */ /* 0x000fe40005800000 */
[----:B------:R-:W-:Y:S02]  /*0dc0*/  ISETP.EQ.AND P4, PT, R22, 0x1, P2 ;  /* 0x000000011600780c */ /* 0x000fe40001782270 */
        /* <DEDUP_REMOVED lines=10> */
[C---:B----4-:R-:W-:Y:S02]  /*0e70*/  ISETP.NE.AND P2, PT, R8.reuse, 0x1, PT ;  /* 0x000000010800780c */ /* 0x050fe40003f45270 */
[----:B------:R-:W-:Y:S01]  /*0e80*/  ISETP.EQ.AND P4, PT, R8, 0x1, P3 ;  /* 0x000000010800780c */ /* 0x000fe20001f82270 */
        /* <DEDUP_REMOVED lines=11> */
[----:B-----5:R-:W-:-:S02]  /*0f40*/  ISETP.EQ.AND P3, PT, R2, 0x1, P2 ;  /* 0x000000010200780c */ /* 0x020fc40001762270 */
        /* <DEDUP_REMOVED lines=9> */
.L_x_771:
[----:B------:R-:W-:Y:S05]  /*0fe0*/  BSYNC.RECONVERGENT B2 ;  /* 0x0000000000027941 */ /* 0x000fea0003800200 */
.L_x_770:
        /* <DEDUP_REMOVED lines=8> */
[C---:B------:R-:W-:Y:S02]  /*1070*/  VIADD R11, R7.reuse, 0x100 ;  /* 0x00000100070b7836 */ /* 0x040fe40000000000 */
[----:B0-----:R-:W-:-:S06]  /*1080*/  IMAD.WIDE.U32 R8, R7, 0x4, R2 ;  /* 0x0000000407087825 */ /* 0x001fcc00078e0002 */
[----:B------:R-:W2:Y:S01]  /*1090*/  LDG.E R8, desc[UR10][R8.64] ;  /* 0x0000000a08087981 */ /* 0x000ea2000c1e1900 */
[----:B------:R-:W-:-:S05]  /*10a0*/  IMAD.WIDE.U32 R2, R11, 0x4, R2 ;  /* 0x000000040b027825 */ /* 0x000fca00078e0002 */
[----:B------:R0:W3:Y:S01]  /*10b0*/  LDG.E R12, desc[UR10][R2.64] ;  /* 0x0000000a020c7981 */ /* 0x0000e2000c1e1900 */
[----:B------:R-:W-:Y:S01]  /*10c0*/  LOP3.LUT P2, RZ, R20, 0xff, RZ, 0xc0, !PT ;  /* 0x000000ff14ff7812 */ /* 0x000fe2000784c0ff */
[----:B------:R-:W-:Y:S01]  /*10d0*/  VIADD R6, R6, 0x200 ;  /* 0x0000020006067836 */ /* 0x000fe20000000000 */
[----:B-1----:R-:W-:-:S04]  /*10e0*/  IADD3 R7, P4, PT, R7, UR6, RZ ;  /* 0x0000000607077c10 */ /* 0x002fc8000ff9e0ff */
[----:B------:R-:W-:Y:S01]  /*10f0*/  ISETP.LT.U32.AND P0, PT, R7, R18, PT ;  /* 0x000000120700720c */ /* 0x000fe20003f01070 */
[----:B------:R-:W-:-:S05]  /*1100*/  IMAD.X R10, RZ, RZ, UR7, P4 ;  /* 0x00000007ff0a7e24 */ /* 0x000fca000a0e06ff */
[----:B------:R-:W-:-:S04]  /*1110*/  ISETP.LT.AND.EX P0, PT, R10, R19, PT, P0 ;  /* 0x000000130a00720c */ /* 0x000fc80003f01300 */
[----:B0-----:R-:W-:Y:S02]  /*1120*/  SEL R2, R7, R18, P0 ;  /* 0x0000001207027207 */ /* 0x001fe40000000000 */
[----:B------:R-:W-:Y:S02]  /*1130*/  SEL R3, R10, R19, P0 ;  /* 0x000000130a037207 */ /* 0x000fe40000000000 */
[C---:B--2---:R-:W-:Y:S02]  /*1140*/  ISETP.NE.AND P5, PT, R8.reuse, 0x1, PT ;  /* 0x000000010800780c */ /* 0x044fe40003fa5270 */
[----:B------:R-:W-:Y:S02]  /*1150*/  ISETP.EQ.AND P3, PT, R8, 0x1, P2 ;  /* 0x000000010800780c */ /* 0x000fe40001762270 */
[----:B------:R-:W-:Y:S02]  /*1160*/  @!P2 SEL R20, RZ, 0x1, P5 ;  /* 0x00000001ff14a807 */ /* 0x000fe40002800000 */
[----:B------:R-:W-:-:S02]  /*1170*/  IADD3 R11, P5, PT, R11, UR6, RZ ;  /* 0x000000060b0b7c10 */ /* 0x000fc4000ffbe0ff */
[----:B------:R-:W-:-:S03]  /*1180*/  SEL R20, R20, 0x1, !P3 ;  /* 0x0000000114147807 */ /* 0x000fc60005800000 */
[----:B------:R-:W-:Y:S01]  /*1190*/  IMAD.X R8, RZ, RZ, UR7, P5 ;  /* 0x00000007ff087e24 */ /* 0x000fe2000a8e06ff */
[----:B------:R-:W-:-:S03]  /*11a0*/  LOP3.LUT P4, RZ, R20, 0xff, RZ, 0xc0, !PT ;  /* 0x000000ff14ff7812 */ /* 0x000fc6000788c0ff */
[----:B------:R-:W-:Y:S02]  /*11b0*/  @!P3 SEL R2, R7, R18, !P2 ;  /* 0x000000120702b207 */ /* 0x000fe40005000000 */
[----:B------:R-:W-:Y:S02]  /*11c0*/  @!P3 SEL R3, R10, R19, !P2 ;  /* 0x000000130a03b207 */ /* 0x000fe40005000000 */
[C---:B---3--:R-:W-:Y:S02]  /*11d0*/  ISETP.EQ.AND P3, PT, R12.reuse, 0x1, P4 ;  /* 0x000000010c00780c */ /* 0x048fe40002762270 */
[----:B------:R-:W-:Y:S02]  /*11e0*/  ISETP.LT.U32.AND P0, PT, R11, R2, PT ;  /* 0x000000020b00720c */ /* 0x000fe40003f01070 */
[----:B------:R-:W-:Y:S02]  /*11f0*/  ISETP.NE.AND P2, PT, R12, 0x1, PT ;  /* 0x000000010c00780c */ /* 0x000fe40003f45270 */
[----:B------:R-:W-:-:S02]  /*1200*/  ISETP.LT.AND.EX P0, PT, R8, R3, PT, P0 ;  /* 0x000000030800720c */ /* 0x000fc40003f01300 */
[----:B------:R-:W-:Y:S02]  /*1210*/  @!P4 SEL R20, RZ, 0x1, P2 ;  /* 0x00000001ff14c807 */ /* 0x000fe40001000000 */
[CC--:B------:R-:W-:Y:S02]  /*1220*/  SEL R18, R11.reuse, R2.reuse, P0 ;  /* 0x000000020b127207 */ /* 0x0c0fe40000000000 */
[-C--:B------:R-:W-:Y:S02]  /*1230*/  SEL R19, R8, R3.reuse, P0 ;  /* 0x0000000308137207 */ /* 0x080fe40000000000 */
[----:B------:R-:W-:Y:S02]  /*1240*/  SEL R20, R20, 0x1, !P3 ;  /* 0x0000000114147807 */ /* 0x000fe40005800000 */
[----:B------:R-:W-:Y:S02]  /*1250*/  @!P3 SEL R18, R11, R2, !P4 ;  /* 0x000000020b12b207 */ /* 0x000fe40006000000 */
[----:B------:R-:W-:-:S07]  /*1260*/  @!P3 SEL R19, R8, R3, !P4 ;  /* 0x000000030813b207 */ /* 0x000fce0006000000 */
.L_x_773:
[----:B------:R-:W-:Y:S05]  /*1270*/  BSYNC.RECONVERGENT B2 ;  /* 0x0000000000027941 */ /* 0x000fea0003800200 */
.L_x_772:
[----:B------:R-:W-:Y:S05]  /*1280*/  @P1 BRA `(.L_x_765) ;  /* 0x0000000000501947 */ /* 0x000fea0003800000 */
[----:B------:R-:W0:Y:S01]  /*1290*/  LDC.64 R2, c[0x0][0x380] ;  /* 0x0000e000ff027b82 */ /* 0x000e220000000a00 */
[----:B------:R-:W-:Y:S01]  /*12a0*/  IMAD.IADD R5, R5, 0x1, R6 ;  /* 0x0000000105057824 */ /* 0x000fe200078e0206 */
[----:B------:R-:W1:Y:S03]  /*12b0*/  LDCU.64 UR6, c[0x0][0x390] ;  /* 0x00007200ff0677ac */ /* 0x000e660008000a00 */
        /* <DEDUP_REMOVED lines=17> */
.L_x_765:
[----:B------:R-:W-:Y:S05]  /*13d0*/  BSYNC.RECONVERGENT B1 ;  /* 0x0000000000017941 */ /* 0x000fea0003800200 */
.L_x_764:
        /* <DEDUP_REMOVED lines=26> */
.L_x_776:
[----:B------:R-:W-:Y:S05]  /*1580*/  BSYNC.RECONVERGENT B1 ;  /* 0x0000000000017941 */ /* 0x000fea0003800200 */
.L_x_775:
        /* <DEDUP_REMOVED lines=23> */
.L_x_778:
[----:B------:R-:W-:Y:S05]  /*1700*/  BSYNC.RECONVERGENT B1 ;  /* 0x0000000000017941 */ /* 0x000fea0003800200 */
.L_x_777:
        /* <DEDUP_REMOVED lines=20> */
.L_x_780:
[----:B------:R-:W-:Y:S05]  /*1850*/  BSYNC.RECONVERGENT B1 ;  /* 0x0000000000017941 */ /* 0x000fea0003800200 */
.L_x_779:
        /* <DEDUP_REMOVED lines=20> */
.L_x_782:
[----:B------:R-:W-:Y:S05]  /*19a0*/  BSYNC.RECONVERGENT B1 ;  /* 0x0000000000017941 */ /* 0x000fea0003800200 */
.L_x_781:
        /* <DEDUP_REMOVED lines=20> */
.L_x_784:
[----:B------:R-:W-:Y:S05]  /*1af0*/  BSYNC.RECONVERGENT B1 ;  /* 0x0000000000017941 */ /* 0x000fea0003800200 */
.L_x_783:
        /* <DEDUP_REMOVED lines=10> */
.L_x_786:
[----:B------:R-:W-:Y:S05]  /*1ba0*/  BSYNC.RECONVERGENT B1 ;  /* 0x0000000000017941 */ /* 0x000fea0003800200 */
.L_x_785:
        /* <DEDUP_REMOVED lines=84> */
.L_x_774:
        /* <DEDUP_REMOVED lines=36> */
.L_x_789:
[----:B------:R-:W-:Y:S05]  /*2330*/  BSYNC.RECONVERGENT B1 ;  /* 0x0000000000017941 */ /* 0x000fea0003800200 */
.L_x_788:
        /* <DEDUP_REMOVED lines=21> */
.L_x_791:
[----:B------:R-:W-:Y:S05]  /*2490*/  BSYNC.RECONVERGENT B1 ;  /* 0x0000000000017941 */ /* 0x000fea0003800200 */
.L_x_790:
        /* <DEDUP_REMOVED lines=20> */
.L_x_793:
[----:B------:R-:W-:Y:S05]  /*25e0*/  BSYNC.RECONVERGENT B1 ;  /* 0x0000000000017941 */ /* 0x000fea0003800200 */
.L_x_792:
        /* <DEDUP_REMOVED lines=20> */
.L_x_795:
[----:B------:R-:W-:Y:S05]  /*2730*/  BSYNC.RECONVERGENT B1 ;  /* 0x0000000000017941 */ /* 0x000fea0003800200 */
.L_x_794:
        /* <DEDUP_REMOVED lines=20> */
.L_x_797:
[----:B------:R-:W-:Y:S05]  /*2880*/  BSYNC.RECONVERGENT B1 ;  /* 0x0000000000017941 */ /* 0x000fea0003800200 */
.L_x_796:
        /* <DEDUP_REMOVED lines=10> */
.L_x_799:
[----:B------:R-:W-:Y:S05]  /*2930*/  BSYNC.RECONVERGENT B1 ;  /* 0x0000000000017941 */ /* 0x000fea0003800200 */
.L_x_798:
        /* <DEDUP_REMOVED lines=23> */
.L_x_800:
        /* <DEDUP_REMOVED lines=17> */
.L_x_801:
        /* <DEDUP_REMOVED lines=17> */
.L_x_802:
        /* <DEDUP_REMOVED lines=17> */
.L_x_803:
        /* <DEDUP_REMOVED lines=16> */
.L_x_804:
        /* <DEDUP_REMOVED lines=16> */
.L_x_805:
        /* <DEDUP_REMOVED lines=17> */
.L_x_763:
[----:B------:R-:W0:Y:S01]  /*30f0*/  S2R R10, SR_TID.X ;  /* 0x00000000000a7919 */ /* 0x000e220000002100 */
[----:B------:R-:W1:Y:S01]  /*3100*/  LDCU.64 UR6, c[0x0][0x380] ;  /* 0x00007000ff0677ac */ /* 0x000e620008000a00 */
        /* <DEDUP_REMOVED lines=11> */
[----:B--2---:R-:W-:Y:S01]  /*31c0*/  ISETP.NE.AND P0, PT, R7, 0x1, PT ;  /* 0x000000010700780c */ /* 0x004fe20003f05270 */
[----:B------:R-:W-:-:S03]  /*31d0*/  VIADD R7, R10, 0x200 ;  /* 0x000002000a077836 */ /* 0x000fc60000000000 */
[----:B------:R-:W-:Y:S01]  /*31e0*/  SEL R18, R10, R11, !P0 ;  /* 0x0000000b0a127207 */ /* 0x000fe20004000000 */
[----:B------:R-:W-:Y:S01]  /*31f0*/  IMAD.U32 R11, RZ, RZ, UR7 ;  /* 0x00000007ff0b7e24 */ /* 0x000fe2000f8e00ff */
[-C--:B------:R-:W-:Y:S02]  /*3200*/  IADD3 R7, P3, PT, R7, R13.reuse, RZ ;  /* 0x0000000d07077210 */ /* 0x080fe40007f7e0ff */
[----:B------:R-:W-:Y:S01]  /*3210*/  IADD3 R18, P4, PT, R18, R13, RZ ;  /* 0x0000000d12127210 */ /* 0x000fe20007f9e0ff */
[----:B------:R-:W-:Y:S01]  /*3220*/  IMAD.X R19, RZ, RZ, R11, P1 ;  /* 0x000000ffff137224 */ /* 0x000fe200008e060b */
[----:B---3--:R-:W-:Y:S02]  /*3230*/  ISETP.NE.AND P2, PT, R8, 0x1, PT ;  /* 0x000000010800780c */ /* 0x008fe40003f45270 */
[C---:B------:R-:W-:Y:S01]  /*3240*/  ISETP.LT.U32.AND P1, PT, R7.reuse, R18, PT ;  /* 0x000000120700720c */ /* 0x040fe20003f21070 */
[--C-:B-1----:R-:W-:Y:S01]  /*3250*/  IMAD.X R2, RZ, RZ, R19.reuse, P3 ;  /* 0x000000ffff027224 */ /* 0x102fe200018e0613 */
[----:B----4-:R-:W-:Y:S01]  /*3260*/  ISETP.EQ.OR P0, PT, R6, 0x1, !P0 ;  /* 0x000000010600780c */ /* 0x010fe20004702670 */
[----:B------:R-:W-:Y:S01]  /*3270*/  IMAD.X R19, RZ, RZ, R19, P4 ;  /* 0x000000ffff137224 */ /* 0x000fe200020e0613 */
[----:B------:R-:W-:-:S02]  /*3280*/  IADD3 R3, P3, PT, R7, 0x100, RZ ;  /* 0x0000010007037810 */ /* 0x000fc40007f7e0ff */
[----:B------:R-:W-:Y:S02]  /*3290*/  ISETP.GE.U32.AND P4, PT, R4, UR4, PT ;  /* 0x0000000404007c0c */ /* 0x000fe4000bf86070 */
[----:B------:R-:W-:-:S04]  /*32a0*/  ISETP.LT.AND.EX P1, PT, R2, R19, PT, P1 ;  /* 0x000000130200720c */ /* 0x000fc80003f21310 */
[----:B------:R-:W-:Y:S02]  /*32b0*/  @!P2 SEL R18, R7, R18, P1 ;  /* 0x000000120712a207 */ /* 0x000fe40000800000 */
[----:B------:R-:W-:Y:S02]  /*32c0*/  @!P2 SEL R19, R2, R19, P1 ;  /* 0x000000130213a207 */ /* 0x000fe40000800000 */
[----:B-----5:R-:W-:Y:S02]  /*32d0*/  ISETP.NE.AND P2, PT, R9, 0x1, PT ;  /* 0x000000010900780c */ /* 0x020fe40003f45270 */
[----:B------:R-:W-:Y:S02]  /*32e0*/  SEL R18, R18, R7, P0 ;  /* 0x0000000712127207 */ /* 0x000fe40000000000 */
[----:B------:R-:W-:Y:S01]  /*32f0*/  SEL R19, R19, R2, P0 ;  /* 0x0000000213137207 */ /* 0x000fe20000000000 */
[----:B------:R-:W-:Y:S01]  /*3300*/  IMAD.X R2, RZ, RZ, R2, P3 ;  /* 0x000000ffff027224 */ /* 0x000fe200018e0602 */
[----:B------:R-:W-:-:S02]  /*3310*/  ISETP.LT.U32.AND P1, PT, R3, R18, PT ;  /* 0x000000120300720c */ /* 0x000fc40003f21070 */
[----:B------:R-:W-:Y:S02]  /*3320*/  ISETP.EQ.OR P0, PT, R8, 0x1, P0 ;  /* 0x000000010800780c */ /* 0x000fe40000702670 */
[CC--:B------:R-:W-:Y:S02]  /*3330*/  ISETP.LT.AND.EX P1, PT, R2.reuse, R19.reuse, PT, P1 ;  /* 0x000000130200720c */ /* 0x0c0fe40003f21310 */
[----:B------:R-:W-:Y:S02]  /*3340*/  ISETP.EQ.OR P3, PT, R9, 0x1, P0 ;  /* 0x000000010900780c */ /* 0x000fe40000762670 */
[----:B------:R-:W-:Y:S02]  /*3350*/  @!P2 SEL R18, R3, R18, P1 ;  /* 0x000000120312a207 */ /* 0x000fe40000800000 */
[----:B------:R-:W-:Y:S02]  /*3360*/  @!P2 SEL R19, R2, R19, P1 ;  /* 0x000000130213a207 */ /* 0x000fe40000800000 */
[----:B------:R-:W-:-:S02]  /*3370*/  SEL R20, RZ, 0x1, !P3 ;  /* 0x00000001ff147807 */ /* 0x000fc40005800000 */
[----:B------:R-:W-:Y:S02]  /*3380*/  SEL R18, R18, R3, P0 ;  /* 0x0000000312127207 */ /* 0x000fe40000000000 */
[----:B------:R-:W-:Y:S01]  /*3390*/  SEL R19, R19, R2, P0 ;  /* 0x0000000213137207 */ /* 0x000fe20000000000 */
[----:B------:R-:W-:Y:S06]  /*33a0*/  @!P4 BRA `(.L_x_806) ;  /* 0x0000001400dcc947 */ /* 0x000fec0003800000 */
[C---:B------:R-:W-:Y:S01]  /*33b0*/  VIADD R13, R5.reuse, UR4 ;  /* 0x00000004050d7c36 */ /* 0x040fe20008000000 */
[----:B------:R-:W-:Y:S01]  /*33c0*/  LOP3.LUT R3, RZ, R10, RZ, 0x33, !PT ;  /* 0x0000000aff037212 */ /* 0x000fe200078e33ff */
[C---:B------:R-:W-:Y:S01]  /*33d0*/  VIADD R2, R12.reuse, 0xfffffc00 ;  /* 0xfffffc000c027836 */ /* 0x040fe20000000000 */
[----:B------:R-:W-:Y:S01]  /*33e0*/  IADD3 R15, PT, PT, R5, UR4, R10 ;  /* 0x00000004050f7c10 */ /* 0x000fe2000fffe00a */
[----:B------:R-:W0:Y:S01]  /*33f0*/  LDCU.64 UR8, c[0x0][0x390] ;  /* 0x00007200ff0877ac */ /* 0x000e220008000a00 */
[----:B------:R-:W-:Y:S01]  /*3400*/  IADD3 R4, PT, PT, R12, -UR4, R3 ;  /* 0x800000040c047c10 */ /* 0x000fe2000fffe003 */
[----:B------:R-:W-:Y:S01]  /*3410*/  IMAD.MOV.U32 R3, RZ, RZ, RZ ;  /* 0x000000ffff037224 */ /* 0x000fe200078e00ff */
[----:B------:R-:W-:Y:S01]  /*3420*/  ISETP.GT.U32.AND P0, PT, R13, R2, PT ;  /* 0x000000020d00720c */ /* 0x000fe20003f04070 */
[----:B------:R-:W1:Y:S01]  /*3430*/  LDCU.64 UR12, c[0x0][0x3b8] ;  /* 0x00007700ff0c77ac */ /* 0x000e620008000a00 */
[----:B------:R-:W-:Y:S02]  /*3440*/  VIADD R15, R15, 0x400 ;  /* 0x000004000f0f7836 */ /* 0x000fe40000000000 */
[----:B------:R-:W-:-:S09]  /*3450*/  IMAD.IADD R5, R4, 0x1, -R5 ;  /* 0x0000000104057824 */ /* 0x000fd200078e0a05 */
[----:B------:R-:W-:Y:S05]  /*3460*/  @P0 BRA `(.L_x_807) ;  /* 0x0000000400180947 */ /* 0x000fea0003800000 */
.L_x_808:
[----:B------:R-:W2:Y:S01]  /*3470*/  LDC.64 R6, c[0x0][0x380] ;  /* 0x0000e000ff067b82 */ /* 0x000ea20000000a00 */
[----:B------:R-:W-:-:S04]  /*3480*/  IMAD.IADD R9, R10, 0x1, R13 ;  /* 0x000000010a097824 */ /* 0x000fc800078e020d */
[----:B--2---:R-:W-:-:S05]  /*3490*/  IMAD.WIDE.U32 R6, R9, 0x4, R6 ;  /* 0x0000000409067825 */ /* 0x004fca00078e0006 */
[----:B------:R-:W2:Y:S04]  /*34a0*/  LDG.E R8, desc[UR10][R6.64] ;  /* 0x0000000a06087981 */ /* 0x000ea8000c1e1900 */
[----:B------:R-:W3:Y:S04]  /*34b0*/  LDG.E R12, desc[UR10][R6.64+0x400] ;  /* 0x0004000a060c7981 */ /* 0x000ee8000c1e1900 */
[----:B------:R-:W4:Y:S04]  /*34c0*/  LDG.E R14, desc[UR10][R6.64+0x800] ;  /* 0x0008000a060e7981 */ /* 0x000f28000c1e1900 */
[----:B------:R5:W4:Y:S01]  /*34d0*/  LDG.E R4, desc[UR10][R6.64+0xc00] ;  /* 0x000c000a06047981 */ /* 0x000b22000c1e1900 */
[----:B0-----:R-:W-:Y:S01]  /*34e0*/  UMOV UR6, UR8 ;  /* 0x0000000800067c82 */ /* 0x001fe20008000000 */
[----:B------:R-:W-:Y:S01]  /*34f0*/  LOP3.LUT P4, RZ, R20, 0xff, RZ, 0xc0, !PT ;  /* 0x000000ff14ff7812 */ /* 0x000fe2000788c0ff */
[----:B------:R-:W-:Y:S01]  /*3500*/  IMAD.U32 R11, RZ, RZ, UR9 ;  /* 0x00000009ff0b7e24 */ /* 0x000fe2000f8e00ff */
[----:B------:R-:W-:Y:S01]  /*3510*/  IADD3 R9, P1, PT, R9, UR6, RZ ;  /* 0x0000000609097c10 */ /* 0x000fe2000ff3e0ff */
[----:B-1----:R-:W-:-:S02]  /*3520*/  UMOV UR5, UR13 ;  /* 0x0000000d00057c82 */ /* 0x002fc40008000000 */
[----:B------:R-:W-:Y:S01]  /*3530*/  USHF.L.U32 UR4, UR5, 0xa, URZ ;  /* 0x0000000a05047899 */ /* 0x000fe200080006ff */
[C---:B------:R-:W-:Y:S01]  /*3540*/  ISETP.LT.U32.AND P0, PT, R9.reuse, R18, PT ;  /* 0x000000120900720c */ /* 0x040fe20003f01070 */
[C---:B------:R-:W-:Y:S01]  /*3550*/  VIADD R17, R9.reuse, 0x100 ;  /* 0x0000010009117836 */ /* 0x040fe20000000000 */
[----:B------:R-:W-:Y:S02]  /*3560*/  IADD3 RZ, P5, PT, R9, 0x100, RZ ;  /* 0x0000010009ff7810 */ /* 0x000fe40007fbe0ff */
[----:B--2---:R-:W-:Y:S01]  /*3570*/  ISETP.NE.AND P2, PT, R8, 0x1, PT ;  /* 0x000000010800780c */ /* 0x004fe20003f45270 */
[----:B------:R-:W-:-:S03]  /*3580*/  IMAD.X R8, RZ, RZ, R11, P1 ;  /* 0x000000ffff087224 */ /* 0x000fc600008e060b */
[----:B------:R-:W-:Y:S01]  /*3590*/  SEL R16, RZ, 0x1, P2 ;  /* 0x00000001ff107807 */ /* 0x000fe20001000000 */
[----:B-----5:R-:W-:Y:S01]  /*35a0*/  IMAD.X R6, RZ, RZ, R8, P5 ;  /* 0x000000ffff067224 */ /* 0x020fe200028e0608 */
[----:B------:R-:W-:Y:S02]  /*35b0*/  ISETP.LT.AND.EX P0, PT, R8, R19, PT, P0 ;  /* 0x000000130800720c */ /* 0x000fe40003f01300 */
[----:B------:R-:W-:Y:S02]  /*35c0*/  @P4 SEL R16, R20, 0x1, P2 ;  /* 0x0000000114104807 */ /* 0x000fe40001000000 */
[----:B---3--:R-:W-:Y:S02]  /*35d0*/  ISETP.NE.AND P3, PT, R12, 0x1, PT ;  /* 0x000000010c00780c */ /* 0x008fe40003f65270 */
[----:B------:R-:W-:Y:S02]  /*35e0*/  LOP3.LUT P1, RZ, R16, 0xff, RZ, 0xc0, !PT ;  /* 0x000000ff10ff7812 */ /* 0x000fe4000782c0ff */
[----:B------:R-:W-:-:S02]  /*35f0*/  @!P2 SEL R18, R9, R18, P0 ;  /* 0x000000120912a207 */ /* 0x000fc40000000000 */
[C---:B------:R-:W-:Y:S02]  /*3600*/  @!P2 SEL R19, R8.reuse, R19, P0 ;  /* 0x000000130813a207 */ /* 0x040fe40000000000 */
[----:B------:R-:W-:Y:S02]  /*3610*/  SEL R18, R9, R18, !P4 ;  /* 0x0000001209127207 */ /* 0x000fe40006000000 */
[----:B------:R-:W-:Y:S02]  /*3620*/  SEL R19, R8, R19, !P4 ;  /* 0x0000001308137207 */ /* 0x000fe40006000000 */
[----:B------:R-:W-:Y:S02]  /*3630*/  ISETP.LT.U32.AND P0, PT, R17, R18, PT ;  /* 0x000000121100720c */ /* 0x000fe40003f01070 */
[----:B------:R-:W-:Y:S02]  /*3640*/  SEL R12, RZ, 0x1, P3 ;  /* 0x00000001ff0c7807 */ /* 0x000fe40001800000 */
[----:B------:R-:W-:-:S02]  /*3650*/  ISETP.LT.AND.EX P0, PT, R6, R19, PT, P0 ;  /* 0x000000130600720c */ /* 0x000fc40003f01300 */
[----:B------:R-:W-:Y:S02]  /*3660*/  @P1 SEL R12, R16, 0x1, P3 ;  /* 0x00000001100c1807 */ /* 0x000fe40001800000 */
[----:B------:R-:W-:Y:S02]  /*3670*/  @!P3 SEL R18, R17, R18, P0 ;  /* 0x000000121112b207 */ /* 0x000fe40000000000 */
[----:B------:R-:W-:Y:S02]  /*3680*/  @!P3 SEL R19, R6, R19, P0 ;  /* 0x000000130613b207 */ /* 0x000fe40000000000 */
[----:B------:R-:W-:Y:S02]  /*3690*/  IADD3 R7, P0, PT, R9, 0x200, RZ ;  /* 0x0000020009077810 */ /* 0x000fe40007f1e0ff */
[----:B----4-:R-:W-:Y:S02]  /*36a0*/  ISETP.NE.AND P2, PT, R14, 0x1, PT ;  /* 0x000000010e00780c */ /* 0x010fe40003f45270 */
[----:B------:R-:W-:-:S02]  /*36b0*/  SEL R18, R17, R18, !P1 ;  /* 0x0000001211127207 */ /* 0x000fc40004800000 */
[----:B------:R-:W-:Y:S01]  /*36c0*/  SEL R19, R6, R19, !P1 ;  /* 0x0000001306137207 */ /* 0x000fe20004800000 */
[----:B------:R-:W-:Y:S01]  /*36d0*/  IMAD.X R6, RZ, RZ, R8, P0 ;  /* 0x000000ffff067224 */ /* 0x000fe200000e0608 */
[----:B------:R-:W-:Y:S02]  /*36e0*/  LOP3.LUT P1, RZ, R12, 0xff, RZ, 0xc0, !PT ;  /* 0x000000ff0cff7812 */ /* 0x000fe4000782c0ff */
[----:B------:R-:W-:Y:S02]  /*36f0*/  ISETP.LT.U32.AND P0, PT, R7, R18, PT ;  /* 0x000000120700720c */ /* 0x000fe40003f01070 */
[----:B------:R-:W-:Y:S02]  /*3700*/  SEL R14, RZ, 0x1, P2 ;  /* 0x00000001ff0e7807 */ /* 0x000fe40001000000 */
[----:B------:R-:W-:-:S04]  /*3710*/  ISETP.LT.AND.EX P0, PT, R6, R19, PT, P0 ;  /* 0x000000130600720c */ /* 0x000fc80003f01300 */
[C---:B------:R-:W-:Y:S02]  /*3720*/  @!P2 SEL R18, R7.reuse, R18, P0 ;  /* 0x000000120712a207 */ /* 0x040fe40000000000 */
[----:B------:R-:W-:Y:S02]  /*3730*/  @!P2 SEL R19, R6, R19, P0 ;  /* 0x000000130613a207 */ /* 0x000fe40000000000 */
[----:B------:R-:W-:Y:S01]  /*3740*/  @P1 SEL R14, R12, 0x1, P2 ;  /* 0x000000010c0e1807 */ /* 0x000fe20001000000 */
[----:B------:R-:W-:Y:S01]  /*3750*/  IMAD.U32 R12, RZ, RZ, UR12 ;  /* 0x0000000cff0c7e24 */ /* 0x000fe2000f8e00ff */
[----:B------:R-:W-:Y:S02]  /*3760*/  SEL R18, R7, R18, !P1 ;  /* 0x0000001207127207 */ /* 0x000fe40004800000 */
[----:B------:R-:W-:Y:S02]  /*3770*/  SEL R19, R6, R19, !P1 ;  /* 0x0000001306137207 */ /* 0x000fe40004800000 */
[----:B------:R-:W-:Y:S01]  /*3780*/  ISETP.NE.AND P1, PT, R4, 0x1, PT ;  /* 0x000000010400780c */ /* 0x000fe20003f25270 */
[----:B------:R-:W-:Y:S01]  /*3790*/  IMAD.IADD R4, R12, 0x1, -R13 ;  /* 0x000000010c047824 */ /* 0x000fe200078e0a0d */
[----:B------:R-:W-:-:S02]  /*37a0*/  IADD3 R9, P0, PT, R9, 0x300, RZ ;  /* 0x0000030009097810 */ /* 0x000fc40007f1e0ff */
[----:B------:R-:W-:Y:S02]  /*37b0*/  LOP3.LUT P2, RZ, R14, 0xff, RZ, 0xc0, !PT ;  /* 0x000000ff0eff7812 */ /* 0x000fe4000784c0ff */
[----:B------:R-:W-:Y:S01]  /*37c0*/  ISETP.GE.U32.AND P3, PT, R4, UR4, PT ;  /* 0x0000000404007c0c */ /* 0x000fe2000bf66070 */
[----:B------:R-:W-:Y:S01]  /*37d0*/  IMAD.X R8, RZ, RZ, R8, P0 ;  /* 0x000000ffff087224 */ /* 0x000fe200000e0608 */
        /* <DEDUP_REMOVED lines=15> */
.L_x_807:
[----:B------:R-:W-:Y:S01]  /*38d0*/  IMAD.IADD R7, R12, 0x1, -R13 ;  /* 0x000000010c077824 */ /* 0x000fe200078e0a0d */
        /* <DEDUP_REMOVED lines=16> */
[----:B------:R-:W2:Y:S01]  /*39e0*/  LDC.64 R2, c[0x0][0x380] ;  /* 0x0000e000ff027b82 */ /* 0x000ea20000000a00 */
[----:B------:R-:W-:Y:S01]  /*39f0*/  LEA.HI R5, R5, 0x1, RZ, 0x18 ;  /* 0x0000000105057811 */ /* 0x000fe200078fc0ff */
[----:B------:R-:W-:Y:S01]  /*3a00*/  BSSY.RECONVERGENT B3, `(.L_x_812) ;  /* 0x0000089000037945 */ /* 0x000fe20003800200 */
[----:B------:R-:W-:Y:S02]  /*3a10*/  LOP3.LUT R16, R10, 0x400, RZ, 0xfc, !PT ;  /* 0x000004000a107812 */ /* 0x000fe400078efcff */
[----:B------:R-:W-:-:S05]  /*3a20*/  LOP3.LUT R5, R5, 0x1fffff8, RZ, 0xc0, !PT ;  /* 0x01fffff805057812 */ /* 0x000fca00078ec0ff */
[----:B------:R-:W-:-:S07]  /*3a30*/  IMAD.MOV R17, RZ, RZ, -R5 ;  /* 0x000000ffff117224 */ /* 0x000fce00078e0a05 */
.L_x_813:
[----:B------:R-:W-:-:S04]  /*3a40*/  VIADD R26, R15, 0xfffffc00 ;  /* 0xfffffc000f1a7836 */ /* 0x000fc80000000000 */
[----:B--2---:R-:W-:-:S05]  /*3a50*/  IMAD.WIDE.U32 R4, R26, 0x4, R2 ;  /* 0x000000041a047825 */ /* 0x004fca00078e0002 */
[----:B------:R-:W2:Y:S01]  /*3a60*/  LDG.E R24, desc[UR10][R4.64] ;  /* 0x0000000a04187981 */ /* 0x000ea2000c1e1900 */
[----:B------:R-:W-:-:S04]  /*3a70*/  VIADD R27, R15, 0xfffffd00 ;  /* 0xfffffd000f1b7836 */ /* 0x000fc80000000000 */
[----:B------:R-:W-:-:S05]  /*3a80*/  IMAD.WIDE.U32 R6, R27, 0x4, R2 ;  /* 0x000000041b067825 */ /* 0x000fca00078e0002 */
[----:B------:R3:W4:Y:S01]  /*3a90*/  LDG.E R22, desc[UR10][R6.64] ;  /* 0x0000000a06167981 */ /* 0x000722000c1e1900 */
[----:B------:R-:W-:-:S04]  /*3aa0*/  VIADD R25, R15, 0xfffffe00 ;  /* 0xfffffe000f197836 */ /* 0x000fc80000000000 */
[----:B------:R-:W-:-:S06]  /*3ab0*/  IMAD.WIDE.U32 R8, R25, 0x4, R2 ;  /* 0x0000000419087825 */ /* 0x000fcc00078e0002 */
[----:B------:R-:W5:Y:S01]  /*3ac0*/  LDG.E R8, desc[UR10][R8.64] ;  /* 0x0000000a08087981 */ /* 0x000f62000c1e1900 */
[----:B------:R-:W-:Y:S01]  /*3ad0*/  PRMT R29, R20, 0x7610, R29 ;  /* 0x00007610141d7816 */ /* 0x000fe2000000001d */
[----:B------:R-:W-:Y:S01]  /*3ae0*/  VIADD R23, R15, 0xffffff00 ;  /* 0xffffff000f177836 */ /* 0x000fe20000000000 */
[----:B---3--:R-:W-:Y:S02]  /*3af0*/  IADD3 R7, P1, PT, R26, UR6, RZ ;  /* 0x000000061a077c10 */ /* 0x008fe4000ff3e0ff */
[----:B------:R-:W-:Y:S01]  /*3b00*/  LOP3.LUT P3, RZ, R29, 0xff, RZ, 0xc0, !PT ;  /* 0x000000ff1dff7812 */ /* 0x000fe2000786c0ff */
[----:B------:R-:W-:Y:S01]  /*3b10*/  IMAD.WIDE.U32 R4, R23, 0x4, R2 ;  /* 0x0000000417047825 */ /* 0x000fe200078e0002 */
[----:B------:R-:W-:-:S03]  /*3b20*/  ISETP.LT.U32.AND P0, PT, R7, R18, PT ;  /* 0x000000120700720c */ /* 0x000fc60003f01070 */
[----:B------:R-:W-:Y:S01]  /*3b30*/  IMAD.X R26, RZ, RZ, R11, P1 ;  /* 0x000000ffff1a7224 */ /* 0x000fe200008e060b */
[----:B------:R3:W5:Y:S04]  /*3b40*/  LDG.E R20, desc[UR10][R4.64] ;  /* 0x0000000a04147981 */ /* 0x000768000c1e1900 */
[----:B------:R-:W-:-:S04]  /*3b50*/  ISETP.LT.AND.EX P0, PT, R26, R19, PT, P0 ;  /* 0x000000131a00720c */ /* 0x000fc80003f01300 */
[----:B------:R-:W-:Y:S02]  /*3b60*/  SEL R28, R7, R18, P0 ;  /* 0x00000012071c7207 */ /* 0x000fe40000000000 */
[C---:B--2---:R-:W-:Y:S02]  /*3b70*/  ISETP.EQ.AND P2, PT, R24.reuse, 0x1, P3 ;  /* 0x000000011800780c */ /* 0x044fe40001f42270 */
[----:B------:R-:W-:-:S04]  /*3b80*/  ISETP.NE.AND P1, PT, R24, 0x1, PT ;  /* 0x000000011800780c */ /* 0x000fc80003f25270 */
[----:B------:R-:W-:-:S04]  /*3b90*/  @!P3 SEL R29, RZ, 0x1, P1 ;  /* 0x00000001ff1db807 */ /* 0x000fc80000800000 */
[----:B------:R-:W-:-:S03]  /*3ba0*/  SEL R24, R29, 0x1, !P2 ;  /* 0x000000011d187807 */ /* 0x000fc60005000000 */
[----:B------:R-:W-:Y:S01]  /*3bb0*/  @!P2 SEL R28, R7, R18, !P3 ;  /* 0x00000012071ca207 */ /* 0x000fe20005800000 */
[----:B------:R-:W-:Y:S01]  /*3bc0*/  IMAD.WIDE.U32 R6, R15, 0x4, R2 ;  /* 0x000000040f067825 */ /* 0x000fe200078e0002 */
[----:B------:R-:W-:Y:S02]  /*3bd0*/  LOP3.LUT P1, RZ, R24, 0xff, RZ, 0xc0, !PT ;  /* 0x000000ff18ff7812 */ /* 0x000fe4000782c0ff */
[CC--:B------:R-:W-:Y:S02]  /*3be0*/  SEL R18, R26.reuse, R19.reuse, P0 ;  /* 0x000000131a127207 */ /* 0x0c0fe40000000000 */
[----:B------:R2:W5:Y:S01]  /*3bf0*/  LDG.E R9, desc[UR10][R6.64] ;  /* 0x0000000a06097981 */ /* 0x000562000c1e1900 */
[----:B------:R-:W-:Y:S02]  /*3c00*/  IADD3 R29, P0, PT, R27, UR6, RZ ;  /* 0x000000061b1d7c10 */ /* 0x000fe4000ff1e0ff */
[----:B------:R-:W-:Y:S02]  /*3c10*/  @!P2 SEL R18, R26, R19, !P3 ;  /* 0x000000131a12a207 */ /* 0x000fe40005800000 */
[----:B----4-:R-:W-:-:S02]  /*3c20*/  ISETP.NE.AND P2, PT, R22, 0x1, PT ;  /* 0x000000011600780c */ /* 0x010fc40003f45270 */
[----:B------:R-:W-:Y:S01]  /*3c30*/  ISETP.EQ.AND P3, PT, R22, 0x1, P1 ;  /* 0x000000011600780c */ /* 0x000fe20000f62270 */
[----:B------:R-:W-:Y:S01]  /*3c40*/  IMAD.X R27, RZ, RZ, R11, P0 ;  /* 0x000000ffff1b7224 */ /* 0x000fe200000e060b */
[----:B------:R-:W-:Y:S02]  /*3c50*/  @!P1 SEL R24, RZ, 0x1, P2 ;  /* 0x00000001ff189807 */ /* 0x000fe40001000000 */
[----:B------:R-:W-:Y:S01]  /*3c60*/  ISETP.LT.U32.AND P0, PT, R29, R28, PT ;  /* 0x0000001c1d00720c */ /* 0x000fe20003f01070 */
[----:B------:R-:W-:Y:S01]  /*3c70*/  VIADD R19, R15, 0x100 ;  /* 0x000001000f137836 */ /* 0x000fe20000000000 */
[----:B------:R-:W-:Y:S02]  /*3c80*/  SEL R22, R24, 0x1, !P3 ;  /* 0x0000000118167807 */ /* 0x000fe40005800000 */
[----:B------:R-:W-:Y:S01]  /*3c90*/  ISETP.LT.AND.EX P0, PT, R27, R18, PT, P0 ;  /* 0x000000121b00720c */ /* 0x000fe20003f01300 */
[----:B---3--:R-:W-:Y:S01]  /*3ca0*/  IMAD.WIDE.U32 R4, R19, 0x4, R2 ;  /* 0x0000000413047825 */ /* 0x008fe200078e0002 */
[----:B------:R-:W-:-:S02]  /*3cb0*/  LOP3.LUT P2, RZ, R22, 0xff, RZ, 0xc0, !PT ;  /* 0x000000ff16ff7812 */ /* 0x000fc4000784c0ff */
[----:B------:R-:W-:Y:S02]  /*3cc0*/  SEL R26, R29, R28, P0 ;  /* 0x0000001c1d1a7207 */ /* 0x000fe40000000000 */
[----:B------:R-:W-:Y:S02]  /*3cd0*/  SEL R24, R27, R18, P0 ;  /* 0x000000121b187207 */ /* 0x000fe40000000000 */
[----:B--2---:R-:W-:Y:S02]  /*3ce0*/  IADD3 R7, P0, PT, R25, UR6, RZ ;  /* 0x0000000619077c10 */ /* 0x004fe4000ff1e0ff */
[----:B------:R-:W-:Y:S01]  /*3cf0*/  @!P3 SEL R26, R29, R28, !P1 ;  /* 0x0000001c1d1ab207 */ /* 0x000fe20004800000 */
[----:B------:R2:W3:Y:S01]  /*3d00*/  LDG.E R25, desc[UR10][R4.64] ;  /* 0x0000000a04197981 */ /* 0x0004e2000c1e1900 */
[----:B------:R-:W-:Y:S02]  /*3d10*/  @!P3 SEL R24, R27, R18, !P1 ;  /* 0x000000121b18b207 */ /* 0x000fe40004800000 */
[----:B-----5:R-:W-:Y:S01]  /*3d20*/  ISETP.EQ.AND P1, PT, R8, 0x1, P2 ;  /* 0x000000010800780c */ /* 0x020fe20001722270 */
        /* <DEDUP_REMOVED lines=9> */
[----:B--2---:R-:W-:-:S06]  /*3dc0*/  IMAD.WIDE.U32 R4, R29, 0x4, R2 ;  /* 0x000000041d047825 */ /* 0x004fcc00078e0002 */
[----:B------:R2:W5:Y:S01]  /*3dd0*/  LDG.E R4, desc[UR10][R4.64] ;  /* 0x0000000a04047981 */ /* 0x000562000c1e1900 */
[----:B------:R-:W-:Y:S02]  /*3de0*/  SEL R26, R28, R24, P0 ;  /* 0x000000181c1a7207 */ /* 0x000fe40000000000 */
[----:B------:R-:W-:-:S04]  /*3df0*/  ISETP.NE.AND P0, PT, R8, 0x1, PT ;  /* 0x000000010800780c */ /* 0x000fc80003f05270 */
[----:B------:R-:W-:-:S04]  /*3e00*/  @!P2 SEL R22, RZ, 0x1, P0 ;  /* 0x00000001ff16a807 */ /* 0x000fc80000000000 */
[----:B------:R-:W-:Y:S02]  /*3e10*/  SEL R22, R22, 0x1, !P1 ;  /* 0x0000000116167807 */ /* 0x000fe40004800000 */
[----:B------:R-:W-:Y:S02]  /*3e20*/  @!P1 SEL R26, R28, R24, !P2 ;  /* 0x000000181c1a9207 */ /* 0x000fe40005000000 */
[----:B------:R-:W-:Y:S02]  /*3e30*/  LOP3.LUT P1, RZ, R22, 0xff, RZ, 0xc0, !PT ;  /* 0x000000ff16ff7812 */ /* 0x000fe4000782c0ff */
[C---:B------:R-:W-:Y:S02]  /*3e40*/  ISETP.NE.AND P2, PT, R20.reuse, 0x1, PT ;  /* 0x000000011400780c */ /* 0x040fe40003f45270 */
[----:B------:R-:W-:Y:S02]  /*3e50*/  ISETP.EQ.AND P3, PT, R20, 0x1, P1 ;  /* 0x000000011400780c */ /* 0x000fe40000f62270 */
[----:B------:R-:W-:-:S07]  /*3e60*/  IADD3 R23, P0, PT, R23, UR6, RZ ;  /* 0x0000000617177c10 */ /* 0x000fce000ff1e0ff */
[----:B------:R-:W-:Y:S01]  /*3e70*/  @!P1 SEL R22, RZ, 0x1, P2 ;  /* 0x00000001ff169807 */ /* 0x000fe20001000000 */
[----:B------:R-:W-:-:S03]  /*3e80*/  IMAD.X R20, RZ, RZ, R11, P0 ;  /* 0x000000ffff147224 */ /* 0x000fc600000e060b */
[----:B------:R-:W-:Y:S02]  /*3e90*/  SEL R22, R22, 0x1, !P3 ;  /* 0x0000000116167807 */ /* 0x000fe40005800000 */
[----:B------:R-:W-:Y:S02]  /*3ea0*/  ISETP.LT.U32.AND P0, PT, R23, R18, PT ;  /* 0x000000121700720c */ /* 0x000fe40003f01070 */
[----:B------:R-:W-:Y:S02]  /*3eb0*/  LOP3.LUT P2, RZ, R22, 0xff, RZ, 0xc0, !PT ;  /* 0x000000ff16ff7812 */ /* 0x000fe4000784c0ff */
[----:B------:R-:W-:-:S04]  /*3ec0*/  ISETP.LT.AND.EX P0, PT, R20, R26, PT, P0 ;  /* 0x0000001a1400720c */ /* 0x000fc80003f01300 */
[C---:B----4-:R-:W-:Y:S02]  /*3ed0*/  SEL R7, R23.reuse, R18, P0 ;  /* 0x0000001217077207 */ /* 0x050fe40000000000 */
        /* <DEDUP_REMOVED lines=8> */
[C---:B------:R-:W-:Y:S02]  /*3f60*/  ISETP.NE.AND P0, PT, R9.reuse, 0x1, PT ;  /* 0x000000010900780c */ /* 0x040fe40003f05270 */
[----:B------:R-:W-:Y:S02]  /*3f70*/  ISETP.EQ.AND P3, PT, R9, 0x1, P2 ;  /* 0x000000010900780c */ /* 0x000fe40001762270 */
[----:B------:R-:W-:Y:S01]  /*3f80*/  @!P2 SEL R22, RZ, 0x1, P0 ;  /* 0x00000001ff16a807 */ /* 0x000fe20000000000 */
[----:B------:R-:W-:-:S03]  /*3f90*/  IMAD.X R9, RZ, RZ, R11, P1 ;  /* 0x000000ffff097224 */ /* 0x000fc600008e060b */
[----:B------:R-:W-:Y:S02]  /*3fa0*/  SEL R22, R22, 0x1, !P3 ;  /* 0x0000000116167807 */ /* 0x000fe40005800000 */
[----:B------:R-:W-:Y:S02]  /*3fb0*/  ISETP.LT.U32.AND P0, PT, R18, R7, PT ;  /* 0x000000071200720c */ /* 0x000fe40003f01070 */
[----:B------:R-:W-:Y:S02]  /*3fc0*/  LOP3.LUT P1, RZ, R22, 0xff, RZ, 0xc0, !PT ;  /* 0x000000ff16ff7812 */ /* 0x000fe4000782c0ff */
[----:B------:R-:W-:-:S04]  /*3fd0*/  ISETP.LT.AND.EX P0, PT, R9, R8, PT, P0 ;  /* 0x000000080900720c */ /* 0x000fc80003f01300 */
[CC--:B--2---:R-:W-:Y:S02]  /*3fe0*/  SEL R5, R18.reuse, R7.reuse, P0 ;  /* 0x0000000712057207 */ /* 0x0c4fe40000000000 */
[CC--:B------:R-:W-:Y:S02]  /*3ff0*/  SEL R26, R9.reuse, R8.reuse, P0 ;  /* 0x00000008091a7207 */ /* 0x0c0fe40000000000 */
[----:B------:R-:W-:Y:S02]  /*4000*/  @!P3 SEL R5, R18, R7, !P2 ;  /* 0x000000071205b207 */ /* 0x000fe40005000000 */
[----:B------:R-:W-:Y:S02]  /*4010*/  @!P3 SEL R26, R9, R8, !P2 ;  /* 0x00000008091ab207 */ /* 0x000fe40005000000 */
[C---:B---3--:R-:W-:Y:S01]  /*4020*/  ISETP.NE.AND P0, PT, R25.reuse, 0x1, PT ;  /* 0x000000011900780c */ /* 0x048fe20003f05270 */
[----:B------:R-:W-:Y:S01]  /*4030*/  IMAD.X R7, RZ, RZ, R11, P4 ;  /* 0x000000ffff077224 */ /* 0x000fe200020e060b */
        /* <DEDUP_REMOVED lines=12> */
[----:B-----5:R-:W-:Y:S02]  /*4100*/  ISETP.EQ.AND P3, PT, R6, 0x1, P2 ;  /* 0x000000010600780c */ /* 0x020fe40001762270 */
        /* <DEDUP_REMOVED lines=24> */
[----:B01----:R-:W-:Y:S05]  /*4290*/  BSYNC.RECONVERGENT B3 ;  /* 0x0000000000037941 */ /* 0x003fea0003800200 */
.L_x_812:
[----:B------:R-:W-:-:S07]  /*42a0*/  VIADD R16, R16, 0xfffffc00 ;  /* 0xfffffc0010107836 */ /* 0x000fce0000000000 */
.L_x_811:
[----:B01----:R-:W-:Y:S05]  /*42b0*/  BSYNC.RECONVERGENT B2 ;  /* 0x0000000000027941 */ /* 0x003fea0003800200 */
.L_x_810:
        /* <DEDUP_REMOVED lines=72> */
.L_x_815:
[----:B------:R-:W-:Y:S05]  /*4740*/  BSYNC.RECONVERGENT B2 ;  /* 0x0000000000027941 */ /* 0x000fea0003800200 */
.L_x_814:
        /* <DEDUP_REMOVED lines=25> */
[----:B------:R-:W-:Y:S01]  /*48e0*/  IMAD.X R4, RZ, RZ, R11, P5 ;  /* 0x000000ffff047224 */ /* 0x000fe200028e060b */
        /* <DEDUP_REMOVED lines=13> */
.L_x_817:
[----:B------:R-:W-:Y:S05]  /*49c0*/  BSYNC.RECONVERGENT B2 ;  /* 0x0000000000027941 */ /* 0x000fea0003800200 */
.L_x_816:
        /* <DEDUP_REMOVED lines=20> */
.L_x_809:
[----:B01----:R-:W-:Y:S05]  /*4b10*/  BSYNC.RECONVERGENT B1 ;  /* 0x0000000000017941 */ /* 0x003fea0003800200 */
.L_x_806:
        /* <DEDUP_REMOVED lines=24> */
.L_x_819:
[----:B------:R-:W-:Y:S05]  /*4ca0*/  BSYNC.RECONVERGENT B1 ;  /* 0x0000000000017941 */ /* 0x000fea0003800200 */
.L_x_818:
        /* <DEDUP_REMOVED lines=23> */
.L_x_821:
[----:B------:R-:W-:Y:S05]  /*4e20*/  BSYNC.RECONVERGENT B1 ;  /* 0x0000000000017941 */ /* 0x000fea0003800200 */
.L_x_820:
        /* <DEDUP_REMOVED lines=20> */
.L_x_823:
[----:B------:R-:W-:Y:S05]  /*4f70*/  BSYNC.RECONVERGENT B1 ;  /* 0x0000000000017941 */ /* 0x000fea0003800200 */
.L_x_822:
        /* <DEDUP_REMOVED lines=20> */
.L_x_825:
[----:B------:R-:W-:Y:S05]  /*50c0*/  BSYNC.RECONVERGENT B1 ;  /* 0x0000000000017941 */ /* 0x000fea0003800200 */
.L_x_824:
        /* <DEDUP_REMOVED lines=20> */
.L_x_827:
[----:B------:R-:W-:Y:S05]  /*5210*/  BSYNC.RECONVERGENT B1 ;  /* 0x0000000000017941 */ /* 0x000fea0003800200 */
.L_x_826:
        /* <DEDUP_REMOVED lines=10> */
.L_x_829:
[----:B------:R-:W-:Y:S05]  /*52c0*/  BSYNC.RECONVERGENT B1 ;  /* 0x0000000000017941 */ /* 0x000fea0003800200 */
.L_x_828:
        /* <DEDUP_REMOVED lines=83> */
.L_x_787:
[----:B------:R-:W-:Y:S05]  /*5800*/  BSYNC.RECONVERGENT B0 ;  /* 0x0000000000007941 */ /* 0x000fea0003800200 */
.L_x_762:
[----:B------:R-:W-:Y:S05]  /*5810*/  @P1 EXIT ;  /* 0x000000000000194d */ /* 0x000fea0003800000 */
[----:B012---:R-:W0:Y:S02]  /*5820*/  LDC.64 R2, c[0x0][0x398] ;  /* 0x0000e600ff027b82 */ /* 0x007e240000000a00 */
[----:B0-----:R-:W-:-:S05]  /*5830*/  IMAD.WIDE.U32 R2, R0, 0x10, R2 ;  /* 0x0000001000027825 */ /* 0x001fca00078e0002 */
[----:B------:R-:W-:Y:S04]  /*5840*/  STG.E.64 desc[UR10][R2.64+0x8], R18 ;  /* 0x0000081202007986 */ /* 0x000fe8000c101b0a */
[----:B------:R-:W-:Y:S01]  /*5850*/  STG.E.U8 desc[UR10][R2.64], R20 ;  /* 0x0000001402007986 */ /* 0x000fe2000c10110a */
[----:B------:R-:W-:Y:S05]  /*5860*/  EXIT ;  /* 0x000000000000794d */ /* 0x000fea0003800000 */
.L_x_830:
        /* <DEDUP_REMOVED lines=9> */
.L_x_1290:


//--------------------- .text._ZN3cub18CUB_300001_SM_10006detail6reduce28DeviceReduceSingleTileKernelINS2_10policy_hubIN4cuda3std3__45tupleIJblEEEjN6thrust24THRUST_300001_SM_1000_NS8cuda_cub9__find_if7functorIS9_EEE10Policy1000ENSB_12zip_iteratorINS8_IJNSD_26transform_input_iterator_tIbNSB_6detail15normal_iteratorINSB_10device_ptrIiEEEE9is_it_oneEENSB_17counting_iteratorIlNSB_11use_defaultESS_SS_EEEEEEEPS9_jSF_S9_S9_NS7_10__identityEEEvT0_T1_T2_T3_T4_T6_ --------------------------
	.section	.text._ZN3cub18CUB_300001_SM_10006detail6reduce28DeviceReduceSingleTileKernelINS2_10policy_hubIN4cuda3std3__45tupleIJblEEEjN6thrust24THRUST_300001_SM_1000_NS8cuda_cub9__find_if7functorIS9_EEE10Policy1000ENSB_12zip_iteratorINS8_IJNSD_26transform_input_iterator_tIbNSB_6detail15normal_iteratorINSB_10device_ptrIiEEEE9is_it_oneEENSB_17counting_iteratorIlNSB_11use_defaultESS_SS_EEEEEEEPS9_jSF_S9_S9_NS7_10__identityEEEvT0_T1_T2_T3_T4_T6_,"ax",@progbits
	.align	128
        .global         _ZN3cub18CUB_300001_SM_10006detail6reduce28DeviceReduceSingleTileKernelINS2_10policy_hubIN4cuda3std3__45tupleIJblEEEjN6thrust24THRUST_300001_SM_1000_NS8cuda_cub9__find_if7functorIS9_EEE10Policy1000ENSB_12zip_iteratorINS8_IJNSD_26transform_input_iterator_tIbNSB_6detail15normal_iteratorINSB_10device_ptrIiEEEE9is_it_oneEENSB_17counting_iteratorIlNSB_11use_defaultESS_SS_EEEEEEEPS9_jSF_S9_S9_NS7_10__identityEEEvT0_T1_T2_T3_T4_T6_
        .type           _ZN3cub18CUB_300001_SM_10006detail6reduce28DeviceReduceSingleTileKernelINS2_10policy_hubIN4cuda3std3__45tupleIJblEEEjN6thrust24THRUST_300001_SM_1000_NS8cuda_cub9__find_if7functorIS9_EEE10Policy1000ENSB_12zip_iteratorINS8_IJNSD_26transform_input_iterator_tIbNSB_6detail15normal_iteratorINSB_10device_ptrIiEEEE9is_it_oneEENSB_17counting_iteratorIlNSB_11use_defaultESS_SS_EEEEEEEPS9_jSF_S9_S9_NS7_10__identityEEEvT0_T1_T2_T3_T4_T6_,@function
        .size           _ZN3cub18CUB_300001_SM_10006detail6reduce28DeviceReduceSingleTileKernelINS2_10policy_hubIN4cuda3std3__45tupleIJblEEEjN6thrust24THRUST_300001_SM_1000_NS8cuda_cub9__find_if7functorIS9_EEE10Policy1000ENSB_12zip_iteratorINS8_IJNSD_26transform_input_iterator_tIbNSB_6detail15normal_iteratorINSB_10device_ptrIiEEEE9is_it_oneEENSB_17counting_iteratorIlNSB_11use_defaultESS_SS_EEEEEEEPS9_jSF_S9_S9_NS7_10__identityEEEvT0_T1_T2_T3_T4_T6_,(.L_x_1291 - _ZN3cub18CUB_300001_SM_10006detail6reduce28DeviceReduceSingleTileKernelINS2_10policy_hubIN4cuda3std3__45tupleIJblEEEjN6thrust24THRUST_300001_SM_1000_NS8cuda_cub9__find_if7functorIS9_EEE10Policy1000ENSB_12zip_iteratorINS8_IJNSD_26transform_input_iterator_tIbNSB_6detail15normal_iteratorINSB_10device_ptrIiEEEE9is_it_oneEENSB_17counting_iteratorIlNSB_11use_defaultESS_SS_EEEEEEEPS9_jSF_S9_S9_NS7_10__identityEEEvT0_T1_T2_T3_T4_T6_)
        .other          _ZN3cub18CUB_300001_SM_10006detail6reduce28DeviceReduceSingleTileKernelINS2_10policy_hubIN4cuda3std3__45tupleIJblEEEjN6thrust24THRUST_300001_SM_1000_NS8cuda_cub9__find_if7functorIS9_EEE10Policy1000ENSB_12zip_iteratorINS8_IJNSD_26transform_input_iterator_tIbNSB_6detail15normal_iteratorINSB_10device_ptrIiEEEE9is_it_oneEENSB_17counting_iteratorIlNSB_11use_defaultESS_SS_EEEEEEEPS9_jSF_S9_S9_NS7_10__identityEEEvT0_T1_T2_T3_T4_T6_,@"STO_CUDA_ENTRY STV_DEFAULT"
_ZN3cub18CUB_300001_SM_10006detail6reduce28DeviceReduceSingleTileKernelINS2_10policy_hubIN4cuda3std3__45tupleIJblEEEjN6thrust24THRUST_300001_SM_1000_NS8cuda_cub9__find_if7functorIS9_EEE10Policy1000ENSB_12zip_iteratorINS8_IJNSD_26transform_input_iterator_tIbNSB_6detail15normal_iteratorINSB_10device_ptrIiEEEE9is_it_oneEENSB_17counting_iteratorIlNSB_11use_defaultESS_SS_EEEEEEEPS9_jSF_S9_S9_NS7_10__identityEEEvT0_T1_T2_T3_T4_T6_:
.text._ZN3cub18CUB_300001_SM_10006detail6reduce28DeviceReduceSingleTileKernelINS2_10policy_hubIN4cuda3std3__45tupleIJblEEEjN6thrust24THRUST_300001_SM_1000_NS8cuda_cub9__find_if7functorIS9_EEE10Policy1000ENSB_12zip_iteratorINS8_IJNSD_26transform_input_iterator_tIbNSB_6detail15normal_iteratorINSB_10device_ptrIiEEEE9is_it_oneEENSB_17counting_iteratorIlNSB_11use_defaultESS_SS_EEEEEEEPS9_jSF_S9_S9_NS7_10__identityEEEvT0_T1_T2_T3_T4_T6_:
        /* <DEDUP_REMOVED lines=14> */
.L_x_831:
[----:B------:R-:W-:Y:S01]  /*00e0*/  UISETP.GT.U32.AND UP0, UPT, UR4, 0x3ff, UPT ;  /* 0x000003ff0400788c */ /* 0x000fe2000bf04070 */
[----:B------:R-:W-:Y:S08]  /*00f0*/  BSSY.RECONVERGENT B0, `(.L_x_832) ;  /* 0x000053e000007945 */ /* 0x000ff00003800200 */
        /* <DEDUP_REMOVED lines=31> */
.L_x_838:
        /* <DEDUP_REMOVED lines=13> */
[----:B--2---:R-:W-:-:S02]  /*03c0*/  ISETP.NE.AND P0, PT, R10, 0x1, PT ;  /* 0x000000010a00780c */ /* 0x004fc40003f05270 */
[----:B------:R-:W-:Y:S01]  /*03d0*/  ISETP.EQ.AND P2, PT, R10, 0x1, P5 ;  /* 0x000000010a00780c */ /* 0x000fe20002f42270 */
[----:B------:R-:W-:-:S06]  /*03e0*/  IMAD.X R10, RZ, RZ, UR7, P3 ;  /* 0x00000007ff0a7e24 */ /* 0x000fcc00098e06ff */
[----:B------:R-:W-:Y:S02]  /*03f0*/  @!P5 SEL R14, RZ, 0x1, P0 ;  /* 0x00000001ff0ed807 */ /* 0x000fe40000000000 */
[----:B---3--:R-:W-:Y:S02]  /*0400*/  ISETP.NE.AND P6, PT, R19, 0x1, PT ;  /* 0x000000011300780c */ /* 0x008fe40003fc5270 */
[----:B------:R-:W-:Y:S02]  /*0410*/  SEL R14, R14, 0x1, !P2 ;  /* 0x000000010e0e7807 */ /* 0x000fe40005000000 */
[----:B------:R-:W-:Y:S02]  /*0420*/  ISETP.LT.U32.AND P0, PT, R15, R12, PT ;  /* 0x0000000c0f00720c */ /* 0x000fe40003f01070 */
[----:B------:R-:W-:Y:S02]  /*0430*/  LOP3.LUT P3, RZ, R14, 0xff, RZ, 0xc0, !PT ;  /* 0x000000ff0eff7812 */ /* 0x000fe4000786c0ff */
[----:B------:R-:W-:-:S02]  /*0440*/  ISETP.LT.AND.EX P0, PT, R10, R13, PT, P0 ;  /* 0x0000000d0a00720c */ /* 0x000fc40003f01300 */
[----:B------:R-:W-:Y:S02]  /*0450*/  ISETP.EQ.AND P4, PT, R19, 0x1, P3 ;  /* 0x000000011300780c */ /* 0x000fe40001f82270 */
[CC--:B------:R-:W-:Y:S02]  /*0460*/  SEL R25, R15.reuse, R12.reuse, P0 ;  /* 0x0000000c0f197207 */ /* 0x0c0fe40000000000 */
[CC--:B0-----:R-:W-:Y:S02]  /*0470*/  SEL R20, R10.reuse, R13.reuse, P0 ;  /* 0x0000000d0a147207 */ /* 0x0c1fe40000000000 */
        /* <DEDUP_REMOVED lines=66> */
[----:B------:R-:W-:-:S02]  /*08a0*/  ISETP.NE.AND P3, PT, R11, 0x1, PT ;  /* 0x000000010b00780c */ /* 0x000fc40003f65270 */
[----:B------:R-:W-:Y:S01]  /*08b0*/  ISETP.EQ.AND P4, PT, R11, 0x1, P2 ;  /* 0x000000010b00780c */ /* 0x000fe20001782270 */
        /* <DEDUP_REMOVED lines=13> */
[----:B------:R-:W-:Y:S02]  /*0990*/  ISETP.EQ.AND P2, PT, R9, 0x1, P3 ;  /* 0x000000010900780c */ /* 0x000fe40001f42270 */
[-C--:B------:R-:W-:Y:S02]  /*09a0*/  ISETP.LT.U32.AND P0, PT, R15, R16.reuse, PT ;  /* 0x000000100f00720c */ /* 0x080fe40003f01070 */
[----:B------:R-:W-:Y:S02]  /*09b0*/  ISETP.NE.AND P4, PT, R9, 0x1, PT ;  /* 0x000000010900780c */ /* 0x000fe40003f85270 */
        /* <DEDUP_REMOVED lines=8> */
.L_x_837:
[----:B------:R-:W-:Y:S05]  /*0a40*/  BSYNC.RECONVERGENT B2 ;  /* 0x0000000000027941 */ /* 0x000fea0003800200 */
.L_x_836:
        /* <DEDUP_REMOVED lines=13> */
[C---:B--2---:R-:W-:Y:S01]  /*0b20*/  IADD3 R15, P2, PT, R7.reuse, UR10, RZ ;  /* 0x0000000a070f7c10 */ /* 0x044fe2000ff5e0ff */
[----:B0-----:R-:W-:-:S05]  /*0b30*/  VIADD R4, R7, 0x100 ;  /* 0x0000010007047836 */ /* 0x001fca0000000000 */
[----:B------:R-:W-:Y:S01]  /*0b40*/  IADD3 R5, P5, PT, R4, UR10, RZ ;  /* 0x0000000a04057c10 */ /* 0x000fe2000ffbe0ff */
[----:B------:R-:W-:Y:S01]  /*0b50*/  VIADD R4, R7, 0x200 ;  /* 0x0000020007047836 */ /* 0x000fe20000000000 */
[C---:B---3--:R-:W-:Y:S02]  /*0b60*/  ISETP.NE.AND P0, PT, R10.reuse, 0x1, PT ;  /* 0x000000010a00780c */ /* 0x048fe40003f05270 */
[----:B------:R-:W-:Y:S01]  /*0b70*/  ISETP.EQ.AND P4, PT, R10, 0x1, P3 ;  /* 0x000000010a00780c */ /* 0x000fe20001f82270 */
        /* <DEDUP_REMOVED lines=8> */
[----:B----4-:R-:W-:Y:S02]  /*0c00*/  ISETP.NE.AND P0, PT, R6, 0x1, PT ;  /* 0x000000010600780c */ /* 0x010fe40003f05270 */
[----:B------:R-:W-:-:S02]  /*0c10*/  @!P4 SEL R16, R15, R12, !P3 ;  /* 0x0000000c0f10c207 */ /* 0x000fc40005800000 */
[----:B------:R-:W-:Y:S02]  /*0c20*/  @!P4 SEL R11, R10, R13, !P3 ;  /* 0x0000000d0a0bc207 */ /* 0x000fe40005800000 */
[----:B------:R-:W-:Y:S01]  /*0c30*/  ISETP.EQ.AND P4, PT, R6, 0x1, P2 ;  /* 0x000000010600780c */ /* 0x000fe20001782270 */
        /* <DEDUP_REMOVED lines=27> */
[C---:B------:R-:W-:Y:S02]  /*0df0*/  ISETP.EQ.AND P3, PT, R9.reuse, 0x1, P2 ;  /* 0x000000010900780c */ /* 0x040fe40001762270 */
[----:B------:R-:W-:Y:S02]  /*0e00*/  ISETP.LT.U32.AND P0, PT, R4, R11, PT ;  /* 0x0000000b0400720c */ /* 0x000fe40003f01070 */
[----:B------:R-:W-:-:S02]  /*0e10*/  ISETP.NE.AND P4, PT, R9, 0x1, PT ;  /* 0x000000010900780c */ /* 0x000fc40003f85270 */
[CC--:B------:R-:W-:Y:S02]  /*0e20*/  ISETP.LT.AND.EX P0, PT, R5.reuse, R6.reuse, PT, P0 ;  /* 0x000000060500720c */ /* 0x0c0fe40003f01300 */
[----:B------:R-:W-:Y:S02]  /*0e30*/  @!P2 SEL R14, RZ, 0x1, P4 ;  /* 0x00000001ff0ea807 */ /* 0x000fe40002000000 */
[-C--:B------:R-:W-:Y:S02]  /*0e40*/  SEL R12, R4, R11.reuse, P0 ;  /* 0x0000000b040c7207 */ /* 0x080fe40000000000 */
[----:B------:R-:W-:Y:S02]  /*0e50*/  SEL R13, R5, R6, P0 ;  /* 0x00000006050d7207 */ /* 0x000fe40000000000 */
[----:B------:R-:W-:Y:S02]  /*0e60*/  SEL R14, R14, 0x1, !P3 ;  /* 0x000000010e0e7807 */ /* 0x000fe40005800000 */
[----:B------:R-:W-:-:S02]  /*0e70*/  @!P3 SEL R12, R4, R11, !P2 ;  /* 0x0000000b040cb207 */ /* 0x000fc40005000000 */
[----:B------:R-:W-:-:S07]  /*0e80*/  @!P3 SEL R13, R5, R6, !P2 ;  /* 0x00000006050db207 */ /* 0x000fce0005000000 */
.L_x_840:
[----:B------:R-:W-:Y:S05]  /*0e90*/  BSYNC.RECONVERGENT B2 ;  /* 0x0000000000027941 */ /* 0x000fea0003800200 */
.L_x_839:
        /* <DEDUP_REMOVED lines=28> */
[----:B----4-:R-:W-:-:S02]  /*1060*/  ISETP.EQ.AND P3, PT, R8, 0x1, P4 ;  /* 0x000000010800780c */ /* 0x010fc40002762270 */
        /* <DEDUP_REMOVED lines=8> */
[----:B------:R-:W-:-:S07]  /*10f0*/  @!P3 SEL R13, R2, R5, !P4 ;  /* 0x00000005020db207 */ /* 0x000fce0006000000 */
.L_x_842:
[----:B------:R-:W-:Y:S05]  /*1100*/  BSYNC.RECONVERGENT B2 ;  /* 0x0000000000027941 */ /* 0x000fea0003800200 */
.L_x_841:
        /* <DEDUP_REMOVED lines=20> */
.L_x_835:
[----:B------:R-:W-:Y:S05]  /*1250*/  BSYNC.RECONVERGENT B1 ;  /* 0x0000000000017941 */ /* 0x000fea0003800200 */
.L_x_834:
        /* <DEDUP_REMOVED lines=26> */
.L_x_845:
[----:B------:R-:W-:Y:S05]  /*1400*/  BSYNC.RECONVERGENT B1 ;  /* 0x0000000000017941 */ /* 0x000fea0003800200 */
.L_x_844:
        /* <DEDUP_REMOVED lines=23> */
.L_x_847:
[----:B------:R-:W-:Y:S05]  /*1580*/  BSYNC.RECONVERGENT B1 ;  /* 0x0000000000017941 */ /* 0x000fea0003800200 */
.L_x_846:
        /* <DEDUP_REMOVED lines=20> */
.L_x_849:
[----:B------:R-:W-:Y:S05]  /*16d0*/  BSYNC.RECONVERGENT B1 ;  /* 0x0000000000017941 */ /* 0x000fea0003800200 */
.L_x_848:
        /* <DEDUP_REMOVED lines=20> */
.L_x_851:
[----:B------:R-:W-:Y:S05]  /*1820*/  BSYNC.RECONVERGENT B1 ;  /* 0x0000000000017941 */ /* 0x000fea0003800200 */
.L_x_850:
        /* <DEDUP_REMOVED lines=20> */
.L_x_853:
[----:B------:R-:W-:Y:S05]  /*1970*/  BSYNC.RECONVERGENT B1 ;  /* 0x0000000000017941 */ /* 0x000fea0003800200 */
.L_x_852:
        /* <DEDUP_REMOVED lines=10> */
.L_x_855:
[----:B------:R-:W-:Y:S05]  /*1a20*/  BSYNC.RECONVERGENT B1 ;  /* 0x0000000000017941 */ /* 0x000fea0003800200 */
.L_x_854:
        /* <DEDUP_REMOVED lines=84> */
.L_x_843:
        /* <DEDUP_REMOVED lines=36> */
.L_x_858:
[----:B------:R-:W-:Y:S05]  /*21b0*/  BSYNC.RECONVERGENT B1 ;  /* 0x0000000000017941 */ /* 0x000fea0003800200 */
.L_x_857:
        /* <DEDUP_REMOVED lines=21> */
.L_x_860:
[----:B------:R-:W-:Y:S05]  /*2310*/  BSYNC.RECONVERGENT B1 ;  /* 0x0000000000017941 */ /* 0x000fea0003800200 */
.L_x_859:
        /* <DEDUP_REMOVED lines=20> */
.L_x_862:
[----:B------:R-:W-:Y:S05]  /*2460*/  BSYNC.RECONVERGENT B1 ;  /* 0x0000000000017941 */ /* 0x000fea0003800200 */
.L_x_861:
        /* <DEDUP_REMOVED lines=20> */
.L_x_864:
[----:B------:R-:W-:Y:S05]  /*25b0*/  BSYNC.RECONVERGENT B1 ;  /* 0x0000000000017941 */ /* 0x000fea0003800200 */
.L_x_863:
        /* <DEDUP_REMOVED lines=20> */
.L_x_866:
[----:B------:R-:W-:Y:S05]  /*2700*/  BSYNC.RECONVERGENT B1 ;  /* 0x0000000000017941 */ /* 0x000fea0003800200 */
.L_x_865:
        /* <DEDUP_REMOVED lines=10> */
.L_x_868:
[----:B------:R-:W-:Y:S05]  /*27b0*/  BSYNC.RECONVERGENT B1 ;  /* 0x0000000000017941 */ /* 0x000fea0003800200 */
.L_x_867:
        /* <DEDUP_REMOVED lines=26> */
.L_x_869:
        /* <DEDUP_REMOVED lines=16> */
.L_x_870:
        /* <DEDUP_REMOVED lines=16> */
.L_x_871:
        /* <DEDUP_REMOVED lines=16> */
.L_x_872:
        /* <DEDUP_REMOVED lines=16> */
.L_x_873:
        /* <DEDUP_REMOVED lines=16> */
.L_x_874:
        /* <DEDUP_REMOVED lines=17> */
.L_x_833:
        /* <DEDUP_REMOVED lines=9> */
[----:B------:R-:W-:Y:S01]  /*3000*/  UIADD3 UR5, UPT, UPT, UR4, -0x400, URZ ;  /* 0xfffffc0004057890 */ /* 0x000fe2000fffe0ff */
[----:B------:R-:W-:-:S03]  /*3010*/  IMAD.MOV.U32 R16, RZ, RZ, 0x400 ;  /* 0x00000400ff107424 */ /* 0x000fc600078e00ff */
[----:B------:R-:W-:Y:S01]  /*3020*/  UISETP.GE.U32.AND UP0, UPT, UR5, 0x400, UPT ;  /* 0x000004000500788c */ /* 0x000fe2000bf06070 */
        /* <DEDUP_REMOVED lines=11> */
[CC--:B------:R-:W-:Y:S02]  /*30e0*/  ISETP.LT.AND.EX P1, PT, R8.reuse, R13.reuse, PT, P1 ;  /* 0x0000000d0800720c */ /* 0x0c0fe40003f21310 */
[----:B------:R-:W-:Y:S01]  /*30f0*/  ISETP.NE.AND P3, PT, R7, 0x1, PT ;  /* 0x000000010700780c */ /* 0x000fe20003f65270 */
[----:B------:R-:W-:Y:S02]  /*3100*/  IMAD.X R4, RZ, RZ, R8, P4 ;  /* 0x000000ffff047224 */ /* 0x000fe400020e0608 */
[----:B------:R-:W-:Y:S02]  /*3110*/  @!P2 SEL R12, R9, R12, P1 ;  /* 0x0000000c090ca207 */ /* 0x000fe40000800000 */
[----:B------:R-:W-:Y:S02]  /*3120*/  @!P2 SEL R13, R8, R13, P1 ;  /* 0x0000000d080da207 */ /* 0x000fe40000800000 */
[----:B------:R-:W-:-:S02]  /*3130*/  SEL R12, R12, R9, P0 ;  /* 0x000000090c0c7207 */ /* 0x000fc40000000000 */
[----:B------:R-:W-:Y:S02]  /*3140*/  SEL R13, R13, R8, P0 ;  /* 0x000000080d0d7207 */ /* 0x000fe40000000000 */
[-C--:B------:R-:W-:Y:S02]  /*3150*/  ISETP.LT.U32.AND P1, PT, R5, R12.reuse, PT ;  /* 0x0000000c0500720c */ /* 0x080fe40003f21070 */
[----:B------:R-:W-:Y:S02]  /*3160*/  ISETP.EQ.OR P0, PT, R6, 0x1, P0 ;  /* 0x000000010600780c */ /* 0x000fe40000702670 */
[----:B------:R-:W-:Y:S02]  /*3170*/  ISETP.LT.AND.EX P1, PT, R4, R13, PT, P1 ;  /* 0x0000000d0400720c */ /* 0x000fe40003f21310 */
[----:B------:R-:W-:Y:S02]  /*3180*/  ISETP.EQ.OR P2, PT, R7, 0x1, P0 ;  /* 0x000000010700780c */ /* 0x000fe40000742670 */
        /* <DEDUP_REMOVED lines=8> */
[----:B------:R-:W2:Y:S01]  /*3210*/  LDCU.64 UR6, c[0x0][0x390] ;  /* 0x00007200ff0677ac */ /* 0x000ea20008000a00 */
[----:B------:R-:W-:-:S04]  /*3220*/  NOP ;  /* 0x0000000000007918 */ /* 0x000fc80000000000 */
.L_x_877:
[----:B------:R-:W-:-:S05]  /*3230*/  IMAD.WIDE.U32 R4, R16, 0x4, R2 ;  /* 0x0000000410047825 */ /* 0x000fca00078e0002 */
[----:B------:R-:W3:Y:S04]  /*3240*/  LDG.E R9, desc[UR8][R4.64] ;  /* 0x0000000804097981 */ /* 0x000ee8000c1e1900 */
[----:B------:R-:W4:Y:S04]  /*3250*/  LDG.E R6, desc[UR8][R4.64+0x400] ;  /* 0x0004000804067981 */ /* 0x000f28000c1e1900 */
[----:B------:R-:W5:Y:S04]  /*3260*/  LDG.E R7, desc[UR8][R4.64+0x800] ;  /* 0x0008000804077981 */ /* 0x000f68000c1e1900 */
[----:B------:R1:W5:Y:S01]  /*3270*/  LDG.E R8, desc[UR8][R4.64+0xc00] ;  /* 0x000c000804087981 */ /* 0x000362000c1e1900 */
[----:B------:R-:W-:-:S02]  /*3280*/  LOP3.LUT P2, RZ, R14, 0xff, RZ, 0xc0, !PT ;  /* 0x000000ff0eff7812 */ /* 0x000fc4000784c0ff */
[----:B--2---:R-:W-:-:S04]  /*3290*/  IADD3 R10, P1, P4, R15, UR6, R16 ;  /* 0x000000060f0a7c10 */ /* 0x004fc8000fc3e010 */
[C---:B------:R-:W-:Y:S02]  /*32a0*/  ISETP.LT.U32.AND P0, PT, R10.reuse, R12, PT ;  /* 0x0000000c0a00720c */ /* 0x040fe40003f01070 */
[----:B------:R-:W-:Y:S02]  /*32b0*/  IADD3.X R11, PT, PT, RZ, UR7, RZ, P1, P4 ;  /* 0x00000007ff0b7c10 */ /* 0x000fe40008fe84ff */
[----:B-1----:R-:W-:Y:S02]  /*32c0*/  IADD3 R5, P4, PT, R10, 0x100, RZ ;  /* 0x000001000a057810 */ /* 0x002fe40007f9e0ff */
[----:B------:R-:W-:-:S03]  /*32d0*/  ISETP.LT.AND.EX P0, PT, R11, R13, PT, P0 ;  /* 0x0000000d0b00720c */ /* 0x000fc60003f01300 */
[----:B------:R-:W-:Y:S01]  /*32e0*/  IMAD.X R4, RZ, RZ, R11, P4 ;  /* 0x000000ffff047224 */ /* 0x000fe200020e060b */
[----:B---3--:R-:W-:-:S04]  /*32f0*/  ISETP.NE.AND P3, PT, R9, 0x1, PT ;  /* 0x000000010900780c */ /* 0x008fc80003f65270 */
[----:B------:R-:W-:Y:S02]  /*3300*/  SEL R9, RZ, 0x1, P3 ;  /* 0x00000001ff097807 */ /* 0x000fe40001800000 */
[----:B------:R-:W-:Y:S02]  /*3310*/  @P2 SEL R9, R14, 0x1, P3 ;  /* 0x000000010e092807 */ /* 0x000fe40001800000 */
[----:B----4-:R-:W-:-:S04]  /*3320*/  ISETP.NE.AND P1, PT, R6, 0x1, PT ;  /* 0x000000010600780c */ /* 0x010fc80003f25270 */
[----:B------:R-:W-:Y:S02]  /*3330*/  SEL R6, RZ, 0x1, P1 ;  /* 0x00000001ff067807 */ /* 0x000fe40000800000 */
[C---:B------:R-:W-:Y:S02]  /*3340*/  @!P3 SEL R12, R10.reuse, R12, P0 ;  /* 0x0000000c0a0cb207 */ /* 0x040fe40000000000 */
[----:B------:R-:W-:Y:S02]  /*3350*/  @!P3 SEL R13, R11, R13, P0 ;  /* 0x0000000d0b0db207 */ /* 0x000fe40000000000 */
[----:B------:R-:W-:Y:S02]  /*3360*/  LOP3.LUT P3, RZ, R9, 0xff, RZ, 0xc0, !PT ;  /* 0x000000ff09ff7812 */ /* 0x000fe4000786c0ff */
[----:B------:R-:W-:Y:S02]  /*3370*/  SEL R12, R10, R12, !P2 ;  /* 0x0000000c0a0c7207 */ /* 0x000fe40005000000 */
[----:B------:R-:W-:-:S02]  /*3380*/  SEL R13, R11, R13, !P2 ;  /* 0x0000000d0b0d7207 */ /* 0x000fc40005000000 */
[----:B------:R-:W-:Y:S02]  /*3390*/  ISETP.LT.U32.AND P0, PT, R5, R12, PT ;  /* 0x0000000c0500720c */ /* 0x000fe40003f01070 */
[----:B-----5:R-:W-:Y:S02]  /*33a0*/  ISETP.NE.AND P2, PT, R7, 0x1, PT ;  /* 0x000000010700780c */ /* 0x020fe40003f45270 */
[----:B------:R-:W-:-:S03]  /*33b0*/  ISETP.LT.AND.EX P0, PT, R4, R13, PT, P0 ;  /* 0x0000000d0400720c */ /* 0x000fc60003f01300 */
[----:B------:R-:W-:Y:S02]  /*33c0*/  @P3 SEL R6, R9, 0x1, P1 ;  /* 0x0000000109063807 */ /* 0x000fe40000800000 */
[C---:B------:R-:W-:Y:S02]  /*33d0*/  @!P1 SEL R12, R5.reuse, R12, P0 ;  /* 0x0000000c050c9207 */ /* 0x040fe40000000000 */
[----:B------:R-:W-:Y:S02]  /*33e0*/  @!P1 SEL R13, R4, R13, P0 ;  /* 0x0000000d040d9207 */ /* 0x000fe40000000000 */
[----:B------:R-:W-:Y:S02]  /*33f0*/  IADD3 R7, P0, PT, R10, 0x200, RZ ;  /* 0x000002000a077810 */ /* 0x000fe40007f1e0ff */
[----:B------:R-:W-:Y:S02]  /*3400*/  LOP3.LUT P4, RZ, R6, 0xff, RZ, 0xc0, !PT ;  /* 0x000000ff06ff7812 */ /* 0x000fe4000788c0ff */
[----:B------:R-:W-:-:S02]  /*3410*/  SEL R12, R5, R12, !P3 ;  /* 0x0000000c050c7207 */ /* 0x000fc40005800000 */
[----:B------:R-:W-:Y:S01]  /*3420*/  SEL R13, R4, R13, !P3 ;  /* 0x0000000d040d7207 */ /* 0x000fe20005800000 */
[----:B------:R-:W-:Y:S01]  /*3430*/  IMAD.X R4, RZ, RZ, R11, P0 ;  /* 0x000000ffff047224 */ /* 0x000fe200000e060b */
[CC--:B------:R-:W-:Y:S02]  /*3440*/  ISETP.LT.U32.AND P0, PT, R7.reuse, R12.reuse, PT ;  /* 0x0000000c0700720c */ /* 0x0c0fe40003f01070 */
[----:B------:R-:W-:Y:S02]  /*3450*/  SEL R9, RZ, 0x1, P2 ;  /* 0x00000001ff097807 */ /* 0x000fe40001000000 */
[----:B------:R-:W-:Y:S02]  /*3460*/  ISETP.LT.AND.EX P0, PT, R4, R13, PT, P0 ;  /* 0x0000000d0400720c */ /* 0x000fe40003f01300 */
[----:B------:R-:W-:Y:S02]  /*3470*/  ISETP.NE.AND P1, PT, R8, 0x1, PT ;  /* 0x000000010800780c */ /* 0x000fe40003f25270 */
[----:B------:R-:W-:-:S02]  /*3480*/  @!P2 SEL R12, R7, R12, P0 ;  /* 0x0000000c070ca207 */ /* 0x000fc40000000000 */
[----:B------:R-:W-:Y:S02]  /*3490*/  @P4 SEL R9, R6, 0x1, P2 ;  /* 0x0000000106094807 */ /* 0x000fe40001000000 */
[----:B------:R-:W-:Y:S02]  /*34a0*/  @!P2 SEL R13, R4, R13, P0 ;  /* 0x0000000d040da207 */ /* 0x000fe40000000000 */
[----:B0-----:R-:W-:Y:S02]  /*34b0*/  IADD3 R6, PT, PT, -R16, UR4, RZ ;  /* 0x0000000410067c10 */ /* 0x001fe4000fffe1ff */
[----:B------:R-:W-:Y:S02]  /*34c0*/  IADD3 R5, P0, PT, R10, 0x300, RZ ;  /* 0x000003000a057810 */ /* 0x000fe40007f1e0ff */
[----:B------:R-:W-:Y:S02]  /*34d0*/  SEL R12, R7, R12, !P4 ;  /* 0x0000000c070c7207 */ /* 0x000fe40006000000 */
[----:B------:R-:W-:-:S02]  /*34e0*/  ISETP.GE.U32.AND P3, PT, R6, 0x400, PT ;  /* 0x000004000600780c */ /* 0x000fc40003f66070 */
        /* <DEDUP_REMOVED lines=15> */
.L_x_875:
        /* <DEDUP_REMOVED lines=19> */
.L_x_882:
        /* <DEDUP_REMOVED lines=29> */
[C---:B--2---:R-:W-:Y:S02]  /*38e0*/  ISETP.NE.AND P0, PT, R26.reuse, 0x1, PT ;  /* 0x000000011a00780c */ /* 0x044fe40003f05270 */
[----:B------:R-:W-:-:S03]  /*38f0*/  ISETP.EQ.AND P1, PT, R26, 0x1, P3 ;  /* 0x000000011a00780c */ /* 0x000fc60001f22270 */
[----:B------:R-:W-:Y:S02]  /*3900*/  @!P3 SEL R14, RZ, 0x1, P0 ;  /* 0x00000001ff0eb807 */ /* 0x000fe40000000000 */
[----:B------:R-:W-:Y:S02]  /*3910*/  ISETP.LT.U32.AND P0, PT, R37, R12, PT ;  /* 0x0000000c2500720c */ /* 0x000fe40003f01070 */
[----:B0-----:R-:W-:Y:S02]  /*3920*/  SEL R7, R14, 0x1, !P1 ;  /* 0x000000010e077807 */ /* 0x001fe40004800000 */
[----:B----4-:R-:W-:Y:S02]  /*3930*/  ISETP.NE.AND P5, PT, R24, 0x1, PT ;  /* 0x000000011800780c */ /* 0x010fe40003fa5270 */
[----:B------:R-:W-:Y:S02]  /*3940*/  LOP3.LUT P2, RZ, R7, 0xff, RZ, 0xc0, !PT ;  /* 0x000000ff07ff7812 */ /* 0x000fe4000784c0ff */
[----:B------:R-:W-:-:S02]  /*3950*/  ISETP.LT.AND.EX P0, PT, R32, R13, PT, P0 ;  /* 0x0000000d2000720c */ /* 0x000fc40003f01300 */
[----:B------:R-:W-:Y:S02]  /*3960*/  ISETP.EQ.AND P4, PT, R24, 0x1, P2 ;  /* 0x000000011800780c */ /* 0x000fe40001782270 */
[CC--:B------:R-:W-:Y:S02]  /*3970*/  SEL R14, R37.reuse, R12.reuse, P0 ;  /* 0x0000000c250e7207 */ /* 0x0c0fe40000000000 */
[CC--:B------:R-:W-:Y:S02]  /*3980*/  SEL R26, R32.reuse, R13.reuse, P0 ;  /* 0x0000000d201a7207 */ /* 0x0c0fe40000000000 */
[----:B------:R-:W-:Y:S02]  /*3990*/  @!P1 SEL R14, R37, R12, !P3 ;  /* 0x0000000c250e9207 */ /* 0x000fe40005800000 */
[----:B------:R-:W-:Y:S02]  /*39a0*/  @!P1 SEL R26, R32, R13, !P3 ;  /* 0x0000000d201a9207 */ /* 0x000fe40005800000 */
[----:B------:R-:W-:-:S02]  /*39b0*/  @!P2 SEL R7, RZ, 0x1, P5 ;  /* 0x00000001ff07a807 */ /* 0x000fc40002800000 */
[----:B------:R-:W-:Y:S02]  /*39c0*/  IADD3 R27, P0, PT, R27, UR6, RZ ;  /* 0x000000061b1b7c10 */ /* 0x000fe4000ff1e0ff */
[----:B------:R-:W-:Y:S02]  /*39d0*/  SEL R7, R7, 0x1, !P4 ;  /* 0x0000000107077807 */ /* 0x000fe40006000000 */
[C---:B------:R-:W-:Y:S01]  /*39e0*/  ISETP.NE.AND P5, PT, R22.reuse, 0x1, PT ;  /* 0x000000011600780c */ /* 0x040fe20003fa5270 */
[----:B-1----:R-:W-:Y:S01]  /*39f0*/  IMAD.X R5, RZ, RZ, UR7, P0 ;  /* 0x00000007ff057e24 */ /* 0x002fe200080e06ff */
[----:B------:R-:W-:Y:S02]  /*3a00*/  LOP3.LUT P1, RZ, R7, 0xff, RZ, 0xc0, !PT ;  /* 0x000000ff07ff7812 */ /* 0x000fe4000782c0ff */
[----:B------:R-:W-:Y:S02]  /*3a10*/  ISETP.LT.U32.AND P0, PT, R27, R14, PT ;  /* 0x0000000e1b00720c */ /* 0x000fe40003f01070 */
[----:B------:R-:W-:-:S02]  /*3a20*/  ISETP.EQ.AND P3, PT, R22, 0x1, P1 ;  /* 0x000000011600780c */ /* 0x000fc40000f62270 */
        /* <DEDUP_REMOVED lines=9> */
[C---:B------:R-:W-:Y:S02]  /*3ac0*/  ISETP.NE.AND P5, PT, R28.reuse, 0x1, PT ;  /* 0x000000011c00780c */ /* 0x040fe40003fa5270 */
[----:B------:R-:W-:Y:S01]  /*3ad0*/  ISETP.EQ.AND P4, PT, R28, 0x1, P2 ;  /* 0x000000011c00780c */ /* 0x000fe20001782270 */
        /* <DEDUP_REMOVED lines=30> */
[C---:B---3--:R-:W-:Y:S02]  /*3cc0*/  ISETP.NE.AND P0, PT, R8.reuse, 0x1, PT ;  /* 0x000000010800780c */ /* 0x048fe40003f05270 */
[----:B------:R-:W-:Y:S02]  /*3cd0*/  @!P3 SEL R6, R29, R12, !P1 ;  /* 0x0000000c1d06b207 */ /* 0x000fe40004800000 */
[----:B------:R-:W-:Y:S01]  /*3ce0*/  @!P3 SEL R22, R5, R14, !P1 ;  /* 0x0000000e0516b207 */ /* 0x000fe20004800000 */
[----:B------:R-:W-:Y:S01]  /*3cf0*/  IMAD.X R5, RZ, RZ, UR7, P4 ;  /* 0x00000007ff057e24 */ /* 0x000fe2000a0e06ff */
[----:B------:R-:W-:-:S02]  /*3d00*/  ISETP.EQ.AND P3, PT, R8, 0x1, P2 ;  /* 0x000000010800780c */ /* 0x000fc40001762270 */
        /* <DEDUP_REMOVED lines=11> */
[----:B-----5:R-:W-:Y:S02]  /*3dc0*/  ISETP.EQ.AND P3, PT, R10, 0x1, P1 ;  /* 0x000000010a00780c */ /* 0x020fe40000f62270 */
[----:B------:R-:W-:-:S02]  /*3dd0*/  ISETP.LT.U32.AND P0, PT, R33, R12, PT ;  /* 0x0000000c2100720c */ /* 0x000fc40003f01070 */
[----:B------:R-:W-:Y:S02]  /*3de0*/  ISETP.NE.AND P2, PT, R10, 0x1, PT ;  /* 0x000000010a00780c */ /* 0x000fe40003f45270 */
        /* <DEDUP_REMOVED lines=12> */
[C---:B------:R-:W-:Y:S02]  /*3eb0*/  ISETP.EQ.AND P1, PT, R4.reuse, 0x1, P2 ;  /* 0x000000010400780c */ /* 0x040fe40001722270 */
[----:B------:R-:W-:Y:S02]  /*3ec0*/  SEL R12, R35, R6, P0 ;  /* 0x00000006230c7207 */ /* 0x000fe40000000000 */
[----:B------:R-:W-:Y:S02]  /*3ed0*/  SEL R13, R5, R8, P0 ;  /* 0x00000008050d7207 */ /* 0x000fe40000000000 */
[----:B------:R-:W-:Y:S02]  /*3ee0*/  ISETP.NE.AND P0, PT, R21, RZ, PT ;  /* 0x000000ff1500720c */ /* 0x000fe40003f05270 */
[----:B------:R-:W-:-:S04]  /*3ef0*/  ISETP.NE.AND P3, PT, R4, 0x1, PT ;  /* 0x000000010400780c */ /* 0x000fc80003f65270 */
[----:B------:R-:W-:Y:S02]  /*3f00*/  @!P2 SEL R7, RZ, 0x1, P3 ;  /* 0x00000001ff07a807 */ /* 0x000fe40001800000 */
[----:B------:R-:W-:Y:S02]  /*3f10*/  @!P1 SEL R12, R35, R6, !P2 ;  /* 0x00000006230c9207 */ /* 0x000fe40005000000 */
[----:B------:R-:W-:Y:S02]  /*3f20*/  SEL R7, R7, 0x1, !P1 ;  /* 0x0000000107077807 */ /* 0x000fe40004800000 */
[----:B------:R-:W-:Y:S02]  /*3f30*/  @!P1 SEL R13, R5, R8, !P2 ;  /* 0x00000008050d9207 */ /* 0x000fe40005000000 */
[----:B------:R-:W-:Y:S01]  /*3f40*/  PRMT R14, R7, 0x7610, R14 ;  /* 0x00007610070e7816 */ /* 0x000fe2000000000e */
[----:B------:R-:W-:Y:S06]  /*3f50*/  @P0 BRA `(.L_x_882) ;  /* 0xfffffff400ec0947 */ /* 0x000fec000383ffff */
[----:B------:R-:W-:Y:S05]  /*3f60*/  BSYNC.RECONVERGENT B3 ;  /* 0x0000000000037941 */ /* 0x000fea0003800200 */
.L_x_881:
[----:B------:R-:W-:-:S07]  /*3f70*/  VIADD R5, R20, 0xfffffc00 ;  /* 0xfffffc0014057836 */ /* 0x000fce0000000000 */
.L_x_880:
[----:B------:R-:W-:Y:S05]  /*3f80*/  BSYNC.RECONVERGENT B2 ;  /* 0x0000000000027941 */ /* 0x000fea0003800200 */
.L_x_879:
        /* <DEDUP_REMOVED lines=72> */
.L_x_884:
[----:B------:R-:W-:Y:S05]  /*4410*/  BSYNC.RECONVERGENT B2 ;  /* 0x0000000000027941 */ /* 0x000fea0003800200 */
.L_x_883:
        /* <DEDUP_REMOVED lines=24> */
[----:B------:R-:W-:-:S04]  /*45a0*/  SEL R14, R14, 0x1, !P3 ;  /* 0x000000010e0e7807 */ /* 0x000fc80005800000 */
[----:B------:R-:W-:-:S03]  /*45b0*/  LOP3.LUT P4, RZ, R14, 0xff, RZ, 0xc0, !PT ;  /* 0x000000ff0eff7812 */ /* 0x000fc6000788c0ff */
[----:B------:R-:W-:Y:S02]  /*45c0*/  @!P3 SEL R2, R9, R12, !P2 ;  /* 0x0000000c0902b207 */ /* 0x000fe40005000000 */
[----:B------:R-:W-:Y:S01]  /*45d0*/  @!P3 SEL R3, R4, R13, !P2 ;  /* 0x0000000d0403b207 */ /* 0x000fe20005000000 */
[----:B------:R-:W-:Y:S01]  /*45e0*/  IMAD.X R4, RZ, RZ, UR7, P5 ;  /* 0x00000007ff047e24 */ /* 0x000fe2000a8e06ff */
        /* <DEDUP_REMOVED lines=10> */
.L_x_886:
[----:B------:R-:W-:Y:S05]  /*4690*/  BSYNC.RECONVERGENT B2 ;  /* 0x0000000000027941 */ /* 0x000fea0003800200 */
.L_x_885:
        /* <DEDUP_REMOVED lines=20> */
.L_x_878:
[----:B------:R-:W-:Y:S05]  /*47e0*/  BSYNC.RECONVERGENT B1 ;  /* 0x0000000000017941 */ /* 0x000fea0003800200 */
.L_x_876:
        /* <DEDUP_REMOVED lines=24> */
.L_x_888:
[----:B------:R-:W-:Y:S05]  /*4970*/  BSYNC.RECONVERGENT B1 ;  /* 0x0000000000017941 */ /* 0x000fea0003800200 */
.L_x_887:
        /* <DEDUP_REMOVED lines=23> */
.L_x_890:
[----:B------:R-:W-:Y:S05]  /*4af0*/  BSYNC.RECONVERGENT B1 ;  /* 0x0000000000017941 */ /* 0x000fea0003800200 */
.L_x_889:
        /* <DEDUP_REMOVED lines=20> */
.L_x_892:
[----:B------:R-:W-:Y:S05]  /*4c40*/  BSYNC.RECONVERGENT B1 ;  /* 0x0000000000017941 */ /* 0x000fea0003800200 */
.L_x_891:
        /* <DEDUP_REMOVED lines=20> */
.L_x_894:
[----:B------:R-:W-:Y:S05]  /*4d90*/  BSYNC.RECONVERGENT B1 ;  /* 0x0000000000017941 */ /* 0x000fea0003800200 */
.L_x_893:
        /* <DEDUP_REMOVED lines=20> */
.L_x_896:
[----:B------:R-:W-:Y:S05]  /*4ee0*/  BSYNC.RECONVERGENT B1 ;  /* 0x0000000000017941 */ /* 0x000fea0003800200 */
.L_x_895:
        /* <DEDUP_REMOVED lines=10> */
.L_x_898:
[----:B------:R-:W-:Y:S05]  /*4f90*/  BSYNC.RECONVERGENT B1 ;  /* 0x0000000000017941 */ /* 0x000fea0003800200 */
.L_x_897:
        /* <DEDUP_REMOVED lines=83> */
.L_x_856:
[----:B------:R-:W-:Y:S05]  /*54d0*/  BSYNC.RECONVERGENT B0 ;  /* 0x0000000000007941 */ /* 0x000fea0003800200 */
.L_x_832:
        /* <DEDUP_REMOVED lines=16> */
.L_x_899:
        /* <DEDUP_REMOVED lines=10> */
.L_x_1291:


//--------------------- .text._ZN3cub18CUB_300001_SM_10006detail6reduce28DeviceReduceSingleTileKernelINS2_10policy_hubIiyN4cuda3std3__44plusIiEEE10Policy1000EPiSC_iS9_iiNS7_10__identityEEEvT0_T1_T2_T3_T4_T6_ --------------------------
	.section	.text._ZN3cub18CUB_300001_SM_10006detail6reduce28DeviceReduceSingleTileKernelINS2_10policy_hubIiyN4cuda3std3__44plusIiEEE10Policy1000EPiSC_iS9_iiNS7_10__identityEEEvT0_T1_T2_T3_T4_T6_,"ax",@progbits
	.align	128
        .global         _ZN3cub18CUB_300001_SM_10006detail6reduce28DeviceReduceSingleTileKernelINS2_10policy_hubIiyN4cuda3std3__44plusIiEEE10Policy1000EPiSC_iS9_iiNS7_10__identityEEEvT0_T1_T2_T3_T4_T6_
        .type           _ZN3cub18CUB_300001_SM_10006detail6reduce28DeviceReduceSingleTileKernelINS2_10policy_hubIiyN4cuda3std3__44plusIiEEE10Policy1000EPiSC_iS9_iiNS7_10__identityEEEvT0_T1_T2_T3_T4_T6_,@function
        .size           _ZN3cub18CUB_300001_SM_10006detail6reduce28DeviceReduceSingleTileKernelINS2_10policy_hubIiyN4cuda3std3__44plusIiEEE10Policy1000EPiSC_iS9_iiNS7_10__identityEEEvT0_T1_T2_T3_T4_T6_,(.L_x_1292 - _ZN3cub18CUB_300001_SM_10006detail6reduce28DeviceReduceSingleTileKernelINS2_10policy_hubIiyN4cuda3std3__44plusIiEEE10Policy1000EPiSC_iS9_iiNS7_10__identityEEEvT0_T1_T2_T3_T4_T6_)
        .other          _ZN3cub18CUB_300001_SM_10006detail6reduce28DeviceReduceSingleTileKernelINS2_10policy_hubIiyN4cuda3std3__44plusIiEEE10Policy1000EPiSC_iS9_iiNS7_10__identityEEEvT0_T1_T2_T3_T4_T6_,@"STO_CUDA_ENTRY STV_DEFAULT"
_ZN3cub18CUB_300001_SM_10006detail6reduce28DeviceReduceSingleTileKernelINS2_10policy_hubIiyN4cuda3std3__44plusIiEEE10Policy1000EPiSC_iS9_iiNS7_10__identityEEEvT0_T1_T2_T3_T4_T6_:
.text._ZN3cub18CUB_300001_SM_10006detail6reduce28DeviceReduceSingleTileKernelINS2_10policy_hubIiyN4cuda3std3__44plusIiEEE10Policy1000EPiSC_iS9_iiNS7_10__identityEEEvT0_T1_T2_T3_T4_T6_:
[----:B------:R-:W-:Y:S01]  /*0000*/  LDC R1, c[0x0][0x37c] ;  /* 0x0000df00ff017b82 */ /* 0x000fe20000000800 */
[----:B------:R-:W0:Y:S01]  /*0010*/  LDCU UR4, c[0x0][0x390] ;  /* 0x00007200ff0477ac */ /* 0x000e220008000800 */
[----:B------:R-:W1:Y:S01]  /*0020*/  LDCU.64 UR6, c[0x0][0x358] ;  /* 0x00006b00ff0677ac */ /* 0x000e620008000a00 */
[----:B0-----:R-:W-:-:S05]  /*0030*/  IMAD.U32 R20, RZ, RZ, UR4 ;  /* 0x00000004ff147e24 */ /* 0x001fca000f8e00ff */
[----:B------:R-:W-:-:S13]  /*0040*/  ISETP.NE.AND P0, PT, R20, RZ, PT ;  /* 0x000000ff1400720c */ /* 0x000fda0003f05270 */
[----:B-1----:R-:W-:Y:S05]  /*0050*/  @P0 BRA `(.L_x_900) ;  /* 0x00000000001c0947 */ /* 0x002fea0003800000 */
[----:B------:R-:W0:Y:S02]  /*0060*/  S2R R0, SR_TID.X ;  /* 0x0000000000007919 */ /* 0x000e240000002100 */
[----:B0-----:R-:W-:-:S13]  /*0070*/  ISETP.NE.AND P0, PT, R0, RZ, PT ;  /* 0x000000ff0000720c */ /* 0x001fda0003f05270 */
[----:B------:R-:W-:Y:S05]  /*0080*/  @P0 EXIT ;  /* 0x000000000000094d */ /* 0x000fea0003800000 */
[----:B------:R-:W0:Y:S08]  /*0090*/  LDC R5, c[0x0][0x398] ;  /* 0x0000e600ff057b82 */ /* 0x000e300000000800 */
[----:B------:R-:W0:Y:S02]  /*00a0*/  LDC.64 R2, c[0x0][0x388] ;  /* 0x0000e200ff027b82 */ /* 0x000e240000000a00 */
[----:B0-----:R-:W-:Y:S01]  /*00b0*/  STG.E desc[UR6][R2.64], R5 ;  /* 0x0000000502007986 */ /* 0x001fe2000c101906 */
[----:B------:R-:W-:Y:S05]  /*00c0*/  EXIT ;  /* 0x000000000000794d */ /* 0x000fea0003800000 */
.L_x_900:
[----:B------:R-:W0:Y:S01]  /*00d0*/  LDCU UR4, c[0x0][0x380] ;  /* 0x00007000ff0477ac */ /* 0x000e220008000800 */
[----:B------:R-:W-:Y:S01]  /*00e0*/  BSSY.RECONVERGENT B0, `(.L_x_901) ;  /* 0x0000385000007945 */ /* 0x000fe20003800200 */
[----:B0-----:R-:W-:-:S09]  /*00f0*/  ULOP3.LUT UP0, URZ, UR4, 0xf, URZ, 0xc0, !UPT ;  /* 0x0000000f04ff7892 */ /* 0x001fd2000f80c0ff */
[----:B------:R-:W-:Y:S05]  /*0100*/  BRA.U UP0, `(.L_x_902) ;  /* 0x0000001900d87547 */ /* 0x000fea000b800000 */
[----:B------:R-:W-:-:S13]  /*0110*/  ISETP.GT.AND P0, PT, R20, 0xfff, PT ;  /* 0x00000fff1400780c */ /* 0x000fda0003f04270 */
[----:B------:R-:W-:Y:S05]  /*0120*/  @P0 BRA `(.L_x_903) ;  /* 0x0000000c008c0947 */ /* 0x000fea0003800000 */
[----:B------:R-:W0:Y:S01]  /*0130*/  S2R R9, SR_TID.X ;  /* 0x0000000000097919 */ /* 0x000e220000002100 */
[----:B------:R-:W-:Y:S01]  /*0140*/  BSSY.RECONVERGENT B1, `(.L_x_904) ;  /* 0x0000009000017945 */ /* 0x000fe20003800200 */
[----:B------:R-:W-:Y:S01]  /*0150*/  IMAD.MOV.U32 R0, RZ, RZ, RZ ;  /* 0x000000ffff007224 */ /* 0x000fe200078e00ff */
[----:B0-----:R-:W-:Y:S01]  /*0160*/  ISETP.GE.AND P0, PT, R9, R20, PT ;  /* 0x000000140900720c */ /* 0x001fe20003f06270 */
[----:B------:R-:W-:-:S12]  /*0170*/  IMAD.MOV.U32 R11, RZ, RZ, R9 ;  /* 0x000000ffff0b7224 */ /* 0x000fd800078e0009 */
[----:B------:R-:W-:Y:S05]  /*0180*/  @P0 BRA `(.L_x_905) ;  /* 0x0000000000100947 */ /* 0x000fea0003800000 */
[----:B------:R-:W0:Y:S02]  /*0190*/  LDC.64 R2, c[0x0][0x380] ;  /* 0x0000e000ff027b82 */ /* 0x000e240000000a00 */
[----:B0-----:R-:W-:-:S05]  /*01a0*/  IMAD.WIDE.U32 R2, R9, 0x4, R2 ;  /* 0x0000000409027825 */ /* 0x001fca00078e0002 */
[----:B------:R0:W5:Y:S01]  /*01b0*/  LDG.E.CONSTANT R0, desc[UR6][R2.64] ;  /* 0x0000000602007981 */ /* 0x000162000c1e9900 */
[----:B------:R-:W-:-:S07]  /*01c0*/  VIADD R11, R9, 0x100 ;  /* 0x00000100090b7836 */ /* 0x000fce0000000000 */
.L_x_905:
[----:B------:R-:W-:Y:S05]  /*01d0*/  BSYNC.RECONVERGENT B1 ;  /* 0x0000000000017941 */ /* 0x000fea0003800200 */
.L_x_904:
[----:B------:R-:W-:Y:S01]  /*01e0*/  ISETP.GE.AND P0, PT, R11, R20, PT ;  /* 0x000000140b00720c */ /* 0x000fe20003f06270 */
[----:B------:R-:W-:-:S12]  /*01f0*/  BSSY.RECONVERGENT B1, `(.L_x_906) ;  /* 0x0000066000017945 */ /* 0x000fd80003800200 */
[----:B------:R-:W-:Y:S05]  /*0200*/  @P0 BRA `(.L_x_907) ;  /* 0x0000000400900947 */ /* 0x000fea0003800000 */
[----:B0-----:R-:W-:Y:S01]  /*0210*/  LOP3.LUT R3, RZ, R11, RZ, 0x33, !PT ;  /* 0x0000000bff037212 */ /* 0x001fe200078e33ff */
[----:B------:R-:W-:Y:S04]  /*0220*/  BSSY.RECONVERGENT B2, `(.L_x_908) ;  /* 0x0000015000027945 */ /* 0x000fe80003800200 */
[----:B------:R-:W-:-:S05]  /*0230*/  IMAD.IADD R4, R3, 0x1, R20 ;  /* 0x0000000103047824 */ /* 0x000fca00078e0214 */
[C---:B------:R-:W-:Y:S02]  /*0240*/  LOP3.LUT R2, R4.reuse, 0x300, RZ, 0xc0, !PT ;  /* 0x0000030004027812 */ /* 0x040fe400078ec0ff */
[----:B------:R-:W-:Y:S02]  /*0250*/  ISETP.GE.U32.AND P1, PT, R4, 0x300, PT ;  /* 0x000003000400780c */ /* 0x000fe40003f26070 */
[----:B------:R-:W-:-:S13]  /*0260*/  ISETP.NE.AND P0, PT, R2, 0x300, PT ;  /* 0x000003000200780c */ /* 0x000fda0003f05270 */
[----:B------:R-:W-:Y:S05]  /*0270*/  @!P0 BRA `(.L_x_909) ;  /* 0x00000000003c8947 */ /* 0x000fea0003800000 */
[----:B------:R-:W0:Y:S01]  /*0280*/  LDC.64 R2, c[0x0][0x380] ;  /* 0x0000e000ff027b82 */ /* 0x000e220000000a00 */
[----:B------:R-:W-:-:S04]  /*0290*/  LEA.HI R4, R4, 0x1, RZ, 0x18 ;  /* 0x0000000104047811 */ /* 0x000fc800078fc0ff */
[----:B------:R-:W-:-:S05]  /*02a0*/  LOP3.LUT R4, R4, 0x3, RZ, 0xc0, !PT ;  /* 0x0000000304047812 */ /* 0x000fca00078ec0ff */
[----:B------:R-:W-:Y:S02]  /*02b0*/  IMAD.MOV R4, RZ, RZ, -R4 ;  /* 0x000000ffff047224 */ /* 0x000fe400078e0a04 */
[----:B0-----:R-:W-:-:S04]  /*02c0*/  IMAD.WIDE.U32 R2, R11, 0x4, R2 ;  /* 0x000000040b027825 */ /* 0x001fc800078e0002 */
[----:B------:R-:W-:-:S07]  /*02d0*/  IMAD.MOV.U32 R5, RZ, RZ, R3 ;  /* 0x000000ffff057224 */ /* 0x000fce00078e0003 */
.L_x_910:
[----:B------:R-:W-:-:S06]  /*02e0*/  IMAD.MOV.U32 R3, RZ, RZ, R5 ;  /* 0x000000ffff037224 */ /* 0x000fcc00078e0005 */
[----:B------:R0:W2:Y:S01]  /*02f0*/  LDG.E.CONSTANT R3, desc[UR6][R2.64] ;  /* 0x0000000602037981 */ /* 0x0000a2000c1e9900 */
[----:B------:R-:W-:Y:S02]  /*0300*/  VIADD R4, R4, 0x1 ;  /* 0x0000000104047836 */ /* 0x000fe40000000000 */
[----:B------:R-:W-:-:S03]  /*0310*/  VIADD R11, R11, 0x100 ;  /* 0x000001000b0b7836 */ /* 0x000fc60000000000 */
[----:B------:R-:W-:Y:S02]  /*0320*/  ISETP.NE.AND P0, PT, R4, RZ, PT ;  /* 0x000000ff0400720c */ /* 0x000fe40003f05270 */
[----:B0-----:R-:W-:-:S05]  /*0330*/  IADD3 R2, P2, PT, R2, 0x400, RZ ;  /* 0x0000040002027810 */ /* 0x001fca0007f5e0ff */
[----:B------:R-:W-:Y:S02]  /*0340*/  IMAD.X R5, RZ, RZ, R5, P2 ;  /* 0x000000ffff057224 */ /* 0x000fe400010e0605 */
[----:B--2--5:R-:W-:-:S04]  /*0350*/  IMAD.IADD R0, R3, 0x1, R0 ;  /* 0x0000000103007824 */ /* 0x024fc800078e0200 */
[----:B------:R-:W-:Y:S05]  /*0360*/  @P0 BRA `(.L_x_910) ;  /* 0xfffffffc00dc0947 */ /* 0x000fea000383ffff */
.L_x_909:
[----:B------:R-:W-:Y:S05]  /*0370*/  BSYNC.RECONVERGENT B2 ;  /* 0x0000000000027941 */ /* 0x000fea0003800200 */
.L_x_908:
[----:B------:R-:W-:Y:S05]  /*0380*/  @!P1 BRA `(.L_x_907) ;  /* 0x0000000400309947 */ /* 0x000fea0003800000 */
[----:B------:R-:W-:Y:S01]  /*0390*/  IMAD.IADD R2, R20, 0x1, -R11 ;  /* 0x0000000114027824 */ /* 0x000fe200078e0a0b */
[----:B------:R-:W-:Y:S01]  /*03a0*/  BSSY.RECONVERGENT B2, `(.L_x_911) ;  /* 0x0000029000027945 */ /* 0x000fe20003800200 */
[----:B------:R-:W-:-:S03]  /*03b0*/  PLOP3.LUT P0, PT, PT, PT, PT, 0x80, 0x8 ;  /* 0x000000000008781c */ /* 0x000fc60003f0f070 */
[----:B------:R-:W-:-:S13]  /*03c0*/  ISETP.GT.AND P1, PT, R2, 0xc00, PT ;  /* 0x00000c000200780c */ /* 0x000fda0003f24270 */
[----:B------:R-:W-:Y:S05]  /*03d0*/  @!P1 BRA `(.L_x_912) ;  /* 0x0000000000949947 */ /* 0x000fea0003800000 */
[----:B------:R-:W-:Y:S01]  /*03e0*/  PLOP3.LUT P0, PT, PT, PT, PT, 0x8, 0x80 ;  /* 0x000000000080781c */ /* 0x000fe20003f0e170 */
[----:B------:R-:W-:-:S12]  /*03f0*/  VIADD R8, R20, 0xfffff400 ;  /* 0xfffff40014087836 */ /* 0x000fd80000000000 */
.L_x_913:
[----:B------:R-:W0:Y:S01]  /*0400*/  LDC.64 R4, c[0x0][0x380] ;  /* 0x0000e000ff047b82 */ /* 0x000e220000000a00 */
[C---:B------:R-:W-:Y:S02]  /*0410*/  VIADD R7, R11.reuse, 0x400 ;  /* 0x000004000b077836 */ /* 0x040fe40000000000 */
[C---:B------:R-:W-:Y:S02]  /*0420*/  VIADD R3, R11.reuse, 0x800 ;  /* 0x000008000b037836 */ /* 0x040fe40000000000 */
[----:B0-----:R-:W-:-:S05]  /*0430*/  IMAD.WIDE R22, R11, 0x4, R4 ;  /* 0x000000040b167825 */ /* 0x001fca00078e0204 */
[----:B------:R-:W2:Y:S01]  /*0440*/  LDG.E.CONSTANT R13, desc[UR6][R22.64] ;  /* 0x00000006160d7981 */ /* 0x000ea2000c1e9900 */
[----:B------:R-:W-:-:S03]  /*0450*/  IMAD.WIDE R6, R7, 0x4, R4 ;  /* 0x0000000407067825 */ /* 0x000fc600078e0204 */
[----:B------:R-:W2:Y:S04]  /*0460*/  LDG.E.CONSTANT R10, desc[UR6][R22.64+0x400] ;  /* 0x00040006160a7981 */ /* 0x000ea8000c1e9900 */
[----:B------:R-:W3:Y:S04]  /*0470*/  LDG.E.CONSTANT R12, desc[UR6][R22.64+0x800] ;  /* 0x00080006160c7981 */ /* 0x000ee8000c1e9900 */
[----:B------:R-:W3:Y:S01]  /*0480*/  LDG.E.CONSTANT R19, desc[UR6][R22.64+0xc00] ;  /* 0x000c000616137981 */ /* 0x000ee2000c1e9900 */
[----:B------:R-:W-:-:S03]  /*0490*/  IMAD.WIDE R2, R3, 0x4, R4 ;  /* 0x0000000403027825 */ /* 0x000fc600078e0204 */
[----:B------:R-:W4:Y:S04]  /*04a0*/  LDG.E.CONSTANT R16, desc[UR6][R6.64] ;  /* 0x0000000606107981 */ /* 0x000f28000c1e9900 */
[----:B------:R-:W4:Y:S01]  /*04b0*/  LDG.E.CONSTANT R15, desc[UR6][R6.64+0x400] ;  /* 0x00040006060f7981 */ /* 0x000f22000c1e9900 */
[----:B------:R-:W-:-:S03]  /*04c0*/  VIADD R25, R11, 0xc00 ;  /* 0x00000c000b197836 */ /* 0x000fc60000000000 */
[----:B------:R-:W4:Y:S04]  /*04d0*/  LDG.E.CONSTANT R14, desc[UR6][R6.64+0x800] ;  /* 0x00080006060e7981 */ /* 0x000f28000c1e9900 */
[----:B------:R-:W4:Y:S01]  /*04e0*/  LDG.E.CONSTANT R21, desc[UR6][R6.64+0xc00] ;  /* 0x000c000606157981 */ /* 0x000f22000c1e9900 */
[----:B------:R-:W-:-:S03]  /*04f0*/  IMAD.WIDE R4, R25, 0x4, R4 ;  /* 0x0000000419047825 */ /* 0x000fc600078e0204 */
[----:B------:R-:W4:Y:S04]  /*0500*/  LDG.E.CONSTANT R18, desc[UR6][R2.64] ;  /* 0x0000000602127981 */ /* 0x000f28000c1e9900 */
[----:B------:R-:W4:Y:S04]  /*0510*/  LDG.E.CONSTANT R17, desc[UR6][R2.64+0x400] ;  /* 0x0004000602117981 */ /* 0x000f28000c1e9900 */
[----:B------:R-:W4:Y:S04]  /*0520*/  LDG.E.CONSTANT R23, desc[UR6][R2.64+0x800] ;  /* 0x0008000602177981 */ /* 0x000f28000c1e9900 */
[----:B------:R-:W4:Y:S04]  /*0530*/  LDG.E.CONSTANT R24, desc[UR6][R2.64+0xc00] ;  /* 0x000c000602187981 */ /* 0x000f28000c1e9900 */
[----:B------:R-:W4:Y:S04]  /*0540*/  LDG.E.CONSTANT R25, desc[UR6][R4.64] ;  /* 0x0000000604197981 */ /* 0x000f28000c1e9900 */
[----:B------:R-:W4:Y:S04]  /*0550*/  LDG.E.CONSTANT R26, desc[UR6][R4.64+0x400] ;  /* 0x00040006041a7981 */ /* 0x000f28000c1e9900 */
[----:B------:R-:W4:Y:S04]  /*0560*/  LDG.E.CONSTANT R22, desc[UR6][R4.64+0x800] ;  /* 0x0008000604167981 */ /* 0x000f28000c1e9900 */
[----:B------:R-:W4:Y:S01]  /*0570*/  LDG.E.CONSTANT R27, desc[UR6][R4.64+0xc00] ;  /* 0x000c0006041b7981 */ /* 0x000f22000c1e9900 */
[----:B------:R-:W-:-:S05]  /*0580*/  VIADD R11, R11, 0x1000 ;  /* 0x000010000b0b7836 */ /* 0x000fca0000000000 */
[----:B------:R-:W-:Y:S02]  /*0590*/  ISETP.GE.AND P1, PT, R11, R8, PT ;  /* 0x000000080b00720c */ /* 0x000fe40003f26270 */
[----:B--2--5:R-:W-:-:S04]  /*05a0*/  IADD3 R10, PT, PT, R10, R13, R0 ;  /* 0x0000000d0a0a7210 */ /* 0x024fc80007ffe000 */
[----:B---3--:R-:W-:-:S04]  /*05b0*/  IADD3 R10, PT, PT, R19, R12, R10 ;  /* 0x0000000c130a7210 */ /* 0x008fc80007ffe00a */
[----:B----4-:R-:W-:-:S04]  /*05c0*/  IADD3 R10, PT, PT, R15, R16, R10 ;  /* 0x000000100f0a7210 */ /* 0x010fc80007ffe00a */
[----:B------:R-:W-:-:S04]  /*05d0*/  IADD3 R10, PT, PT, R21, R14, R10 ;  /* 0x0000000e150a7210 */ /* 0x000fc80007ffe00a */
[----:B------:R-:W-:-:S04]  /*05e0*/  IADD3 R10, PT, PT, R17, R18, R10 ;  /* 0x00000012110a7210 */ /* 0x000fc80007ffe00a */
[----:B------:R-:W-:-:S04]  /*05f0*/  IADD3 R10, PT, PT, R24, R23, R10 ;  /* 0x00000017180a7210 */ /* 0x000fc80007ffe00a */
[----:B------:R-:W-:-:S04]  /*0600*/  IADD3 R25, PT, PT, R26, R25, R10 ;  /* 0x000000191a197210 */ /* 0x000fc80007ffe00a */
[----:B------:R-:W-:Y:S01]  /*0610*/  IADD3 R0, PT, PT, R27, R22, R25 ;  /* 0x000000161b007210 */ /* 0x000fe20007ffe019 */
[----:B------:R-:W-:Y:S06]  /*0620*/  @!P1 BRA `(.L_x_913) ;  /* 0xfffffffc00749947 */ /* 0x000fec000383ffff */
.L_x_912:
[----:B------:R-:W-:Y:S05]  /*0630*/  BSYNC.RECONVERGENT B2 ;  /* 0x0000000000027941 */ /* 0x000fea0003800200 */
.L_x_911:
[----:B------:R-:W-:Y:S01]  /*0640*/  IMAD.IADD R2, R20, 0x1, -R11 ;  /* 0x0000000114027824 */ /* 0x000fe200078e0a0b */
[----:B------:R-:W-:Y:S04]  /*0650*/  BSSY.RECONVERGENT B2, `(.L_x_914) ;  /* 0x0000015000027945 */ /* 0x000fe80003800200 */
[----:B------:R-:W-:-:S13]  /*0660*/  ISETP.GT.AND P1, PT, R2, 0x400, PT ;  /* 0x000004000200780c */ /* 0x000fda0003f24270 */
[----:B------:R-:W-:Y:S05]  /*0670*/  @!P1 BRA `(.L_x_915) ;  /* 0x0000000000489947 */ /* 0x000fea0003800000 */
[----:B------:R-:W0:Y:S01]  /*0680*/  LDC.64 R4, c[0x0][0x380] ;  /* 0x0000e000ff047b82 */ /* 0x000e220000000a00 */
[C---:B------:R-:W-:Y:S02]  /*0690*/  VIADD R13, R11.reuse, 0x400 ;  /* 0x000004000b0d7836 */ /* 0x040fe40000000000 */
[----:B0-----:R-:W-:-:S05]  /*06a0*/  IMAD.WIDE R2, R11, 0x4, R4 ;  /* 0x000000040b027825 */ /* 0x001fca00078e0204 */
[----:B------:R-:W2:Y:S01]  /*06b0*/  LDG.E.CONSTANT R7, desc[UR6][R2.64] ;  /* 0x0000000602077981 */ /* 0x000ea2000c1e9900 */
[----:B------:R-:W-:-:S03]  /*06c0*/  IMAD.WIDE R4, R13, 0x4, R4 ;  /* 0x000000040d047825 */ /* 0x000fc600078e0204 */
[----:B------:R-:W2:Y:S04]  /*06d0*/  LDG.E.CONSTANT R6, desc[UR6][R2.64+0x400] ;  /* 0x0004000602067981 */ /* 0x000ea8000c1e9900 */
[----:B------:R-:W3:Y:S04]  /*06e0*/  LDG.E.CONSTANT R13, desc[UR6][R2.64+0x800] ;  /* 0x00080006020d7981 */ /* 0x000ee8000c1e9900 */
[----:B------:R-:W3:Y:S04]  /*06f0*/  LDG.E.CONSTANT R8, desc[UR6][R2.64+0xc00] ;  /* 0x000c000602087981 */ /* 0x000ee8000c1e9900 */
[----:B------:R-:W4:Y:S04]  /*0700*/  LDG.E.CONSTANT R15, desc[UR6][R4.64] ;  /* 0x00000006040f7981 */ /* 0x000f28000c1e9900 */
[----:B------:R-:W4:Y:S04]  /*0710*/  LDG.E.CONSTANT R10, desc[UR6][R4.64+0x400] ;  /* 0x00040006040a7981 */ /* 0x000f28000c1e9900 */
[----:B------:R-:W4:Y:S04]  /*0720*/  LDG.E.CONSTANT R17, desc[UR6][R4.64+0x800] ;  /* 0x0008000604117981 */ /* 0x000f28000c1e9900 */
[----:B------:R-:W4:Y:S01]  /*0730*/  LDG.E.CONSTANT R12, desc[UR6][R4.64+0xc00] ;  /* 0x000c0006040c7981 */ /* 0x000f22000c1e9900 */
[----:B------:R-:W-:Y:S01]  /*0740*/  PLOP3.LUT P0, PT, PT, PT, PT, 0x8, 0x80 ;  /* 0x000000000080781c */ /* 0x000fe20003f0e170 */
[----:B------:R-:W-:Y:S01]  /*0750*/  VIADD R11, R11, 0x800 ;  /* 0x000008000b0b7836 */ /* 0x000fe20000000000 */
[----:B--2--5:R-:W-:-:S04]  /*0760*/  IADD3 R6, PT, PT, R6, R7, R0 ;  /* 0x0000000706067210 */ /* 0x024fc80007ffe000 */
[----:B---3--:R-:W-:-:S04]  /*0770*/  IADD3 R6, PT, PT, R8, R13, R6 ;  /* 0x0000000d08067210 */ /* 0x008fc80007ffe006 */
[----:B----4-:R-:W-:-:S04]  /*0780*/  IADD3 R6, PT, PT, R10, R15, R6 ;  /* 0x0000000f0a067210 */ /* 0x010fc80007ffe006 */
[----:B------:R-:W-:-:S07]  /*0790*/  IADD3 R0, PT, PT, R12, R17, R6 ;  /* 0x000000110c007210 */ /* 0x000fce0007ffe006 */
.L_x_915:
[----:B------:R-:W-:Y:S05]  /*07a0*/  BSYNC.RECONVERGENT B2 ;  /* 0x0000000000027941 */ /* 0x000fea0003800200 */
.L_x_914:
[----:B------:R-:W-:-:S13]  /*07b0*/  ISETP.LT.OR P0, PT, R11, R20, P0 ;  /* 0x000000140b00720c */ /* 0x000fda0000701670 */
[----:B------:R-:W-:Y:S05]  /*07c0*/  @!P0 BRA `(.L_x_907) ;  /* 0x0000000000208947 */ /* 0x000fea0003800000 */
[----:B------:R-:W0:Y:S02]  /*07d0*/  LDC.64 R2, c[0x0][0x380] ;  /* 0x0000e000ff027b82 */ /* 0x000e240000000a00 */
[----:B0-----:R-:W-:-:S05]  /*07e0*/  IMAD.WIDE R2, R11, 0x4, R2 ;  /* 0x000000040b027825 */ /* 0x001fca00078e0202 */
[----:B------:R-:W2:Y:S04]  /*07f0*/  LDG.E.CONSTANT R5, desc[UR6][R2.64] ;  /* 0x0000000602057981 */ /* 0x000ea8000c1e9900 */
[----:B------:R-:W2:Y:S04]  /*0800*/  LDG.E.CONSTANT R4, desc[UR6][R2.64+0x400] ;  /* 0x0004000602047981 */ /* 0x000ea8000c1e9900 */
[----:B------:R-:W3:Y:S04]  /*0810*/  LDG.E.CONSTANT R7, desc[UR6][R2.64+0x800] ;  /* 0x0008000602077981 */ /* 0x000ee8000c1e9900 */
[----:B------:R-:W3:Y:S01]  /*0820*/  LDG.E.CONSTANT R6, desc[UR6][R2.64+0xc00] ;  /* 0x000c000602067981 */ /* 0x000ee2000c1e9900 */
[----:B--2--5:R-:W-:-:S04]  /*0830*/  IADD3 R0, PT, PT, R4, R5, R0 ;  /* 0x0000000504007210 */ /* 0x024fc80007ffe000 */
[----:B---3--:R-:W-:-:S07]  /*0840*/  IADD3 R0, PT, PT, R6, R7, R0 ;  /* 0x0000000706007210 */ /* 0x008fce0007ffe000 */
.L_x_907:
[----:B------:R-:W-:Y:S05]  /*0850*/  BSYNC.RECONVERGENT B1 ;  /* 0x0000000000017941 */ /* 0x000fea0003800200 */
.L_x_906:
[----:B------:R-:W-:-:S13]  /*0860*/  ISETP.GE.AND P0, PT, R20, 0x100, PT ;  /* 0x000001001400780c */ /* 0x000fda0003f06270 */
[----:B------:R-:W-:Y:S05]  /*0870*/  @!P0 BRA `(.L_x_916) ;  /* 0x0000000000ac8947 */ /* 0x000fea0003800000 */
[----:B------:R-:W1:Y:S01]  /*0880*/  S2R R6, SR_LANEID ;  /* 0x0000000000067919 */ /* 0x000e620000000000 */
[----:B0----5:R-:W0:Y:S01]  /*0890*/  SHFL.DOWN PT, R2, R0, 0x1, 0x1f ;  /* 0x08201f0000027f89 */ /* 0x021e2200000e0000 */
[C---:B-1----:R-:W-:Y:S02]  /*08a0*/  ISETP.GT.AND P0, PT, R6.reuse, 0x1e, PT ;  /* 0x0000001e0600780c */ /* 0x042fe40003f04270 */
[----:B------:R-:W-:Y:S02]  /*08b0*/  ISETP.NE.AND P1, PT, R6, RZ, PT ;  /* 0x000000ff0600720c */ /* 0x000fe40003f25270 */
[----:B0-----:R-:W-:Y:S02]  /*08c0*/  SEL R3, R2, RZ, !P0 ;  /* 0x000000ff02037207 */ /* 0x001fe40004000000 */
[----:B------:R-:W-:-:S03]  /*08d0*/  ISETP.GT.AND P0, PT, R6, 0x1d, PT ;  /* 0x0000001d0600780c */ /* 0x000fc60003f04270 */
[----:B------:R-:W-:-:S05]  /*08e0*/  IMAD.IADD R3, R3, 0x1, R0 ;  /* 0x0000000103037824 */ /* 0x000fca00078e0200 */
[----:B------:R-:W0:Y:S01]  /*08f0*/  SHFL.DOWN PT, R2, R3, 0x2, 0x1f ;  /* 0x08401f0003027f89 */ /* 0x000e2200000e0000 */
[----:B------:R-:W1:Y:S01]  /*0900*/  @!P1 S2R R7, SR_CgaCtaId ;  /* 0x0000000000079919 */ /* 0x000e620000008800 */
[----:B0-----:R-:W-:Y:S02]  /*0910*/  SEL R2, R2, RZ, !P0 ;  /* 0x000000ff02027207 */ /* 0x001fe40004000000 */
[----:B------:R-:W-:-:S03]  /*0920*/  ISETP.GT.AND P0, PT, R6, 0x1b, PT ;  /* 0x0000001b0600780c */ /* 0x000fc60003f04270 */
[----:B------:R-:W-:-:S05]  /*0930*/  IMAD.IADD R2, R3, 0x1, R2 ;  /* 0x0000000103027824 */ /* 0x000fca00078e0202 */
[----:B------:R-:W0:Y:S02]  /*0940*/  SHFL.DOWN PT, R4, R2, 0x4, 0x1f ;  /* 0x08801f0002047f89 */ /* 0x000e2400000e0000 */
[----:B0-----:R-:W-:Y:S02]  /*0950*/  SEL R5, R4, RZ, !P0 ;  /* 0x000000ff04057207 */ /* 0x001fe40004000000 */
[----:B------:R-:W-:Y:S02]  /*0960*/  ISETP.GT.AND P0, PT, R6, 0x17, PT ;  /* 0x000000170600780c */ /* 0x000fe40003f04270 */
[----:B------:R-:W-:Y:S01]  /*0970*/  @!P1 MOV R4, 0x400 ;  /* 0x0000040000049802 */ /* 0x000fe20000000f00 */
[----:B------:R-:W-:Y:S01]  /*0980*/  IMAD.IADD R5, R2, 0x1, R5 ;  /* 0x0000000102057824 */ /* 0x000fe200078e0205 */
[----:B------:R-:W-:Y:S02]  /*0990*/  @!P1 SHF.R.U32.HI R2, RZ, 0x3, R9 ;  /* 0x00000003ff029819 */ /* 0x000fe40000011609 */
[----:B-1----:R-:W-:-:S02]  /*09a0*/  @!P1 LEA R7, R7, R4, 0x18 ;  /* 0x0000000407079211 */ /* 0x002fc400078ec0ff */
[----:B------:R-:W0:Y:S01]  /*09b0*/  SHFL.DOWN PT, R0, R5, 0x8, 0x1f ;  /* 0x09001f0005007f89 */ /* 0x000e2200000e0000 */
[----:B------:R-:W-:-:S05]  /*09c0*/  @!P1 LOP3.LUT R2, R2, 0x7c, RZ, 0xc0, !PT ;  /* 0x0000007c02029812 */ /* 0x000fca00078ec0ff */
[----:B------:R-:W-:Y:S01]  /*09d0*/  @!P1 IMAD.IADD R2, R2, 0x1, R7 ;  /* 0x0000000102029824 */ /* 0x000fe200078e0207 */
[----:B0-----:R-:W-:Y:S02]  /*09e0*/  SEL R0, R0, RZ, !P0 ;  /* 0x000000ff00007207 */ /* 0x001fe40004000000 */
[----:B------:R-:W-:-:S03]  /*09f0*/  ISETP.GT.AND P0, PT, R6, 0xf, PT ;  /* 0x0000000f0600780c */ /* 0x000fc60003f04270 */
[----:B------:R-:W-:-:S05]  /*0a00*/  IMAD.IADD R0, R5, 0x1, R0 ;  /* 0x0000000105007824 */ /* 0x000fca00078e0200 */
[----:B------:R-:W0:Y:S02]  /*0a10*/  SHFL.DOWN PT, R3, R0, 0x10, 0x1f ;  /* 0x0a001f0000037f89 */ /* 0x000e2400000e0000 */
[----:B0-----:R-:W-:Y:S02]  /*0a20*/  SEL R3, R3, RZ, !P0 ;  /* 0x000000ff03037207 */ /* 0x001fe40004000000 */
[----:B------:R-:W-:-:S03]  /*0a30*/  ISETP.NE.AND P0, PT, R9, RZ, PT ;  /* 0x000000ff0900720c */ /* 0x000fc60003f05270 */
[----:B------:R-:W-:-:S05]  /*0a40*/  IMAD.IADD R3, R0, 0x1, R3 ;  /* 0x0000000100037824 */ /* 0x000fca00078e0203 */
[----:B------:R0:W-:Y:S01]  /*0a50*/  @!P1 STS [R2+0x8], R3 ;  /* 0x0000080302009388 */ /* 0x0001e20000000800 */
[----:B------:R-:W-:Y:S06]  /*0a60*/  BAR.SYNC.DEFER_BLOCKING 0x0 ;  /* 0x0000000000007b1d */ /* 0x000fec0000010000 */
[----:B------:R-:W-:Y:S05]  /*0a70*/  @P0 BRA `(.L_x_917) ;  /* 0x0000002c00ac0947 */ /* 0x000fea0003800000 */
[----:B------:R-:W1:Y:S01]  /*0a80*/  S2UR UR5, SR_CgaCtaId ;  /* 0x00000000000579c3 */ /* 0x000e620000008800 */
[----:B------:R-:W-:Y:S02]  /*0a90*/  UMOV UR4, 0x400 ;  /* 0x0000040000047882 */ /* 0x000fe40000000000 */
[----:B-1----:R-:W-:-:S09]  /*0aa0*/  ULEA UR4, UR5, UR4, 0x18 ;  /* 0x0000000405047291 */ /* 0x002fd2000f8ec0ff */
[----:B------:R-:W-:Y:S04]  /*0ab0*/  LDS R0, [UR4+0xc] ;  /* 0x00000c04ff007984 */ /* 0x000fe80008000800 */
[----:B------:R-:W1:Y:S04]  /*0ac0*/  LDS.128 R4, [UR4+0x10] ;  /* 0x00001004ff047984 */ /* 0x000e680008000c00 */
[----:B------:R-:W2:Y:S01]  /*0ad0*/  LDS.64 R8, [UR4+0x20] ;  /* 0x00002004ff087984 */ /* 0x000ea20008000a00 */
[----:B-1----:R-:W-:-:S04]  /*0ae0*/  IADD3 R0, PT, PT, R4, R0, R3 ;  /* 0x0000000004007210 */ /* 0x002fc80007ffe003 */
[----:B------:R-:W-:-:S04]  /*0af0*/  IADD3 R0, PT, PT, R6, R0, R5 ;  /* 0x0000000006007210 */ /* 0x000fc80007ffe005 */
[----:B--2---:R-:W-:-:S05]  /*0b00*/  IADD3 R0, PT, PT, R8, R0, R7 ;  /* 0x0000000008007210 */ /* 0x004fca0007ffe007 */
[----:B0-----:R-:W-:Y:S01]  /*0b10*/  IMAD.IADD R3, R0, 0x1, R9 ;  /* 0x0000000100037824 */ /* 0x001fe200078e0209 */
[----:B------:R-:W-:Y:S06]  /*0b20*/  BRA `(.L_x_917) ;  /* 0x0000002c00807947 */ /* 0x000fec0003800000 */
.L_x_916:
[----:B0-----:R-:W-:Y:S01]  /*0b30*/  LOP3.LUT R2, R9, 0x3e0, RZ, 0xc0, !PT ;  /* 0x000003e009027812 */ /* 0x001fe200078ec0ff */
[----:B------:R-:W0:Y:S03]  /*0b40*/  S2R R8, SR_LANEID ;  /* 0x0000000000087919 */ /* 0x000e260000000000 */
[----:B------:R-:W-:Y:S01]  /*0b50*/  LOP3.LUT R5, RZ, R2, RZ, 0x33, !PT ;  /* 0x00000002ff057212 */ /* 0x000fe200078e33ff */
[----:B------:R-:W-:-:S04]  /*0b60*/  VIADD R3, R2, 0x20 ;  /* 0x0000002002037836 */ /* 0x000fc80000000000 */
[----:B------:R-:W-:Y:S01]  /*0b70*/  IMAD.IADD R5, R5, 0x1, R20 ;  /* 0x0000000105057824 */ /* 0x000fe200078e0214 */
[----:B------:R-:W-:-:S04]  /*0b80*/  ISETP.GT.AND P0, PT, R3, R20, PT ;  /* 0x000000140300720c */ /* 0x000fc80003f04270 */
[----:B------:R-:W-:-:S05]  /*0b90*/  SEL R5, R5, 0x1f, P0 ;  /* 0x0000001f05057807 */ /* 0x000fca0000000000 */
[----:B-----5:R-:W1:Y:S01]  /*0ba0*/  SHFL.DOWN PT, R2, R0, 0x1, R5 ;  /* 0x0820000000027989 */ /* 0x020e6200000e0005 */
[CC--:B0-----:R-:W-:Y:S01]  /*0bb0*/  ISETP.GE.AND P0, PT, R8.reuse, R5.reuse, PT ;  /* 0x000000050800720c */ /* 0x0c1fe20003f06270 */
[C---:B------:R-:W-:Y:S01]  /*0bc0*/  VIADD R4, R8.reuse, 0x2 ;  /* 0x0000000208047836 */ /* 0x040fe20000000000 */
[C---:B------:R-:W-:Y:S01]  /*0bd0*/  ISETP.NE.AND P1, PT, R8.reuse, RZ, PT ;  /* 0x000000ff0800720c */ /* 0x040fe20003f25270 */
[----:B------:R-:W-:Y:S01]  /*0be0*/  VIADD R6, R8, 0x4 ;  /* 0x0000000408067836 */ /* 0x000fe20000000000 */
[----:B-1----:R-:W-:Y:S02]  /*0bf0*/  SEL R3, R2, RZ, !P0 ;  /* 0x000000ff02037207 */ /* 0x002fe40004000000 */
[----:B------:R-:W-:-:S03]  /*0c00*/  ISETP.GT.AND P0, PT, R4, R5, PT ;  /* 0x000000050400720c */ /* 0x000fc60003f04270 */
[----:B------:R-:W-:-:S06]  /*0c10*/  IMAD.IADD R2, R3, 0x1, R0 ;  /* 0x0000000103027824 */ /* 0x000fcc00078e0200 */
[----:B------:R-:W0:Y:S01]  /*0c20*/  @!P1 S2R R10, SR_CgaCtaId ;  /* 0x00000000000a9919 */ /* 0x000e220000008800 */
[----:B------:R-:W-:Y:S01]  /*0c30*/  @!P1 MOV R7, 0x400 ;  /* 0x0000040000079802 */ /* 0x000fe20000000f00 */
[----:B------:R-:W1:Y:S02]  /*0c40*/  SHFL.DOWN PT, R3, R2, 0x2, R5 ;  /* 0x0840000002037989 */ /* 0x000e6400000e0005 */
[----:B-1----:R-:W-:Y:S02]  /*0c50*/  SEL R3, R3, RZ, !P0 ;  /* 0x000000ff03037207 */ /* 0x002fe40004000000 */
[----:B------:R-:W-:Y:S02]  /*0c60*/  ISETP.GT.AND P0, PT, R6, R5, PT ;  /* 0x000000050600720c */ /* 0x000fe40003f04270 */
[----:B------:R-:W-:Y:S01]  /*0c70*/  @!P1 SHF.R.U32.HI R6, RZ, 0x3, R9 ;  /* 0x00000003ff069819 */ /* 0x000fe20000011609 */
[----:B------:R-:W-:Y:S01]  /*0c80*/  IMAD.IADD R4, R2, 0x1, R3 ;  /* 0x0000000102047824 */ /* 0x000fe200078e0203 */
[----:B0-----:R-:W-:Y:S01]  /*0c90*/  @!P1 LEA R7, R10, R7, 0x18 ;  /* 0x000000070a079211 */ /* 0x001fe200078ec0ff */
[----:B------:R-:W-:Y:S01]  /*0ca0*/  VIADD R2, R8, 0x8 ;  /* 0x0000000808027836 */ /* 0x000fe20000000000 */
[----:B------:R-:W-:-:S02]  /*0cb0*/  @!P1 LOP3.LUT R6, R6, 0x7c, RZ, 0xc0, !PT ;  /* 0x0000007c06069812 */ /* 0x000fc400078ec0ff */
[----:B------:R-:W0:Y:S03]  /*0cc0*/  SHFL.DOWN PT, R3, R4, 0x4, R5 ;  /* 0x0880000004037989 */ /* 0x000e2600000e0005 */
[----:B------:R-:W-:Y:S01]  /*0cd0*/  @!P1 IMAD.IADD R6, R6, 0x1, R7 ;  /* 0x0000000106069824 */ /* 0x000fe200078e0207 */
[----:B0-----:R-:W-:Y:S02]  /*0ce0*/  SEL R3, R3, RZ, !P0 ;  /* 0x000000ff03037207 */ /* 0x001fe40004000000 */
[----:B------:R-:W-:-:S03]  /*0cf0*/  ISETP.GT.AND P0, PT, R2, R5, PT ;  /* 0x000000050200720c */ /* 0x000fc60003f04270 */
[----:B------:R-:W-:Y:S02]  /*0d00*/  IMAD.IADD R0, R4, 0x1, R3 ;  /* 0x0000000104007824 */ /* 0x000fe400078e0203 */
[----:B------:R-:W-:-:S03]  /*0d10*/  VIADD R4, R8, 0x10 ;  /* 0x0000001008047836 */ /* 0x000fc60000000000 */
[----:B------:R-:W0:Y:S02]  /*0d20*/  SHFL.DOWN PT, R3, R0, 0x8, R5 ;  /* 0x0900000000037989 */ /* 0x000e2400000e0005 */
[----:B0-----:R-:W-:Y:S02]  /*0d30*/  SEL R3, R3, RZ, !P0 ;  /* 0x000000ff03037207 */ /* 0x001fe40004000000 */
[----:B------:R-:W-:-:S03]  /*0d40*/  ISETP.GT.AND P0, PT, R4, R5, PT ;  /* 0x000000050400720c */ /* 0x000fc60003f04270 */
[----:B------:R-:W-:-:S05]  /*0d50*/  IMAD.IADD R2, R0, 0x1, R3 ;  /* 0x0000000100027824 */ /* 0x000fca00078e0203 */
[----:B------:R-:W0:Y:S02]  /*0d60*/  SHFL.DOWN PT, R3, R2, 0x10, R5 ;  /* 0x0a00000002037989 */ /* 0x000e2400000e0005 */
[----:B0-----:R-:W-:Y:S02]  /*0d70*/  SEL R3, R3, RZ, !P0 ;  /* 0x000000ff03037207 */ /* 0x001fe40004000000 */
[----:B------:R-:W-:-:S03]  /*0d80*/  ISETP.NE.AND P0, PT, R9, RZ, PT ;  /* 0x000000ff0900720c */ /* 0x000fc60003f05270 */
[----:B------:R-:W-:-:S05]  /*0d90*/  IMAD.IADD R3, R2, 0x1, R3 ;  /* 0x0000000102037824 */ /* 0x000fca00078e0203 */
[----:B------:R4:W-:Y:S01]  /*0da0*/  @!P1 STS [R6+0x8], R3 ;  /* 0x0000080306009388 */ /* 0x0009e20000000800 */
[----:B------:R-:W-:Y:S06]  /*0db0*/  BAR.SYNC.DEFER_BLOCKING 0x0 ;  /* 0x0000000000007b1d */ /* 0x000fec0000010000 */
[----:B------:R-:W-:Y:S05]  /*0dc0*/  @P0 BRA `(.L_x_917) ;  /* 0x0000002800d80947 */ /* 0x000fea0003800000 */
[----:B------:R-:W0:Y:S01]  /*0dd0*/  S2UR UR5, SR_CgaCtaId ;  /* 0x00000000000579c3 */ /* 0x000e220000008800 */
[----:B------:R-:W-:Y:S01]  /*0de0*/  UMOV UR4, 0x400 ;  /* 0x0000040000047882 */ /* 0x000fe20000000000 */
[C---:B------:R-:W-:Y:S02]  /*0df0*/  ISETP.GT.AND P2, PT, R20.reuse, 0x40, PT ;  /* 0x000000401400780c */ /* 0x040fe40003f44270 */
[C---:B------:R-:W-:Y:S02]  /*0e00*/  ISETP.GT.AND P1, PT, R20.reuse, 0x20, PT ;  /* 0x000000201400780c */ /* 0x040fe40003f24270 */
[----:B------:R-:W-:Y:S01]  /*0e10*/  ISETP.GT.AND P3, PT, R20, 0x80, PT ;  /* 0x000000801400780c */ /* 0x000fe20003f64270 */
[----:B0-----:R-:W-:-:S09]  /*0e20*/  ULEA UR4, UR5, UR4, 0x18 ;  /* 0x0000000405047291 */ /* 0x001fd2000f8ec0ff */
[----:B----4-:R-:W0:Y:S04]  /*0e30*/  LDS.128 R4, [UR4+0x10] ;  /* 0x00001004ff047984 */ /* 0x010e280008000c00 */
[----:B------:R-:W1:Y:S04]  /*0e40*/  LDS R0, [UR4+0xc] ;  /* 0x00000c04ff007984 */ /* 0x000e680008000800 */
[----:B------:R-:W2:Y:S01]  /*0e50*/  LDS.64 R8, [UR4+0x20] ;  /* 0x00002004ff087984 */ /* 0x000ea20008000a00 */
[----:B0-----:R-:W-:Y:S02]  /*0e60*/  SEL R4, R4, RZ, P2 ;  /* 0x000000ff04047207 */ /* 0x001fe40001000000 */
[----:B------:R-:W-:-:S02]  /*0e70*/  ISETP.GT.AND P2, PT, R20, 0x60, PT ;  /* 0x000000601400780c */ /* 0x000fc40003f44270 */
[----:B-1----:R-:W-:Y:S02]  /*0e80*/  SEL R0, R0, RZ, P1 ;  /* 0x000000ff00007207 */ /* 0x002fe40000800000 */
[----:B------:R-:W-:Y:S02]  /*0e90*/  SEL R5, R5, RZ, P2 ;  /* 0x000000ff05057207 */ /* 0x000fe40001000000 */
[----:B------:R-:W-:Y:S02]  /*0ea0*/  IADD3 R0, PT, PT, R4, R0, R3 ;  /* 0x0000000004007210 */ /* 0x000fe40007ffe003 */
[----:B------:R-:W-:Y:S02]  /*0eb0*/  ISETP.GT.AND P1, PT, R20, 0xa0, PT ;  /* 0x000000a01400780c */ /* 0x000fe40003f24270 */
[----:B------:R-:W-:Y:S02]  /*0ec0*/  SEL R6, R6, RZ, P3 ;  /* 0x000000ff06067207 */ /* 0x000fe40001800000 */
[----:B------:R-:W-:-:S02]  /*0ed0*/  ISETP.GT.AND P2, PT, R20, 0xc0, PT ;  /* 0x000000c01400780c */ /* 0x000fc40003f44270 */
[----:B------:R-:W-:Y:S02]  /*0ee0*/  ISETP.GT.AND P3, PT, R20, 0xe0, PT ;  /* 0x000000e01400780c */ /* 0x000fe40003f64270 */
[----:B------:R-:W-:Y:S02]  /*0ef0*/  SEL R7, R7, RZ, P1 ;  /* 0x000000ff07077207 */ /* 0x000fe40000800000 */
[----:B------:R-:W-:Y:S02]  /*0f00*/  IADD3 R0, PT, PT, R6, R0, R5 ;  /* 0x0000000006007210 */ /* 0x000fe40007ffe005 */
[----:B--2---:R-:W-:Y:S02]  /*0f10*/  SEL R8, R8, RZ, P2 ;  /* 0x000000ff08087207 */ /* 0x004fe40001000000 */
[----:B------:R-:W-:Y:S02]  /*0f20*/  SEL R9, R9, RZ, P3 ;  /* 0x000000ff09097207 */ /* 0x000fe40001800000 */
[----:B------:R-:W-:-:S05]  /*0f30*/  IADD3 R0, PT, PT, R8, R0, R7 ;  /* 0x0000000008007210 */ /* 0x000fca0007ffe007 */
[----:B------:R-:W-:Y:S01]  /*0f40*/  IMAD.IADD R3, R0, 0x1, R9 ;  /* 0x0000000100037824 */ /* 0x000fe200078e0209 */
[----:B------:R-:W-:Y:S06]  /*0f50*/  BRA `(.L_x_917) ;  /* 0x0000002800747947 */ /* 0x000fec0003800000 */
.L_x_903:
[----:B------:R-:W0:Y:S01]  /*0f60*/  S2R R0, SR_TID.X ;  /* 0x0000000000007919 */ /* 0x000e220000002100 */
[----:B------:R-:W1:Y:S01]  /*0f70*/  LDC.64 R2, c[0x0][0x380] ;  /* 0x0000e000ff027b82 */ /* 0x000e620000000a00 */
[----:B0-----:R-:W-:-:S04]  /*0f80*/  IMAD.SHL.U32 R5, R0, 0x4, RZ ;  /* 0x0000000400057824 */ /* 0x001fc800078e00ff */
[----:B-1----:R-:W-:-:S05]  /*0f90*/  IMAD.WIDE.U32 R2, R5, 0x4, R2 ;  /* 0x0000000405027825 */ /* 0x002fca00078e0002 */
[----:B------:R-:W2:Y:S04]  /*0fa0*/  LDG.E.128.CONSTANT R4, desc[UR6][R2.64] ;  /* 0x0000000602047981 */ /* 0x000ea8000c1e9d00 */
[----:B------:R-:W3:Y:S04]  /*0fb0*/  LDG.E.128.CONSTANT R8, desc[UR6][R2.64+0x1000] ;  /* 0x0010000602087981 */ /* 0x000ee8000c1e9d00 */
[----:B------:R-:W4:Y:S04]  /*0fc0*/  LDG.E.128.CONSTANT R12, desc[UR6][R2.64+0x2000] ;  /* 0x00200006020c7981 */ /* 0x000f28000c1e9d00 */
[----:B------:R-:W5:Y:S01]  /*0fd0*/  LDG.E.128.CONSTANT R16, desc[UR6][R2.64+0x3000] ;  /* 0x0030000602107981 */ /* 0x000f62000c1e9d00 */
[----:B------:R-:W-:Y:S01]  /*0fe0*/  ISETP.GE.U32.AND P0, PT, R20, 0x2000, PT ;  /* 0x000020001400780c */ /* 0x000fe20003f06070 */
[----:B------:R-:W-:Y:S01]  /*0ff0*/  IMAD.MOV.U32 R23, RZ, RZ, 0x1000 ;  /* 0x00001000ff177424 */ /* 0x000fe200078e00ff */
[----:B--2---:R-:W-:-:S04]  /*1000*/  IADD3 R5, PT, PT, R6, R5, R4 ;  /* 0x0000000506057210 */ /* 0x004fc80007ffe004 */
[----:B---3--:R-:W-:-:S04]  /*1010*/  IADD3 R5, PT, PT, R8, R7, R5 ;  /* 0x0000000708057210 */ /* 0x008fc80007ffe005 */
[----:B------:R-:W-:-:S04]  /*1020*/  IADD3 R5, PT, PT, R10, R9, R5 ;  /* 0x000000090a057210 */ /* 0x000fc80007ffe005 */
[----:B----4-:R-:W-:-:S04]  /*1030*/  IADD3 R5, PT, PT, R12, R11, R5 ;  /* 0x0000000b0c057210 */ /* 0x010fc80007ffe005 */
[----:B------:R-:W-:-:S04]  /*1040*/  IADD3 R5, PT, PT, R14, R13, R5 ;  /* 0x0000000d0e057210 */ /* 0x000fc80007ffe005 */
[----:B-----5:R-:W-:-:S04]  /*1050*/  IADD3 R5, PT, PT, R16, R15, R5 ;  /* 0x0000000f10057210 */ /* 0x020fc80007ffe005 */
[----:B------:R-:W-:-:S05]  /*1060*/  IADD3 R5, PT, PT, R18, R17, R5 ;  /* 0x0000001112057210 */ /* 0x000fca0007ffe005 */
[----:B------:R-:W-:Y:S01]  /*1070*/  IMAD.IADD R21, R19, 0x1, R5 ;  /* 0x0000000113157824 */ /* 0x000fe200078e0205 */
[----:B------:R-:W-:Y:S06]  /*1080*/  @!P0 BRA `(.L_x_918) ;  /* 0x00000000005c8947 */ /* 0x000fec0003800000 */
[----:B------:R-:W0:Y:S01]  /*1090*/  LDC R24, c[0x0][0x390] ;  /* 0x0000e400ff187b82 */ /* 0x000e220000000800 */
[----:B------:R-:W-:Y:S02]  /*10a0*/  VIADD R22, R20, 0xfffff000 ;  /* 0xfffff00014167836 */ /* 0x000fe40000000000 */
[----:B------:R-:W-:-:S07]  /*10b0*/  IMAD.MOV.U32 R23, RZ, RZ, 0x1000 ;  /* 0x00001000ff177424 */ /* 0x000fce00078e00ff */
.L_x_920:
[----:B------:R-:W-:-:S05]  /*10c0*/  IMAD.WIDE R26, R23, 0x4, R2 ;  /* 0x00000004171a7825 */ /* 0x000fca00078e0202 */
[----:B------:R-:W2:Y:S04]  /*10d0*/  LDG.E.128.CONSTANT R12, desc[UR6][R26.64] ;  /* 0x000000061a0c7981 */ /* 0x000ea8000c1e9d00 */
[----:B------:R-:W3:Y:S04]  /*10e0*/  LDG.E.128.CONSTANT R16, desc[UR6][R26.64+0x1000] ;  /* 0x001000061a107981 */ /* 0x000ee8000c1e9d00 */
[----:B------:R-:W4:Y:S04]  /*10f0*/  LDG.E.128.CONSTANT R4, desc[UR6][R26.64+0x2000] ;  /* 0x002000061a047981 */ /* 0x000f28000c1e9d00 */
[----:B------:R-:W5:Y:S01]  /*1100*/  LDG.E.128.CONSTANT R8, desc[UR6][R26.64+0x3000] ;  /* 0x003000061a087981 */ /* 0x000f62000c1e9d00 */
[----:B0-----:R-:W-:Y:S01]  /*1110*/  IMAD.MOV.U32 R20, RZ, RZ, R24 ;  /* 0x000000ffff147224 */ /* 0x001fe200078e0018 */
[----:B--2---:R-:W-:-:S04]  /*1120*/  IADD3 R13, PT, PT, R13, R12, R21 ;  /* 0x0000000c0d0d7210 */ /* 0x004fc80007ffe015 */
[----:B------:R-:W-:-:S04]  /*1130*/  IADD3 R13, PT, PT, R15, R14, R13 ;  /* 0x0000000e0f0d7210 */ /* 0x000fc80007ffe00d */
[----:B---3--:R-:W-:-:S04]  /*1140*/  IADD3 R13, PT, PT, R17, R16, R13 ;  /* 0x00000010110d7210 */ /* 0x008fc80007ffe00d */
[----:B------:R-:W-:-:S04]  /*1150*/  IADD3 R13, PT, PT, R19, R18, R13 ;  /* 0x00000012130d7210 */ /* 0x000fc80007ffe00d */
[----:B----4-:R-:W-:Y:S01]  /*1160*/  IADD3 R13, PT, PT, R5, R4, R13 ;  /* 0x00000004050d7210 */ /* 0x010fe20007ffe00d */
[----:B------:R-:W-:-:S03]  /*1170*/  IMAD.IADD R4, R20, 0x1, -R23 ;  /* 0x0000000114047824 */ /* 0x000fc600078e0a17 */
[----:B------:R-:W-:Y:S02]  /*1180*/  IADD3 R13, PT, PT, R7, R6, R13 ;  /* 0x00000006070d7210 */ /* 0x000fe40007ffe00d */
[----:B------:R-:W-:Y:S02]  /*1190*/  ISETP.GE.AND P0, PT, R4, 0x1000, PT ;  /* 0x000010000400780c */ /* 0x000fe40003f06270 */
[----:B-----5:R-:W-:-:S04]  /*11a0*/  IADD3 R13, PT, PT, R9, R8, R13 ;  /* 0x00000008090d7210 */ /* 0x020fc80007ffe00d */
[----:B------:R-:W-:-:S07]  /*11b0*/  IADD3 R21, PT, PT, R11, R10, R13 ;  /* 0x0000000a0b157210 */ /* 0x000fce0007ffe00d */
[----:B------:R-:W-:Y:S05]  /*11c0*/  @!P0 BRA `(.L_x_919) ;  /* 0x0000000400fc8947 */ /* 0x000fea0003800000 */
[----:B------:R-:W-:-:S05]  /*11d0*/  VIADD R23, R23, 0x1000 ;  /* 0x0000100017177836 */ /* 0x000fca0000000000 */
[----:B------:R-:W-:-:S13]  /*11e0*/  ISETP.GT.AND P0, PT, R23, R22, PT ;  /* 0x000000161700720c */ /* 0x000fda0003f04270 */
[----:B------:R-:W-:Y:S05]  /*11f0*/  @!P0 BRA `(.L_x_920) ;  /* 0xfffffffc00b08947 */ /* 0x000fea000383ffff */
.L_x_918:
[----:B------:R-:W-:-:S13]  /*1200*/  ISETP.GE.AND P0, PT, R23, R20, PT ;  /* 0x000000141700720c */ /* 0x000fda0003f06270 */
[----:B------:R-:W-:Y:S05]  /*1210*/  @P0 BRA `(.L_x_919) ;  /* 0x0000000400e80947 */ /* 0x000fea0003800000 */
[----:B------:R-:W-:Y:S01]  /*1220*/  IMAD.IADD R9, R20, 0x1, -R23 ;  /* 0x0000000114097824 */ /* 0x000fe200078e0a17 */
[----:B------:R-:W-:Y:S04]  /*1230*/  BSSY.RECONVERGENT B1, `(.L_x_919) ;  /* 0x0000078000017945 */ /* 0x000fe80003800200 */
[----:B------:R-:W-:-:S13]  /*1240*/  ISETP.GE.AND P0, PT, R0, R9, PT ;  /* 0x000000090000720c */ /* 0x000fda0003f06270 */
[----:B------:R-:W-:Y:S05]  /*1250*/  @P0 BRA `(.L_x_921) ;  /* 0x0000000400d40947 */ /* 0x000fea0003800000 */
[----:B------:R-:W-:Y:S01]  /*1260*/  LOP3.LUT R2, RZ, R0, RZ, 0x33, !PT ;  /* 0x00000000ff027212 */ /* 0x000fe200078e33ff */
[----:B------:R-:W-:Y:S01]  /*1270*/  BSSY.RECONVERGENT B2, `(.L_x_922) ;  /* 0x0000015000027945 */ /* 0x000fe20003800200 */
[----:B------:R-:W-:Y:S02]  /*1280*/  IMAD.MOV.U32 R8, RZ, RZ, R0 ;  /* 0x000000ffff087224 */ /* 0x000fe400078e0000 */
[----:B------:R-:W-:-:S04]  /*1290*/  IADD3 R2, PT, PT, -R23, R20, R2 ;  /* 0x0000001417027210 */ /* 0x000fc80007ffe102 */
        /* <DEDUP_REMOVED lines=10> */
.L_x_924:
[----:B0-----:R-:W-:-:S06]  /*1340*/  IMAD.WIDE.U32 R2, R7, 0x4, R4 ;  /* 0x0000000407027825 */ /* 0x001fcc00078e0004 */
[----:B------:R-:W2:Y:S01]  /*1350*/  LDG.E.CONSTANT R2, desc[UR6][R2.64] ;  /* 0x0000000602027981 */ /* 0x000ea2000c1e9900 */
[----:B------:R-:W-:Y:S02]  /*1360*/  VIADD R6, R6, 0x1 ;  /* 0x0000000106067836 */ /* 0x000fe40000000000 */
[----:B------:R-:W-:Y:S02]  /*1370*/  VIADD R8, R8, 0x100 ;  /* 0x0000010008087836 */ /* 0x000fe40000000000 */
[----:B------:R-:W-:Y:S01]  /*1380*/  VIADD R7, R7, 0x100 ;  /* 0x0000010007077836 */ /* 0x000fe20000000000 */
[----:B------:R-:W-:Y:S01]  /*1390*/  ISETP.NE.AND P0, PT, R6, RZ, PT ;  /* 0x000000ff0600720c */ /* 0x000fe20003f05270 */
[----:B--2---:R-:W-:-:S12]  /*13a0*/  IMAD.IADD R21, R2, 0x1, R21 ;  /* 0x0000000102157824 */ /* 0x004fd800078e0215 */
[----:B------:R-:W-:Y:S05]  /*13b0*/  @P0 BRA `(.L_x_924) ;  /* 0xfffffffc00e00947 */ /* 0x000fea000383ffff */
.L_x_923:
[----:B------:R-:W-:Y:S05]  /*13c0*/  BSYNC.RECONVERGENT B2 ;  /* 0x0000000000027941 */ /* 0x000fea0003800200 */
.L_x_922:
[----:B------:R-:W-:Y:S05]  /*13d0*/  @!P1 BRA `(.L_x_921) ;  /* 0x0000000400749947 */ /* 0x000fea0003800000 */
[----:B------:R-:W0:Y:S01]  /*13e0*/  LDCU.64 UR4, c[0x0][0x380] ;  /* 0x00007000ff0477ac */ /* 0x000e220008000a00 */
[----:B------:R-:W-:Y:S01]  /*13f0*/  IMAD.IADD R5, R9, 0x1, -R8 ;  /* 0x0000000109057824 */ /* 0x000fe200078e0a08 */
[C---:B------:R-:W-:Y:S01]  /*1400*/  IADD3 R3, P0, PT, R8.reuse, R23, RZ ;  /* 0x0000001708037210 */ /* 0x040fe20007f1e0ff */
[----:B------:R-:W-:Y:S01]  /*1410*/  BSSY.RECONVERGENT B2, `(.L_x_925) ;  /* 0x0000033000027945 */ /* 0x000fe20003800200 */
[----:B------:R-:W-:Y:S02]  /*1420*/  IMAD.IADD R23, R8, 0x1, R23 ;  /* 0x0000000108177824 */ /* 0x000fe400078e0217 */
[----:B------:R-:W-:Y:S01]  /*1430*/  ISETP.GT.AND P1, PT, R5, 0xc00, PT ;  /* 0x00000c000500780c */ /* 0x000fe20003f24270 */
[----:B------:R-:W-:Y:S01]  /*1440*/  IMAD.X R4, RZ, RZ, RZ, P0 ;  /* 0x000000ffff047224 */ /* 0x000fe200000e06ff */
[----:B0-----:R-:W-:-:S04]  /*1450*/  LEA R2, P0, R3, UR4, 0x2 ;  /* 0x0000000403027c11 */ /* 0x001fc8000f8010ff */
[----:B------:R-:W-:Y:S02]  /*1460*/  LEA.HI.X R3, R3, UR5, R4, 0x2, P0 ;  /* 0x0000000503037c11 */ /* 0x000fe400080f1404 */
[----:B------:R-:W-:-:S05]  /*1470*/  IADD3 R2, P0, PT, R2, 0x800, RZ ;  /* 0x0000080002027810 */ /* 0x000fca0007f1e0ff */
[----:B------:R-:W-:Y:S01]  /*1480*/  IMAD.X R3, RZ, RZ, R3, P0 ;  /* 0x000000ffff037224 */ /* 0x000fe200000e0603 */
[----:B------:R-:W-:Y:S01]  /*1490*/  PLOP3.LUT P0, PT, PT, PT, PT, 0x80, 0x8 ;  /* 0x000000000008781c */ /* 0x000fe20003f0f070 */
[----:B------:R-:W-:-:S12]  /*14a0*/  @!P1 BRA `(.L_x_926) ;  /* 0x0000000000a49947 */ /* 0x000fd80003800000 */
[----:B------:R-:W-:Y:S01]  /*14b0*/  PLOP3.LUT P0, PT, PT, PT, PT, 0x8, 0x80 ;  /* 0x000000000080781c */ /* 0x000fe20003f0e170 */
[----:B------:R-:W-:-:S12]  /*14c0*/  VIADD R11, R9, 0xfffff400 ;  /* 0xfffff400090b7836 */ /* 0x000fd80000000000 */
.L_x_927:
[----:B------:R-:W0:Y:S01]  /*14d0*/  LDC.64 R4, c[0x0][0x380] ;  /* 0x0000e000ff047b82 */ /* 0x000e220000000a00 */
[C---:B------:R-:W-:Y:S01]  /*14e0*/  VIADD R27, R23.reuse, 0x400 ;  /* 0x00000400171b7836 */ /* 0x040fe20000000000 */
[----:B------:R-:W2:Y:S01]  /*14f0*/  LDG.E.CONSTANT R12, desc[UR6][R2.64+-0x400] ;  /* 0xfffc0006020c7981 */ /* 0x000ea2000c1e9900 */
[----:B------:R-:W-:-:S03]  /*1500*/  VIADD R7, R23, 0x800 ;  /* 0x0000080017077836 */ /* 0x000fc60000000000 */
[----:B------:R-:W3:Y:S04]  /*1510*/  LDG.E.CONSTANT R18, desc[UR6][R2.64] ;  /* 0x0000000602127981 */ /* 0x000ee8000c1e9900 */
[----:B------:R-:W3:Y:S04]  /*1520*/  LDG.E.CONSTANT R17, desc[UR6][R2.64+0x400] ;  /* 0x0004000602117981 */ /* 0x000ee8000c1e9900 */
[----:B------:R-:W4:Y:S01]  /*1530*/  LDG.E.CONSTANT R15, desc[UR6][R2.64+0xc00] ;  /* 0x000c0006020f7981 */ /* 0x000f22000c1e9900 */
[----:B------:R-:W-:-:S03]  /*1540*/  VIADD R29, R23, 0xc00 ;  /* 0x00000c00171d7836 */ /* 0x000fc60000000000 */
[----:B------:R-:W5:Y:S04]  /*1550*/  LDG.E.CONSTANT R14, desc[UR6][R2.64+0x1000] ;  /* 0x00100006020e7981 */ /* 0x000f68000c1e9900 */
[----:B------:R-:W5:Y:S01]  /*1560*/  LDG.E.CONSTANT R13, desc[UR6][R2.64+0x1400] ;  /* 0x00140006020d7981 */ /* 0x000f62000c1e9900 */
[----:B0-----:R-:W-:-:S03]  /*1570*/  IMAD.WIDE.U32 R24, R23, 0x4, R4 ;  /* 0x0000000417187825 */ /* 0x001fc600078e0004 */
[----:B------:R-:W5:Y:S04]  /*1580*/  LDG.E.CONSTANT R19, desc[UR6][R2.64+0x1c00] ;  /* 0x001c000602137981 */ /* 0x000f68000c1e9900 */
[----:B------:R-:W2:Y:S01]  /*1590*/  LDG.E.CONSTANT R10, desc[UR6][R24.64] ;  /* 0x00000006180a7981 */ /* 0x000ea2000c1e9900 */
[----:B------:R-:W-:-:S03]  /*15a0*/  IMAD.WIDE.U32 R26, R27, 0x4, R4 ;  /* 0x000000041b1a7825 */ /* 0x000fc600078e0004 */
[----:B------:R-:W5:Y:S01]  /*15b0*/  LDG.E.CONSTANT R20, desc[UR6][R2.64+0x2400] ;  /* 0x0024000602147981 */ /* 0x000f62000c1e9900 */
[----:B------:R-:W-:-:S03]  /*15c0*/  IMAD.WIDE.U32 R6, R7, 0x4, R4 ;  /* 0x0000000407067825 */ /* 0x000fc600078e0004 */
[----:B------:R-:W4:Y:S01]  /*15d0*/  LDG.E.CONSTANT R16, desc[UR6][R26.64] ;  /* 0x000000061a107981 */ /* 0x000f22000c1e9900 */
[----:B------:R-:W-:-:S03]  /*15e0*/  IMAD.WIDE.U32 R4, R29, 0x4, R4 ;  /* 0x000000041d047825 */ /* 0x000fc600078e0004 */
[----:B------:R-:W5:Y:S04]  /*15f0*/  LDG.E.CONSTANT R6, desc[UR6][R6.64] ;  /* 0x0000000606067981 */ /* 0x000f68000c1e9900 */
[----:B------:R-:W5:Y:S04]  /*1600*/  LDG.E.CONSTANT R25, desc[UR6][R2.64+0x2000] ;  /* 0x0020000602197981 */ /* 0x000f68000c1e9900 */
[----:B------:R0:W5:Y:S04]  /*1610*/  LDG.E.CONSTANT R5, desc[UR6][R4.64] ;  /* 0x0000000604057981 */ /* 0x000168000c1e9900 */
[----:B------:R-:W5:Y:S04]  /*1620*/  LDG.E.CONSTANT R24, desc[UR6][R2.64+0x2c00] ;  /* 0x002c000602187981 */ /* 0x000f68000c1e9900 */
[----:B------:R-:W5:Y:S04]  /*1630*/  LDG.E.CONSTANT R27, desc[UR6][R2.64+0x3000] ;  /* 0x00300006021b7981 */ /* 0x000f68000c1e9900 */
[----:B------:R1:W5:Y:S01]  /*1640*/  LDG.E.CONSTANT R22, desc[UR6][R2.64+0x3400] ;  /* 0x0034000602167981 */ /* 0x000362000c1e9900 */
[----:B------:R-:W-:-:S05]  /*1650*/  VIADD R8, R8, 0x1000 ;  /* 0x0000100008087836 */ /* 0x000fca0000000000 */
[----:B------:R-:W-:Y:S02]  /*1660*/  ISETP.GE.AND P1, PT, R8, R11, PT ;  /* 0x0000000b0800720c */ /* 0x000fe40003f26270 */
[----:B0-----:R-:W-:Y:S01]  /*1670*/  IADD3 R4, P2, PT, R2, 0x4000, RZ ;  /* 0x0000400002047810 */ /* 0x001fe20007f5e0ff */
[----:B------:R-:W-:-:S04]  /*1680*/  VIADD R23, R23, 0x1000 ;  /* 0x0000100017177836 */ /* 0x000fc80000000000 */
[----:B-1----:R-:W-:Y:S02]  /*1690*/  IMAD.X R3, RZ, RZ, R3, P2 ;  /* 0x000000ffff037224 */ /* 0x002fe400010e0603 */
[----:B------:R-:W-:Y:S01]  /*16a0*/  IMAD.MOV.U32 R2, RZ, RZ, R4 ;  /* 0x000000ffff027224 */ /* 0x000fe200078e0004 */
[----:B--2---:R-:W-:-:S04]  /*16b0*/  IADD3 R10, PT, PT, R12, R10, R21 ;  /* 0x0000000a0c0a7210 */ /* 0x004fc80007ffe015 */
[----:B---3--:R-:W-:-:S04]  /*16c0*/  IADD3 R10, PT, PT, R17, R18, R10 ;  /* 0x00000012110a7210 */ /* 0x008fc80007ffe00a */
[----:B----4-:R-:W-:-:S04]  /*16d0*/  IADD3 R10, PT, PT, R15, R16, R10 ;  /* 0x000000100f0a7210 */ /* 0x010fc80007ffe00a */
[----:B-----5:R-:W-:-:S04]  /*16e0*/  IADD3 R10, PT, PT, R13, R14, R10 ;  /* 0x0000000e0d0a7210 */ /* 0x020fc80007ffe00a */
[----:B------:R-:W-:-:S04]  /*16f0*/  IADD3 R6, PT, PT, R19, R6, R10 ;  /* 0x0000000613067210 */ /* 0x000fc80007ffe00a */
[----:B------:R-:W-:-:S04]  /*1700*/  IADD3 R6, PT, PT, R20, R25, R6 ;  /* 0x0000001914067210 */ /* 0x000fc80007ffe006 */
[----:B------:R-:W-:-:S04]  /*1710*/  IADD3 R5, PT, PT, R24, R5, R6 ;  /* 0x0000000518057210 */ /* 0x000fc80007ffe006 */
[----:B------:R-:W-:Y:S01]  /*1720*/  IADD3 R21, PT, PT, R22, R27, R5 ;  /* 0x0000001b16157210 */ /* 0x000fe20007ffe005 */
[----:B------:R-:W-:Y:S06]  /*1730*/  @!P1 BRA `(.L_x_927) ;  /* 0xfffffffc00649947 */ /* 0x000fec000383ffff */
.L_x_926:
[----:B------:R-:W-:Y:S05]  /*1740*/  BSYNC.RECONVERGENT B2 ;  /* 0x0000000000027941 */ /* 0x000fea0003800200 */
.L_x_925:
[----:B------:R-:W-:Y:S01]  /*1750*/  IMAD.IADD R4, R9, 0x1, -R8 ;  /* 0x0000000109047824 */ /* 0x000fe200078e0a08 */
[----:B------:R-:W-:Y:S04]  /*1760*/  BSSY.RECONVERGENT B2, `(.L_x_928) ;  /* 0x000001a000027945 */ /* 0x000fe80003800200 */
[----:B------:R-:W-:-:S13]  /*1770*/  ISETP.GT.AND P1, PT, R4, 0x400, PT ;  /* 0x000004000400780c */ /* 0x000fda0003f24270 */
[----:B------:R-:W-:Y:S05]  /*1780*/  @!P1 BRA `(.L_x_929) ;  /* 0x00000000005c9947 */ /* 0x000fea0003800000 */
[----:B------:R-:W0:Y:S01]  /*1790*/  LDC.64 R6, c[0x0][0x380] ;  /* 0x0000e000ff067b82 */ /* 0x000e220000000a00 */
[C---:B------:R-:W-:Y:S01]  /*17a0*/  VIADD R11, R23.reuse, 0x400 ;  /* 0x00000400170b7836 */ /* 0x040fe20000000000 */
[----:B------:R-:W2:Y:S04]  /*17b0*/  LDG.E.CONSTANT R10, desc[UR6][R2.64+-0x400] ;  /* 0xfffc0006020a7981 */ /* 0x000ea8000c1e9900 */
[----:B------:R-:W3:Y:S04]  /*17c0*/  LDG.E.CONSTANT R12, desc[UR6][R2.64+0x400] ;  /* 0x00040006020c7981 */ /* 0x000ee8000c1e9900 */
[----:B------:R-:W4:Y:S04]  /*17d0*/  LDG.E.CONSTANT R13, desc[UR6][R2.64+0xc00] ;  /* 0x000c0006020d7981 */ /* 0x000f28000c1e9900 */
[----:B------:R-:W5:Y:S04]  /*17e0*/  LDG.E.CONSTANT R15, desc[UR6][R2.64+0x1000] ;  /* 0x00100006020f7981 */ /* 0x000f68000c1e9900 */
[----:B------:R1:W5:Y:S01]  /*17f0*/  LDG.E.CONSTANT R14, desc[UR6][R2.64+0x1400] ;  /* 0x00140006020e7981 */ /* 0x000362000c1e9900 */
[----:B0-----:R-:W-:-:S04]  /*1800*/  IMAD.WIDE.U32 R4, R23, 0x4, R6 ;  /* 0x0000000417047825 */ /* 0x001fc800078e0006 */
[----:B------:R-:W-:Y:S02]  /*1810*/  IMAD.WIDE.U32 R6, R11, 0x4, R6 ;  /* 0x000000040b067825 */ /* 0x000fe400078e0006 */
[----:B------:R-:W2:Y:S04]  /*1820*/  LDG.E.CONSTANT R4, desc[UR6][R4.64] ;  /* 0x0000000604047981 */ /* 0x000ea8000c1e9900 */
[----:B------:R-:W3:Y:S04]  /*1830*/  LDG.E.CONSTANT R11, desc[UR6][R2.64] ;  /* 0x00000006020b7981 */ /* 0x000ee8000c1e9900 */
[----:B------:R-:W4:Y:S01]  /*1840*/  LDG.E.CONSTANT R7, desc[UR6][R6.64] ;  /* 0x0000000606077981 */ /* 0x000f22000c1e9900 */
[----:B------:R-:W-:Y:S01]  /*1850*/  PLOP3.LUT P0, PT, PT, PT, PT, 0x8, 0x80 ;  /* 0x000000000080781c */ /* 0x000fe20003f0e170 */
[----:B------:R-:W-:-:S02]  /*1860*/  VIADD R8, R8, 0x800 ;  /* 0x0000080008087836 */ /* 0x000fc40000000000 */
[----:B------:R-:W-:Y:S01]  /*1870*/  VIADD R23, R23, 0x800 ;  /* 0x0000080017177836 */ /* 0x000fe20000000000 */
[----:B--2---:R-:W-:Y:S02]  /*1880*/  IADD3 R10, PT, PT, R10, R4, R21 ;  /* 0x000000040a0a7210 */ /* 0x004fe40007ffe015 */
[----:B------:R-:W-:Y:S02]  /*1890*/  IADD3 R4, P1, PT, R2, 0x2000, RZ ;  /* 0x0000200002047810 */ /* 0x000fe40007f3e0ff */
[----:B---3--:R-:W-:-:S03]  /*18a0*/  IADD3 R10, PT, PT, R12, R11, R10 ;  /* 0x0000000b0c0a7210 */ /* 0x008fc60007ffe00a */
[----:B------:R-:W-:Y:S01]  /*18b0*/  IMAD.X R5, RZ, RZ, R3, P1 ;  /* 0x000000ffff057224 */ /* 0x000fe200008e0603 */
[----:B----4-:R-:W-:Y:S01]  /*18c0*/  IADD3 R10, PT, PT, R13, R7, R10 ;  /* 0x000000070d0a7210 */ /* 0x010fe20007ffe00a */
[----:B-1----:R-:W-:Y:S02]  /*18d0*/  IMAD.MOV.U32 R2, RZ, RZ, R4 ;  /* 0x000000ffff027224 */ /* 0x002fe400078e0004 */
[----:B------:R-:W-:Y:S01]  /*18e0*/  IMAD.MOV.U32 R3, RZ, RZ, R5 ;  /* 0x000000ffff037224 */ /* 0x000fe200078e0005 */
[----:B-----5:R-:W-:-:S07]  /*18f0*/  IADD3 R21, PT, PT, R14, R15, R10 ;  /* 0x0000000f0e157210 */ /* 0x020fce0007ffe00a */
.L_x_929:
[----:B------:R-:W-:Y:S05]  /*1900*/  BSYNC.RECONVERGENT B2 ;  /* 0x0000000000027941 */ /* 0x000fea0003800200 */
.L_x_928:
[----:B------:R-:W-:-:S13]  /*1910*/  ISETP.LT.OR P0, PT, R8, R9, P0 ;  /* 0x000000090800720c */ /* 0x000fda0000701670 */
[----:B------:R-:W-:Y:S05]  /*1920*/  @!P0 BRA `(.L_x_921) ;  /* 0x0000000000208947 */ /* 0x000fea0003800000 */
[----:B------:R-:W0:Y:S01]  /*1930*/  LDC.64 R4, c[0x0][0x380] ;  /* 0x0000e000ff047b82 */ /* 0x000e220000000a00 */
[----:B------:R-:W2:Y:S04]  /*1940*/  LDG.E.CONSTANT R6, desc[UR6][R2.64+-0x400] ;  /* 0xfffc000602067981 */ /* 0x000ea8000c1e9900 */
[----:B------:R-:W3:Y:S04]  /*1950*/  LDG.E.CONSTANT R7, desc[UR6][R2.64] ;  /* 0x0000000602077981 */ /* 0x000ee8000c1e9900 */
[----:B------:R-:W3:Y:S01]  /*1960*/  LDG.E.CONSTANT R8, desc[UR6][R2.64+0x400] ;  /* 0x0004000602087981 */ /* 0x000ee2000c1e9900 */
[----:B0-----:R-:W-:-:S06]  /*1970*/  IMAD.WIDE.U32 R4, R23, 0x4, R4 ;  /* 0x0000000417047825 */ /* 0x001fcc00078e0004 */
[----:B------:R-:W2:Y:S02]  /*1980*/  LDG.E.CONSTANT R4, desc[UR6][R4.64] ;  /* 0x0000000604047981 */ /* 0x000ea4000c1e9900 */
[----:B--2---:R-:W-:-:S04]  /*1990*/  IADD3 R6, PT, PT, R6, R4, R21 ;  /* 0x0000000406067210 */ /* 0x004fc80007ffe015 */
[----:B---3--:R-:W-:-:S07]  /*19a0*/  IADD3 R21, PT, PT, R8, R7, R6 ;  /* 0x0000000708157210 */ /* 0x008fce0007ffe006 */
.L_x_921:
[----:B------:R-:W-:Y:S05]  /*19b0*/  BSYNC.RECONVERGENT B1 ;  /* 0x0000000000017941 */ /* 0x000fea0003800200 */
.L_x_919:
[----:B------:R-:W0:Y:S01]  /*19c0*/  S2R R8, SR_LANEID ;  /* 0x0000000000087919 */ /* 0x000e220000000000 */
[----:B------:R-:W1:Y:S01]  /*19d0*/  SHFL.DOWN PT, R2, R21, 0x1, 0x1f ;  /* 0x08201f0015027f89 */ /* 0x000e6200000e0000 */
[C---:B0-----:R-:W-:Y:S02]  /*19e0*/  ISETP.GT.AND P0, PT, R8.reuse, 0x1e, PT ;  /* 0x0000001e0800780c */ /* 0x041fe40003f04270 */
[----:B------:R-:W-:Y:S02]  /*19f0*/  ISETP.NE.AND P1, PT, R8, RZ, PT ;  /* 0x000000ff0800720c */ /* 0x000fe40003f25270 */
[----:B-1----:R-:W-:Y:S02]  /*1a00*/  SEL R2, R2, RZ, !P0 ;  /* 0x000000ff02027207 */ /* 0x002fe40004000000 */
[----:B------:R-:W-:-:S03]  /*1a10*/  ISETP.GT.AND P0, PT, R8, 0x1d, PT ;  /* 0x0000001d0800780c */ /* 0x000fc60003f04270 */
[----:B------:R-:W-:-:S05]  /*1a20*/  IMAD.IADD R2, R2, 0x1, R21 ;  /* 0x0000000102027824 */ /* 0x000fca00078e0215 */
[----:B------:R-:W0:Y:S01]  /*1a30*/  SHFL.DOWN PT, R3, R2, 0x2, 0x1f ;  /* 0x08401f0002037f89 */ /* 0x000e2200000e0000 */
[----:B------:R-:W-:Y:S01]  /*1a40*/  @!P1 MOV R6, 0x400 ;  /* 0x0000040000069802 */ /* 0x000fe20000000f00 */
[----:B------:R-:W1:Y:S01]  /*1a50*/  @!P1 S2R R7, SR_CgaCtaId ;  /* 0x0000000000079919 */ /* 0x000e620000008800 */
[----:B0-----:R-:W-:Y:S02]  /*1a60*/  SEL R3, R3, RZ, !P0 ;  /* 0x000000ff03037207 */ /* 0x001fe40004000000 */
[----:B------:R-:W-:-:S03]  /*1a70*/  ISETP.GT.AND P0, PT, R8, 0x1b, PT ;  /* 0x0000001b0800780c */ /* 0x000fc60003f04270 */
[----:B------:R-:W-:-:S05]  /*1a80*/  IMAD.IADD R3, R2, 0x1, R3 ;  /* 0x0000000102037824 */ /* 0x000fca00078e0203 */
[----:B------:R-:W0:Y:S01]  /*1a90*/  SHFL.DOWN PT, R4, R3, 0x4, 0x1f ;  /* 0x08801f0003047f89 */ /* 0x000e2200000e0000 */
[----:B-1----:R-:W-:Y:S02]  /*1aa0*/  @!P1 LEA R6, R7, R6, 0x18 ;  /* 0x0000000607069211 */ /* 0x002fe400078ec0ff */
[----:B0-----:R-:W-:Y:S02]  /*1ab0*/  SEL R4, R4, RZ, !P0 ;  /* 0x000000ff04047207 */ /* 0x001fe40004000000 */
[----:B------:R-:W-:-:S03]  /*1ac0*/  ISETP.GT.AND P0, PT, R8, 0x17, PT ;  /* 0x000000170800780c */ /* 0x000fc60003f04270 */
[----:B------:R-:W-:Y:S01]  /*1ad0*/  IMAD.IADD R4, R3, 0x1, R4 ;  /* 0x0000000103047824 */ /* 0x000fe200078e0204 */
[----:B------:R-:W-:-:S04]  /*1ae0*/  @!P1 SHF.R.U32.HI R3, RZ, 0x3, R0 ;  /* 0x00000003ff039819 */ /* 0x000fc80000011600 */
        /* <DEDUP_REMOVED lines=13> */
[----:B------:R-:W0:Y:S01]  /*1bc0*/  S2UR UR5, SR_CgaCtaId ;  /* 0x00000000000579c3 */ /* 0x000e220000008800 */
[----:B------:R-:W-:Y:S02]  /*1bd0*/  UMOV UR4, 0x400 ;  /* 0x0000040000047882 */ /* 0x000fe40000000000 */
[----:B0-----:R-:W-:-:S09]  /*1be0*/  ULEA UR4, UR5, UR4, 0x18 ;  /* 0x0000000405047291 */ /* 0x001fd2000f8ec0ff */
[----:B------:R-:W-:Y:S04]  /*1bf0*/  LDS R0, [UR4+0xc] ;  /* 0x00000c04ff007984 */ /* 0x000fe80008000800 */
[----:B---3--:R-:W0:Y:S04]  /*1c00*/  LDS.128 R4, [UR4+0x10] ;  /* 0x00001004ff047984 */ /* 0x008e280008000c00 */
[----:B------:R-:W1:Y:S01]  /*1c10*/  LDS.64 R8, [UR4+0x20] ;  /* 0x00002004ff087984 */ /* 0x000e620008000a00 */
[----:B0-----:R-:W-:-:S04]  /*1c20*/  IADD3 R0, PT, PT, R4, R0, R3 ;  /* 0x0000000004007210 */ /* 0x001fc80007ffe003 */
[----:B------:R-:W-:-:S04]  /*1c30*/  IADD3 R0, PT, PT, R6, R0, R5 ;  /* 0x0000000006007210 */ /* 0x000fc80007ffe005 */
[----:B-1----:R-:W-:-:S05]  /*1c40*/  IADD3 R0, PT, PT, R8, R0, R7 ;  /* 0x0000000008007210 */ /* 0x002fca0007ffe007 */
[----:B------:R-:W-:Y:S01]  /*1c50*/  IMAD.IADD R3, R0, 0x1, R9 ;  /* 0x0000000100037824 */ /* 0x000fe200078e0209 */
[----:B------:R-:W-:Y:S06]  /*1c60*/  BRA `(.L_x_917) ;  /* 0x0000001c00307947 */ /* 0x000fec0003800000 */
.L_x_902:
        /* <DEDUP_REMOVED lines=12> */
.L_x_932:
[----:B------:R-:W-:Y:S05]  /*1d30*/  BSYNC.RECONVERGENT B1 ;  /* 0x0000000000017941 */ /* 0x000fea0003800200 */
.L_x_931:
        /* <DEDUP_REMOVED lines=16> */
.L_x_937:
        /* <DEDUP_REMOVED lines=9> */
.L_x_936:
[----:B------:R-:W-:Y:S05]  /*1ed0*/  BSYNC.RECONVERGENT B2 ;  /* 0x0000000000027941 */ /* 0x000fea0003800200 */
.L_x_935:
        /* <DEDUP_REMOVED lines=8> */
.L_x_940:
        /* <DEDUP_REMOVED lines=35> */
.L_x_939:
[----:B------:R-:W-:Y:S05]  /*2190*/  BSYNC.RECONVERGENT B2 ;  /* 0x0000000000027941 */ /* 0x000fea0003800200 */
.L_x_938:
        /* <DEDUP_REMOVED lines=22> */
.L_x_942:
[----:B------:R-:W-:Y:S05]  /*2300*/  BSYNC.RECONVERGENT B2 ;  /* 0x0000000000027941 */ /* 0x000fea0003800200 */
.L_x_941:
        /* <DEDUP_REMOVED lines=10> */
.L_x_934:
[----:B------:R-:W-:Y:S05]  /*23b0*/  BSYNC.RECONVERGENT B1 ;  /* 0x0000000000017941 */ /* 0x000fea0003800200 */
.L_x_933:
        /* <DEDUP_REMOVED lines=38> */
[----:B------:R-:W0:Y:S04]  /*2620*/  LDS.128 R4, [UR4+0x10] ;  /* 0x00001004ff047984 */ /* 0x000e280008000c00 */
[----:B------:R-:W1:Y:S01]  /*2630*/  LDS.64 R8, [UR4+0x20] ;  /* 0x00002004ff087984 */ /* 0x000e620008000a00 */
[----:B0-----:R-:W-:-:S04]  /*2640*/  IADD3 R0, PT, PT, R4, R0, R3 ;  /* 0x0000000004007210 */ /* 0x001fc80007ffe003 */
[----:B------:R-:W-:-:S04]  /*2650*/  IADD3 R0, PT, PT, R6, R0, R5 ;  /* 0x0000000006007210 */ /* 0x000fc80007ffe005 */
[----:B-1----:R-:W-:-:S05]  /*2660*/  IADD3 R0, PT, PT, R8, R0, R7 ;  /* 0x0000000008007210 */ /* 0x002fca0007ffe007 */
[----:B--2---:R-:W-:Y:S01]  /*2670*/  IMAD.IADD R3, R0, 0x1, R9 ;  /* 0x0000000100037824 */ /* 0x004fe200078e0209 */
[----:B------:R-:W-:Y:S06]  /*2680*/  BRA `(.L_x_917) ;  /* 0x0000001000a87947 */ /* 0x000fec0003800000 */
.L_x_943:
        /* <DEDUP_REMOVED lines=16> */
[----:B------:R-:W1:Y:S02]  /*2790*/  SHFL.DOWN PT, R2, R3, 0x2, R7 ;  /* 0x0840000003027989 */ /* 0x000e6400000e0007 */
[----:B-1----:R-:W-:Y:S02]  /*27a0*/  SEL R2, R2, RZ, !P0 ;  /* 0x000000ff02027207 */ /* 0x002fe40004000000 */
[----:B------:R-:W-:-:S03]  /*27b0*/  ISETP.GT.AND P0, PT, R8, R7, PT ;  /* 0x000000070800720c */ /* 0x000fc60003f04270 */
[----:B------:R-:W-:Y:S01]  /*27c0*/  IMAD.IADD R2, R3, 0x1, R2 ;  /* 0x0000000103027824 */ /* 0x000fe200078e0202 */
[----:B------:R-:W-:-:S04]  /*27d0*/  @!P1 SHF.R.U32.HI R3, RZ, 0x3, R9 ;  /* 0x00000003ff039819 */ /* 0x000fc80000011609 */
[----:B------:R-:W1:Y:S02]  /*27e0*/  SHFL.DOWN PT, R4, R2, 0x4, R7 ;  /* 0x0880000002047989 */ /* 0x000e6400000e0007 */
[----:B-1----:R-:W-:Y:S01]  /*27f0*/  SEL R5, R4, RZ, !P0 ;  /* 0x000000ff04057207 */ /* 0x002fe20004000000 */
[C---:B------:R-:W-:Y:S02]  /*2800*/  VIADD R4, R6.reuse, 0x8 ;  /* 0x0000000806047836 */ /* 0x040fe40000000000 */
[----:B------:R-:W-:Y:S02]  /*2810*/  VIADD R6, R6, 0x10 ;  /* 0x0000001006067836 */ /* 0x000fe40000000000 */
[----:B------:R-:W-:Y:S01]  /*2820*/  IMAD.IADD R5, R2, 0x1, R5 ;  /* 0x0000000102057824 */ /* 0x000fe200078e0205 */
[----:B------:R-:W-:Y:S02]  /*2830*/  ISETP.GT.AND P0, PT, R4, R7, PT ;  /* 0x000000070400720c */ /* 0x000fe40003f04270 */
[----:B------:R-:W-:-:S02]  /*2840*/  @!P1 MOV R4, 0x400 ;  /* 0x0000040000049802 */ /* 0x000fc40000000f00 */
[----:B------:R-:W1:Y:S02]  /*2850*/  SHFL.DOWN PT, R0, R5, 0x8, R7 ;  /* 0x0900000005007989 */ /* 0x000e6400000e0007 */
[----:B0-----:R-:W-:Y:S02]  /*2860*/  @!P1 LEA R11, R11, R4, 0x18 ;  /* 0x000000040b0b9211 */ /* 0x001fe400078ec0ff */
[----:B------:R-:W-:-:S05]  /*2870*/  @!P1 LOP3.LUT R4, R3, 0x7c, RZ, 0xc0, !PT ;  /* 0x0000007c03049812 */ /* 0x000fca00078ec0ff */
[----:B------:R-:W-:Y:S01]  /*2880*/  @!P1 IMAD.IADD R4, R4, 0x1, R11 ;  /* 0x0000000104049824 */ /* 0x000fe200078e020b */
[----:B-1----:R-:W-:Y:S02]  /*2890*/  SEL R0, R0, RZ, !P0 ;  /* 0x000000ff00007207 */ /* 0x002fe40004000000 */
        /* <DEDUP_REMOVED lines=15> */
[----:B-1----:R-:W0:Y:S04]  /*2990*/  LDS.128 R4, [UR4+0x10] ;  /* 0x00001004ff047984 */ /* 0x002e280008000c00 */
        /* <DEDUP_REMOVED lines=18> */
.L_x_930:
[----:B------:R-:W0:Y:S01]  /*2ac0*/  S2R R0, SR_TID.X ;  /* 0x0000000000007919 */ /* 0x000e220000002100 */
[----:B------:R-:W0:Y:S02]  /*2ad0*/  LDC.64 R2, c[0x0][0x380] ;  /* 0x0000e000ff027b82 */ /* 0x000e240000000a00 */
[----:B0-----:R-:W-:-:S05]  /*2ae0*/  IMAD.WIDE.U32 R2, R0, 0x4, R2 ;  /* 0x0000000400027825 */ /* 0x001fca00078e0002 */
[----:B------:R-:W2:Y:S04]  /*2af0*/  LDG.E.CONSTANT R19, desc[UR6][R2.64] ;  /* 0x0000000602137981 */ /* 0x000ea8000c1e9900 */
[----:B------:R-:W2:Y:S04]  /*2b00*/  LDG.E.CONSTANT R4, desc[UR6][R2.64+0x400] ;  /* 0x0004000602047981 */ /* 0x000ea8000c1e9900 */
[----:B------:R-:W2:Y:S04]  /*2b10*/  LDG.E.CONSTANT R5, desc[UR6][R2.64+0x800] ;  /* 0x0008000602057981 */ /* 0x000ea8000c1e9900 */
[----:B------:R-:W3:Y:S04]  /*2b20*/  LDG.E.CONSTANT R6, desc[UR6][R2.64+0xc00] ;  /* 0x000c000602067981 */ /* 0x000ee8000c1e9900 */
[----:B------:R-:W3:Y:S04]  /*2b30*/  LDG.E.CONSTANT R7, desc[UR6][R2.64+0x1000] ;  /* 0x0010000602077981 */ /* 0x000ee8000c1e9900 */
[----:B------:R-:W4:Y:S04]  /*2b40*/  LDG.E.CONSTANT R8, desc[UR6][R2.64+0x1400] ;  /* 0x0014000602087981 */ /* 0x000f28000c1e9900 */
[----:B------:R-:W4:Y:S04]  /*2b50*/  LDG.E.CONSTANT R9, desc[UR6][R2.64+0x1800] ;  /* 0x0018000602097981 */ /* 0x000f28000c1e9900 */
[----:B------:R-:W5:Y:S04]  /*2b60*/  LDG.E.CONSTANT R10, desc[UR6][R2.64+0x1c00] ;  /* 0x001c0006020a7981 */ /* 0x000f68000c1e9900 */
[----:B------:R-:W5:Y:S04]  /*2b70*/  LDG.E.CONSTANT R11, desc[UR6][R2.64+0x2000] ;  /* 0x00200006020b7981 */ /* 0x000f68000c1e9900 */
[----:B------:R-:W5:Y:S04]  /*2b80*/  LDG.E.CONSTANT R12, desc[UR6][R2.64+0x2400] ;  /* 0x00240006020c7981 */ /* 0x000f68000c1e9900 */
[----:B------:R-:W5:Y:S04]  /*2b90*/  LDG.E.CONSTANT R13, desc[UR6][R2.64+0x2800] ;  /* 0x00280006020d7981 */ /* 0x000f68000c1e9900 */
[----:B------:R-:W5:Y:S04]  /*2ba0*/  LDG.E.CONSTANT R14, desc[UR6][R2.64+0x2c00] ;  /* 0x002c0006020e7981 */ /* 0x000f68000c1e9900 */
[----:B------:R-:W5:Y:S04]  /*2bb0*/  LDG.E.CONSTANT R15, desc[UR6][R2.64+0x3000] ;  /* 0x00300006020f7981 */ /* 0x000f68000c1e9900 */
[----:B------:R-:W5:Y:S04]  /*2bc0*/  LDG.E.CONSTANT R16, desc[UR6][R2.64+0x3400] ;  /* 0x0034000602107981 */ /* 0x000f68000c1e9900 */
[----:B------:R-:W5:Y:S04]  /*2bd0*/  LDG.E.CONSTANT R17, desc[UR6][R2.64+0x3800] ;  /* 0x0038000602117981 */ /* 0x000f68000c1e9900 */
[----:B------:R-:W5:Y:S01]  /*2be0*/  LDG.E.CONSTANT R18, desc[UR6][R2.64+0x3c00] ;  /* 0x003c000602127981 */ /* 0x000f62000c1e9900 */
[----:B------:R-:W-:-:S02]  /*2bf0*/  ISETP.GE.U32.AND P0, PT, R20, 0x2000, PT ;  /* 0x000020001400780c */ /* 0x000fc40003f06070 */
[----:B--2---:R-:W-:-:S04]  /*2c00*/  IADD3 R4, PT, PT, R5, R4, R19 ;  /* 0x0000000405047210 */ /* 0x004fc80007ffe013 */
[----:B---3--:R-:W-:-:S04]  /*2c10*/  IADD3 R4, PT, PT, R7, R6, R4 ;  /* 0x0000000607047210 */ /* 0x008fc80007ffe004 */
[----:B----4-:R-:W-:-:S04]  /*2c20*/  IADD3 R4, PT, PT, R9, R8, R4 ;  /* 0x0000000809047210 */ /* 0x010fc80007ffe004 */
[----:B-----5:R-:W-:Y:S01]  /*2c30*/  IADD3 R4, PT, PT, R11, R10, R4 ;  /* 0x0000000a0b047210 */ /* 0x020fe20007ffe004 */
[----:B------:R-:W-:-:S03]  /*2c40*/  IMAD.MOV.U32 R11, RZ, RZ, 0x1000 ;  /* 0x00001000ff0b7424 */ /* 0x000fc600078e00ff */
[----:B------:R-:W-:-:S04]  /*2c50*/  IADD3 R4, PT, PT, R13, R12, R4 ;  /* 0x0000000c0d047210 */ /* 0x000fc80007ffe004 */
[----:B------:R-:W-:-:S04]  /*2c60*/  IADD3 R4, PT, PT, R15, R14, R4 ;  /* 0x0000000e0f047210 */ /* 0x000fc80007ffe004 */
[----:B------:R-:W-:-:S05]  /*2c70*/  IADD3 R17, PT, PT, R17, R16, R4 ;  /* 0x0000001011117210 */ /* 0x000fca0007ffe004 */
[----:B------:R-:W-:Y:S01]  /*2c80*/  IMAD.IADD R8, R18, 0x1, R17 ;  /* 0x0000000112087824 */ /* 0x000fe200078e0211 */
[----:B------:R-:W-:Y:S06]  /*2c90*/  @!P0 BRA `(.L_x_944) ;  /* 0x00000000008c8947 */ /* 0x000fec0003800000 */
[----:B------:R-:W0:Y:S01]  /*2ca0*/  LDC R7, c[0x0][0x390] ;  /* 0x0000e400ff077b82 */ /* 0x000e220000000800 */
[----:B------:R-:W-:Y:S02]  /*2cb0*/  VIADD R6, R20, 0xfffff000 ;  /* 0xfffff00014067836 */ /* 0x000fe40000000000 */
[----:B------:R-:W-:-:S07]  /*2cc0*/  IMAD.MOV.U32 R11, RZ, RZ, 0x1000 ;  /* 0x00001000ff0b7424 */ /* 0x000fce00078e00ff */
.L_x_946:
[----:B------:R-:W-:-:S05]  /*2cd0*/  IMAD.WIDE R4, R11, 0x4, R2 ;  /* 0x000000040b047825 */ /* 0x000fca00078e0202 */
        /* <DEDUP_REMOVED lines=16> */
[----:B--2---:R-:W-:-:S04]  /*2de0*/  IADD3 R18, PT, PT, R18, R19, R8 ;  /* 0x0000001312127210 */ /* 0x004fc80007ffe008 */
[----:B---3--:R-:W-:Y:S01]  /*2df0*/  IADD3 R18, PT, PT, R21, R20, R18 ;  /* 0x0000001415127210 */ /* 0x008fe20007ffe012 */
[----:B0-----:R-:W-:-:S04]  /*2e00*/  IMAD.MOV.U32 R20, RZ, RZ, R7 ;  /* 0x000000ffff147224 */ /* 0x001fc800078e0007 */
[----:B------:R-:W-:Y:S01]  /*2e10*/  IMAD.IADD R8, R20, 0x1, -R11 ;  /* 0x0000000114087824 */ /* 0x000fe200078e0a0b */
[----:B----4-:R-:W-:-:S04]  /*2e20*/  IADD3 R18, PT, PT, R23, R22, R18 ;  /* 0x0000001617127210 */ /* 0x010fc80007ffe012 */
[----:B------:R-:W-:Y:S02]  /*2e30*/  ISETP.GE.AND P0, PT, R8, 0x1000, PT ;  /* 0x000010000800780c */ /* 0x000fe40003f06270 */
[----:B-----5:R-:W-:-:S04]  /*2e40*/  IADD3 R18, PT, PT, R25, R24, R18 ;  /* 0x0000001819127210 */ /* 0x020fc80007ffe012 */
[----:B------:R-:W-:-:S04]  /*2e50*/  IADD3 R14, PT, PT, R14, R17, R18 ;  /* 0x000000110e0e7210 */ /* 0x000fc80007ffe012 */
[----:B------:R-:W-:-:S04]  /*2e60*/  IADD3 R12, PT, PT, R15, R12, R14 ;  /* 0x0000000c0f0c7210 */ /* 0x000fc80007ffe00e */
[----:B------:R-:W-:-:S04]  /*2e70*/  IADD3 R10, PT, PT, R10, R13, R12 ;  /* 0x0000000d0a0a7210 */ /* 0x000fc80007ffe00c */
[----:B------:R-:W-:Y:S01]  /*2e80*/  IADD3 R8, PT, PT, R16, R9, R10 ;  /* 0x0000000910087210 */ /* 0x000fe20007ffe00a */
[----:B------:R-:W-:Y:S06]  /*2e90*/  @!P0 BRA `(.L_x_945) ;  /* 0x0000000400fc8947 */ /* 0x000fec0003800000 */
[----:B------:R-:W-:-:S05]  /*2ea0*/  VIADD R11, R11, 0x1000 ;  /* 0x000010000b0b7836 */ /* 0x000fca0000000000 */
[----:B------:R-:W-:-:S13]  /*2eb0*/  ISETP.GT.AND P0, PT, R11, R6, PT ;  /* 0x000000060b00720c */ /* 0x000fda0003f04270 */
[----:B------:R-:W-:Y:S05]  /*2ec0*/  @!P0 BRA `(.L_x_946) ;  /* 0xfffffffc00808947 */ /* 0x000fea000383ffff */
.L_x_944:
        /* <DEDUP_REMOVED lines=20> */
.L_x_950:
        /* <DEDUP_REMOVED lines=8> */
.L_x_949:
[----:B------:R-:W-:Y:S05]  /*3090*/  BSYNC.RECONVERGENT B2 ;  /* 0x0000000000027941 */ /* 0x000fea0003800200 */
.L_x_948:
        /* <DEDUP_REMOVED lines=16> */
.L_x_953:
        /* <DEDUP_REMOVED lines=20> */
[----:B------:R-:W5:Y:S04]  /*32e0*/  LDG.E.CONSTANT R22, desc[UR6][R2.64+0x2400] ;  /* 0x0024000602167981 */ /* 0x000f68000c1e9900 */
[----:B------:R0:W5:Y:S04]  /*32f0*/  LDG.E.CONSTANT R5, desc[UR6][R4.64] ;  /* 0x0000000604057981 */ /* 0x000168000c1e9900 */
        /* <DEDUP_REMOVED lines=17> */
.L_x_952:
[----:B------:R-:W-:Y:S05]  /*3410*/  BSYNC.RECONVERGENT B2 ;  /* 0x0000000000027941 */ /* 0x000fea0003800200 */
.L_x_951:
        /* <DEDUP_REMOVED lines=10> */
[----:B------:R-:W5:Y:S01]  /*34c0*/  LDG.E.CONSTANT R16, desc[UR6][R2.64+0x1400] ;  /* 0x0014000602107981 */ /* 0x000f62000c1e9900 */
[----:B0-----:R-:W-:-:S04]  /*34d0*/  IMAD.WIDE.U32 R4, R11, 0x4, R6 ;  /* 0x000000040b047825 */ /* 0x001fc800078e0006 */
[----:B------:R-:W-:Y:S02]  /*34e0*/  IMAD.WIDE.U32 R6, R13, 0x4, R6 ;  /* 0x000000040d067825 */ /* 0x000fe400078e0006 */
[----:B------:R0:W2:Y:S04]  /*34f0*/  LDG.E.CONSTANT R5, desc[UR6][R4.64] ;  /* 0x0000000604057981 */ /* 0x0000a8000c1e9900 */
[----:B------:R1:W3:Y:S04]  /*3500*/  LDG.E.CONSTANT R13, desc[UR6][R2.64] ;  /* 0x00000006020d7981 */ /* 0x0002e8000c1e9900 */
[----:B------:R-:W4:Y:S01]  /*3510*/  LDG.E.CONSTANT R7, desc[UR6][R6.64] ;  /* 0x0000000606077981 */ /* 0x000f22000c1e9900 */
[----:B0-----:R-:W-:Y:S01]  /*3520*/  IADD3 R4, P1, PT, R2, 0x2000, RZ ;  /* 0x0000200002047810 */ /* 0x001fe20007f3e0ff */
[----:B------:R-:W-:Y:S01]  /*3530*/  VIADD R10, R10, 0x800 ;  /* 0x000008000a0a7836 */ /* 0x000fe20000000000 */
[----:B------:R-:W-:Y:S01]  /*3540*/  PLOP3.LUT P0, PT, PT, PT, PT, 0x8, 0x80 ;  /* 0x000000000080781c */ /* 0x000fe20003f0e170 */
[----:B------:R-:W-:-:S02]  /*3550*/  VIADD R11, R11, 0x800 ;  /* 0x000008000b0b7836 */ /* 0x000fc40000000000 */
[----:B-1----:R-:W-:Y:S01]  /*3560*/  IMAD.MOV.U32 R2, RZ, RZ, R4 ;  /* 0x000000ffff027224 */ /* 0x002fe200078e0004 */
[----:B--2---:R-:W-:-:S04]  /*3570*/  IADD3 R12, PT, PT, R12, R5, R8 ;  /* 0x000000050c0c7210 */ /* 0x004fc80007ffe008 */
[----:B---3--:R-:W-:Y:S01]  /*3580*/  IADD3 R12, PT, PT, R14, R13, R12 ;  /* 0x0000000d0e0c7210 */ /* 0x008fe20007ffe00c */
[----:B------:R-:W-:-:S03]  /*3590*/  IMAD.X R5, RZ, RZ, R3, P1 ;  /* 0x000000ffff057224 */ /* 0x000fc600008e0603 */
[----:B----4-:R-:W-:Y:S01]  /*35a0*/  IADD3 R12, PT, PT, R15, R7, R12 ;  /* 0x000000070f0c7210 */ /* 0x010fe20007ffe00c */
[----:B------:R-:W-:-:S03]  /*35b0*/  IMAD.MOV.U32 R3, RZ, RZ, R5 ;  /* 0x000000ffff037224 */ /* 0x000fc600078e0005 */
[----:B-----5:R-:W-:-:S07]  /*35c0*/  IADD3 R8, PT, PT, R16, R17, R12 ;  /* 0x0000001110087210 */ /* 0x020fce0007ffe00c */
.L_x_955:
[----:B------:R-:W-:Y:S05]  /*35d0*/  BSYNC.RECONVERGENT B2 ;  /* 0x0000000000027941 */ /* 0x000fea0003800200 */
.L_x_954:
        /* <DEDUP_REMOVED lines=10> */
.L_x_947:
[----:B------:R-:W-:Y:S05]  /*3680*/  BSYNC.RECONVERGENT B1 ;  /* 0x0000000000017941 */ /* 0x000fea0003800200 */
.L_x_945:
[----:B------:R-:W0:Y:S01]  /*3690*/  S2R R9, SR_LANEID ;  /* 0x0000000000097919 */ /* 0x000e220000000000 */
[----:B------:R-:W1:Y:S01]  /*36a0*/  SHFL.DOWN PT, R2, R8, 0x1, 0x1f ;  /* 0x08201f0008027f89 */ /* 0x000e6200000e0000 */
[C---:B0-----:R-:W-:Y:S02]  /*36b0*/  ISETP.GT.AND P0, PT, R9.reuse, 0x1e, PT ;  /* 0x0000001e0900780c */ /* 0x041fe40003f04270 */
[C---:B------:R-:W-:Y:S02]  /*36c0*/  ISETP.NE.AND P1, PT, R9.reuse, RZ, PT ;  /* 0x000000ff0900720c */ /* 0x040fe40003f25270 */
        /* <DEDUP_REMOVED lines=37> */
[----:B0-----:R-:W-:-:S07]  /*3920*/  IMAD.IADD R3, R0, 0x1, R9 ;  /* 0x0000000100037824 */ /* 0x001fce00078e0209 */
.L_x_917:
[----:B------:R-:W-:Y:S05]  /*3930*/  BSYNC.RECONVERGENT B0 ;  /* 0x0000000000007941 */ /* 0x000fea0003800200 */
.L_x_901:
[----:B------:R-:W-:Y:S05]  /*3940*/  @P0 EXIT ;  /* 0x000000000000094d */ /* 0x000fea0003800000 */
[----:B-1----:R-:W1:Y:S01]  /*3950*/  LDC.64 R4, c[0x0][0x388] ;  /* 0x0000e200ff047b82 */ /* 0x002e620000000a00 */
[----:B------:R-:W0:Y:S02]  /*3960*/  LDCU UR4, c[0x0][0x398] ;  /* 0x00007300ff0477ac */ /* 0x000e240008000800 */
[----:B0-234-:R-:W-:-:S05]  /*3970*/  VIADD R3, R3, UR4 ;  /* 0x0000000403037c36 */ /* 0x01dfca0008000000 */
[----:B-1----:R-:W-:Y:S01]  /*3980*/  STG.E desc[UR6][R4.64], R3 ;  /* 0x0000000304007986 */ /* 0x002fe2000c101906 */
[----:B------:R-:W-:Y:S05]  /*3990*/  EXIT ;  /* 0x000000000000794d */ /* 0x000fea0003800000 */
.L_x_956:
        /* <DEDUP_REMOVED lines=14> */
.L_x_1292:


//--------------------- .text._ZN3cub18CUB_300001_SM_10006detail6reduce18DeviceReduceKernelINS2_10policy_hubIiyN4cuda3std3__44plusIiEEE10Policy1000EN6thrust24THRUST_300001_SM_1000_NS6detail15normal_iteratorINSD_10device_ptrIiEEEEyS9_iNS7_10__identityEEEvT0_PT3_T1_NS0_13GridEvenShareISN_EET2_T4_ --------------------------
	.section	.text._ZN3cub18CUB_300001_SM_10006detail6reduce18DeviceReduceKernelINS2_10policy_hubIiyN4cuda3std3__44plusIiEEE10Policy1000EN6thrust24THRUST_300001_SM_1000_NS6detail15normal_iteratorINSD_10device_ptrIiEEEEyS9_iNS7_10__identityEEEvT0_PT3_T1_NS0_13GridEvenShareISN_EET2_T4_,"ax",@progbits
	.align	128
        .global         _ZN3cub18CUB_300001_SM_10006detail6reduce18DeviceReduceKernelINS2_10policy_hubIiyN4cuda3std3__44plusIiEEE10Policy1000EN6thrust24THRUST_300001_SM_1000_NS6detail15normal_iteratorINSD_10device_ptrIiEEEEyS9_iNS7_10__identityEEEvT0_PT3_T1_NS0_13GridEvenShareISN_EET2_T4_
        .type           _ZN3cub18CUB_300001_SM_10006detail6reduce18DeviceReduceKernelINS2_10policy_hubIiyN4cuda3std3__44plusIiEEE10Policy1000EN6thrust24THRUST_300001_SM_1000_NS6detail15normal_iteratorINSD_10device_ptrIiEEEEyS9_iNS7_10__identityEEEvT0_PT3_T1_NS0_13GridEvenShareISN_EET2_T4_,@function
        .size           _ZN3cub18CUB_300001_SM_10006detail6reduce18DeviceReduceKernelINS2_10policy_hubIiyN4cuda3std3__44plusIiEEE10Policy1000EN6thrust24THRUST_300001_SM_1000_NS6detail15normal_iteratorINSD_10device_ptrIiEEEEyS9_iNS7_10__identityEEEvT0_PT3_T1_NS0_13GridEvenShareISN_EET2_T4_,(.L_x_1293 - _ZN3cub18CUB_300001_SM_10006detail6reduce18DeviceReduceKernelINS2_10policy_hubIiyN4cuda3std3__44plusIiEEE10Policy1000EN6thrust24THRUST_300001_SM_1000_NS6detail15normal_iteratorINSD_10device_ptrIiEEEEyS9_iNS7_10__identityEEEvT0_PT3_T1_NS0_13GridEvenShareISN_EET2_T4_)
        .other          _ZN3cub18CUB_300001_SM_10006detail6reduce18DeviceReduceKernelINS2_10policy_hubIiyN4cuda3std3__44plusIiEEE10Policy1000EN6thrust24THRUST_300001_SM_1000_NS6detail15normal_iteratorINSD_10device_ptrIiEEEEyS9_iNS7_10__identityEEEvT0_PT3_T1_NS0_13GridEvenShareISN_EET2_T4_,@"STO_CUDA_ENTRY STV_DEFAULT"
_ZN3cub18CUB_300001_SM_10006detail6reduce18DeviceReduceKernelINS2_10policy_hubIiyN4cuda3std3__44plusIiEEE10Policy1000EN6thrust24THRUST_300001_SM_1000_NS6detail15normal_iteratorINSD_10device_ptrIiEEEEyS9_iNS7_10__identityEEEvT0_PT3_T1_NS0_13GridEvenShareISN_EET2_T4_:
.text._ZN3cub18CUB_300001_SM_10006detail6reduce18DeviceReduceKernelINS2_10policy_hubIiyN4cuda3std3__44plusIiEEE10Policy1000EN6thrust24THRUST_300001_SM_1000_NS6detail15normal_iteratorINSD_10device_ptrIiEEEEyS9_iNS7_10__identityEEEvT0_PT3_T1_NS0_13GridEvenShareISN_EET2_T4_:
[----:B------:R-:W-:Y:S08]  /*0000*/  LDC R1, c[0x0][0x37c] ;  /* 0x0000df00ff017b82 */ /* 0x000ff00000000800 */
[----:B------:R-:W0:Y:S01]  /*0010*/  S2UR UR16, SR_CTAID.X ;  /* 0x00000000001079c3 */ /* 0x000e220000002500 */
[----:B------:R-:W1:Y:S01]  /*0020*/  LDCU.64 UR8, c[0x0][0x3b8] ;  /* 0x00007700ff0877ac */ /* 0x000e620008000a00 */
[----:B------:R-:W-:Y:S01]  /*0030*/  BSSY.RECONVERGENT B0, `(.L_x_957) ;  /* 0x0000201000007945 */ /* 0x000fe20003800200 */
[----:B------:R-:W2:Y:S01]  /*0040*/  LDCU UR5, c[0x0][0x3c0] ;  /* 0x00007800ff0577ac */ /* 0x000ea20008000800 */
[----:B------:R-:W3:Y:S01]  /*0050*/  LDCU.64 UR14, c[0x0][0x358] ;  /* 0x00006b00ff0e77ac */ /* 0x000ee20008000a00 */
[----:B-1----:R-:W-:-:S02]  /*0060*/  IMAD.U32 R2, RZ, RZ, UR8 ;  /* 0x00000008ff027e24 */ /* 0x002fc4000f8e00ff */
[----:B------:R-:W-:Y:S01]  /*0070*/  IMAD.U32 R3, RZ, RZ, UR9 ;  /* 0x00000009ff037e24 */ /* 0x000fe2000f8e00ff */
[----:B--2---:R-:W-:Y:S02]  /*0080*/  USHF.L.U32 UR5, UR5, 0xc, URZ ;  /* 0x0000000c05057899 */ /* 0x004fe400080006ff */
[----:B0-----:R-:W-:Y:S02]  /*0090*/  USHF.L.U32 UR7, UR16, 0xc, URZ ;  /* 0x0000000c10077899 */ /* 0x001fe400080006ff */
[----:B------:R-:W-:-:S04]  /*00a0*/  USHF.R.S32.HI UR4, URZ, 0x1f, UR5 ;  /* 0x0000001fff047899 */ /* 0x000fc80008011405 */
[----:B------:R-:W-:-:S04]  /*00b0*/  IADD3 R23, P1, PT, R2, -UR7, RZ ;  /* 0x8000000702177c10 */ /* 0x000fc8000ff3e0ff */
[----:B------:R-:W-:Y:S02]  /*00c0*/  ISETP.GT.U32.AND P0, PT, R23, 0xfff, PT ;  /* 0x00000fff1700780c */ /* 0x000fe40003f04070 */
[----:B------:R-:W-:-:S04]  /*00d0*/  IADD3.X R22, PT, PT, R3, -0x1, RZ, P1, !PT ;  /* 0xffffffff03167810 */ /* 0x000fc80000ffe4ff */
[----:B------:R-:W-:-:S13]  /*00e0*/  ISETP.GT.U32.AND.EX P0, PT, R22, RZ, PT, P0 ;  /* 0x000000ff1600720c */ /* 0x000fda0003f04100 */
[----:B---3--:R-:W-:Y:S05]  /*00f0*/  @P0 BRA `(.L_x_958) ;  /* 0x0000000c00ac0947 */ /* 0x008fea0003800000 */
[----:B------:R-:W0:Y:S01]  /*0100*/  S2R R3, SR_TID.X ;  /* 0x0000000000037919 */ /* 0x000e220000002100 */
[----:B------:R-:W-:Y:S01]  /*0110*/  VIADD R0, R2, -UR7 ;  /* 0x8000000702007c36 */ /* 0x000fe20008000000 */
[----:B------:R-:W-:Y:S01]  /*0120*/  BSSY.RECONVERGENT B1, `(.L_x_959) ;  /* 0x000000a000017945 */ /* 0x000fe20003800200 */
[----:B------:R-:W-:-:S03]  /*0130*/  IMAD.MOV.U32 R4, RZ, RZ, RZ ;  /* 0x000000ffff047224 */ /* 0x000fc600078e00ff */
[----:B0-----:R-:W-:Y:S01]  /*0140*/  ISETP.GE.AND P0, PT, R3, R0, PT ;  /* 0x000000000300720c */ /* 0x001fe20003f06270 */
[----:B------:R-:W-:-:S12]  /*0150*/  IMAD.MOV.U32 R5, RZ, RZ, R3 ;  /* 0x000000ffff057224 */ /* 0x000fd800078e0003 */
[----:B------:R-:W-:Y:S05]  /*0160*/  @P0 BRA `(.L_x_960) ;  /* 0x0000000000140947 */ /* 0x000fea0003800000 */
[----:B------:R-:W0:Y:S01]  /*0170*/  LDC.64 R6, c[0x0][0x380] ;  /* 0x0000e000ff067b82 */ /* 0x000e220000000a00 */
[----:B------:R-:W-:-:S04]  /*0180*/  VIADD R5, R3, UR7 ;  /* 0x0000000703057c36 */ /* 0x000fc80008000000 */
[----:B0-----:R-:W-:-:S05]  /*0190*/  IMAD.WIDE.U32 R6, R5, 0x4, R6 ;  /* 0x0000000405067825 */ /* 0x001fca00078e0006 */
[----:B------:R0:W5:Y:S01]  /*01a0*/  LDG.E R4, desc[UR14][R6.64] ;  /* 0x0000000e06047981 */ /* 0x000162000c1e1900 */
[----:B------:R-:W-:-:S07]  /*01b0*/  VIADD R5, R3, 0x100 ;  /* 0x0000010003057836 */ /* 0x000fce0000000000 */
.L_x_960:
[----:B------:R-:W-:Y:S05]  /*01c0*/  BSYNC.RECONVERGENT B1 ;  /* 0x0000000000017941 */ /* 0x000fea0003800200 */
.L_x_959:
[----:B------:R-:W-:Y:S01]  /*01d0*/  ISETP.GE.AND P0, PT, R5, R0, PT ;  /* 0x000000000500720c */ /* 0x000fe20003f06270 */
[----:B------:R-:W-:-:S12]  /*01e0*/  BSSY.RECONVERGENT B1, `(.L_x_961) ;  /* 0x000006c000017945 */ /* 0x000fd80003800200 */
[----:B------:R-:W-:Y:S05]  /*01f0*/  @P0 BRA `(.L_x_962) ;  /* 0x0000000400a80947 */ /* 0x000fea0003800000 */
[----:B0-----:R-:W-:Y:S01]  /*0200*/  LOP3.LUT R7, RZ, R5, RZ, 0x33, !PT ;  /* 0x00000005ff077212 */ /* 0x001fe200078e33ff */
[----:B------:R-:W-:Y:S03]  /*0210*/  BSSY.RECONVERGENT B2, `(.L_x_963) ;  /* 0x0000030000027945 */ /* 0x000fe60003800200 */
[----:B------:R-:W-:-:S04]  /*0220*/  IADD3 R7, PT, PT, R2, -UR7, R7 ;  /* 0x8000000702077c10 */ /* 0x000fc8000fffe007 */
[C---:B------:R-:W-:Y:S02]  /*0230*/  ISETP.GE.U32.AND P1, PT, R7.reuse, 0xf00, PT ;  /* 0x00000f000700780c */ /* 0x040fe40003f26070 */
[----:B------:R-:W-:-:S04]  /*0240*/  LEA.HI R2, R7, 0x1, RZ, 0x18 ;  /* 0x0000000107027811 */ /* 0x000fc800078fc0ff */
[----:B------:R-:W-:-:S04]  /*0250*/  LOP3.LUT R21, R2, 0xf, RZ, 0xc0, !PT ;  /* 0x0000000f02157812 */ /* 0x000fc800078ec0ff */
[----:B------:R-:W-:-:S03]  /*0260*/  ISETP.NE.AND P0, PT, R21, RZ, PT ;  /* 0x000000ff1500720c */ /* 0x000fc60003f05270 */
[----:B------:R-:W-:Y:S10]  /*0270*/  @!P1 BRA `(.L_x_964) ;  /* 0x0000000000a49947 */ /* 0x000ff40003800000 */
[----:B------:R-:W0:Y:S01]  /*0280*/  LDCU.64 UR8, c[0x0][0x380] ;  /* 0x00007000ff0877ac */ /* 0x000e220008000a00 */
[----:B------:R-:W-:Y:S01]  /*0290*/  IMAD.WIDE.U32 R6, R5, 0x4, RZ ;  /* 0x0000000405067825 */ /* 0x000fe200078e00ff */
[----:B------:R-:W-:Y:S01]  /*02a0*/  LOP3.LUT R8, R2, 0x1fffff0, RZ, 0xc0, !PT ;  /* 0x01fffff002087812 */ /* 0x000fe200078ec0ff */
[----:B------:R-:W-:-:S04]  /*02b0*/  UIMAD.WIDE.U32 UR4, UR16, 0x4000, URZ ;  /* 0x00004000100478a5 */ /* 0x000fc8000f8e00ff */
[----:B------:R-:W-:Y:S02]  /*02c0*/  IMAD.MOV R8, RZ, RZ, -R8 ;  /* 0x000000ffff087224 */ /* 0x000fe400078e0a08 */
[----:B------:R-:W-:Y:S02]  /*02d0*/  LOP3.LUT R14, R6, UR4, RZ, 0xfc, !PT ;  /* 0x00000004060e7c12 */ /* 0x000fe4000f8efcff */
[----:B------:R-:W-:Y:S02]  /*02e0*/  LOP3.LUT R7, R7, UR5, RZ, 0xfc, !PT ;  /* 0x0000000507077c12 */ /* 0x000fe4000f8efcff */
[----:B0-----:R-:W-:-:S04]  /*02f0*/  IADD3 R14, P1, PT, R14, UR8, RZ ;  /* 0x000000080e0e7c10 */ /* 0x001fc8000ff3e0ff */
[----:B------:R-:W-:-:S04]  /*0300*/  IADD3 R14, P2, PT, R14, 0x2000, RZ ;  /* 0x000020000e0e7810 */ /* 0x000fc80007f5e0ff */
[----:B------:R-:W-:-:S09]  /*0310*/  IADD3.X R7, PT, PT, RZ, UR9, R7, P2, P1 ;  /* 0x00000009ff077c10 */ /* 0x000fd200097e2407 */
.L_x_965:
[----:B------:R-:W-:-:S05]  /*0320*/  IMAD.MOV.U32 R6, RZ, RZ, R14 ;  /* 0x000000ffff067224 */ /* 0x000fca00078e000e */
[----:B------:R-:W2:Y:S04]  /*0330*/  LDG.E R15, desc[UR14][R6.64+-0x2000] ;  /* 0xffe0000e060f7981 */ /* 0x000ea8000c1e1900 */
[----:B------:R-:W2:Y:S04]  /*0340*/  LDG.E R16, desc[UR14][R6.64+-0x1c00] ;  /* 0xffe4000e06107981 */ /* 0x000ea8000c1e1900 */
[----:B------:R-:W3:Y:S04]  /*0350*/  LDG.E R18, desc[UR14][R6.64+-0x1800] ;  /* 0xffe8000e06127981 */ /* 0x000ee8000c1e1900 */
[----:B------:R-:W3:Y:S04]  /*0360*/  LDG.E R17, desc[UR14][R6.64+-0x1400] ;  /* 0xffec000e06117981 */ /* 0x000ee8000c1e1900 */
[----:B------:R-:W4:Y:S04]  /*0370*/  LDG.E R20, desc[UR14][R6.64+-0x1000] ;  /* 0xfff0000e06147981 */ /* 0x000f28000c1e1900 */
        /* <DEDUP_REMOVED lines=10> */
[----:B------:R0:W4:Y:S01]  /*0420*/  LDG.E R10, desc[UR14][R6.64+0x1c00] ;  /* 0x001c000e060a7981 */ /* 0x000122000c1e1900 */
[----:B------:R-:W-:-:S02]  /*0430*/  VIADD R8, R8, 0x10 ;  /* 0x0000001008087836 */ /* 0x000fc40000000000 */
[----:B------:R-:W-:-:S03]  /*0440*/  VIADD R5, R5, 0x1000 ;  /* 0x0000100005057836 */ /* 0x000fc60000000000 */
[----:B------:R-:W-:Y:S02]  /*0450*/  ISETP.NE.AND P1, PT, R8, RZ, PT ;  /* 0x000000ff0800720c */ /* 0x000fe40003f25270 */
[----:B--2--5:R-:W-:-:S04]  /*0460*/  IADD3 R15, PT, PT, R16, R15, R4 ;  /* 0x0000000f100f7210 */ /* 0x024fc80007ffe004 */
[----:B---3--:R-:W-:-:S04]  /*0470*/  IADD3 R15, PT, PT, R17, R18, R15 ;  /* 0x00000012110f7210 */ /* 0x008fc80007ffe00f */
[----:B----4-:R-:W-:-:S04]  /*0480*/  IADD3 R15, PT, PT, R19, R20, R15 ;  /* 0x00000014130f7210 */ /* 0x010fc80007ffe00f */
[----:B------:R-:W-:-:S04]  /*0490*/  IADD3 R15, PT, PT, R23, R22, R15 ;  /* 0x00000016170f7210 */ /* 0x000fc80007ffe00f */
[----:B------:R-:W-:-:S04]  /*04a0*/  IADD3 R15, PT, PT, R25, R24, R15 ;  /* 0x00000018190f7210 */ /* 0x000fc80007ffe00f */
[----:B------:R-:W-:Y:S02]  /*04b0*/  IADD3 R13, PT, PT, R13, R14, R15 ;  /* 0x0000000e0d0d7210 */ /* 0x000fe40007ffe00f */
[----:B------:R-:W-:-:S05]  /*04c0*/  IADD3 R14, P2, PT, R6, 0x4000, RZ ;  /* 0x00004000060e7810 */ /* 0x000fca0007f5e0ff */
[----:B0-----:R-:W-:Y:S01]  /*04d0*/  IMAD.X R7, RZ, RZ, R7, P2 ;  /* 0x000000ffff077224 */ /* 0x001fe200010e0607 */
[----:B------:R-:W-:-:S04]  /*04e0*/  IADD3 R9, PT, PT, R12, R9, R13 ;  /* 0x000000090c097210 */ /* 0x000fc80007ffe00d */
[----:B------:R-:W-:Y:S01]  /*04f0*/  IADD3 R4, PT, PT, R10, R11, R9 ;  /* 0x0000000b0a047210 */ /* 0x000fe20007ffe009 */
[----:B------:R-:W-:Y:S06]  /*0500*/  @P1 BRA `(.L_x_965) ;  /* 0xfffffffc00841947 */ /* 0x000fec000383ffff */
.L_x_964:
[----:B------:R-:W-:Y:S05]  /*0510*/  BSYNC.RECONVERGENT B2 ;  /* 0x0000000000027941 */ /* 0x000fea0003800200 */
.L_x_963:
[----:B------:R-:W-:Y:S05]  /*0520*/  @!P0 BRA `(.L_x_962) ;  /* 0x0000000000dc8947 */ /* 0x000fea0003800000 */
[----:B------:R-:W-:Y:S01]  /*0530*/  ISETP.GE.U32.AND P0, PT, R21, 0x8, PT ;  /* 0x000000081500780c */ /* 0x000fe20003f06070 */
[----:B------:R-:W-:Y:S01]  /*0540*/  BSSY.RECONVERGENT B2, `(.L_x_966) ;  /* 0x0000016000027945 */ /* 0x000fe20003800200 */
[----:B------:R-:W-:-:S04]  /*0550*/  LOP3.LUT R16, R2, 0x7, RZ, 0xc0, !PT ;  /* 0x0000000702107812 */ /* 0x000fc800078ec0ff */
[----:B------:R-:W-:-:S07]  /*0560*/  ISETP.NE.AND P1, PT, R16, RZ, PT ;  /* 0x000000ff1000720c */ /* 0x000fce0003f25270 */
[----:B------:R-:W-:Y:S06]  /*0570*/  @!P0 BRA `(.L_x_967) ;  /* 0x0000000000488947 */ /* 0x000fec0003800000 */
[----:B------:R-:W0:Y:S01]  /*0580*/  LDCU.64 UR4, c[0x0][0x380] ;  /* 0x00007000ff0477ac */ /* 0x000e220008000a00 */
[----:B------:R-:W-:-:S04]  /*0590*/  IADD3 R7, P0, PT, R5, UR7, RZ ;  /* 0x0000000705077c10 */ /* 0x000fc8000ff1e0ff */
[----:B------:R-:W-:Y:S02]  /*05a0*/  LEA.HI.X.SX32 R8, R5, RZ, 0x1, P0 ;  /* 0x000000ff05087211 */ /* 0x000fe400000f0eff */
[----:B0-----:R-:W-:-:S04]  /*05b0*/  LEA R6, P0, R7, UR4, 0x2 ;  /* 0x0000000407067c11 */ /* 0x001fc8000f8010ff */
[----:B------:R-:W-:-:S05]  /*05c0*/  LEA.HI.X R7, R7, UR5, R8, 0x2, P0 ;  /* 0x0000000507077c11 */ /* 0x000fca00080f1408 */
[----:B------:R-:W2:Y:S04]  /*05d0*/  LDG.E R9, desc[UR14][R6.64] ;  /* 0x0000000e06097981 */ /* 0x000ea8000c1e1900 */
[----:B------:R-:W2:Y:S04]  /*05e0*/  LDG.E R8, desc[UR14][R6.64+0x400] ;  /* 0x0004000e06087981 */ /* 0x000ea8000c1e1900 */
[----:B------:R-:W3:Y:S04]  /*05f0*/  LDG.E R11, desc[UR14][R6.64+0x800] ;  /* 0x0008000e060b7981 */ /* 0x000ee8000c1e1900 */
[----:B------:R-:W3:Y:S04]  /*0600*/  LDG.E R10, desc[UR14][R6.64+0xc00] ;  /* 0x000c000e060a7981 */ /* 0x000ee8000c1e1900 */
[----:B------:R-:W4:Y:S04]  /*0610*/  LDG.E R13, desc[UR14][R6.64+0x1000] ;  /* 0x0010000e060d7981 */ /* 0x000f28000c1e1900 */
[----:B------:R-:W4:Y:S04]  /*0620*/  LDG.E R12, desc[UR14][R6.64+0x1400] ;  /* 0x0014000e060c7981 */ /* 0x000f28000c1e1900 */
[----:B------:R-:W4:Y:S04]  /*0630*/  LDG.E R15, desc[UR14][R6.64+0x1800] ;  /* 0x0018000e060f7981 */ /* 0x000f28000c1e1900 */
[----:B------:R-:W4:Y:S01]  /*0640*/  LDG.E R14, desc[UR14][R6.64+0x1c00] ;  /* 0x001c000e060e7981 */ /* 0x000f22000c1e1900 */
[----:B------:R-:W-:Y:S01]  /*0650*/  VIADD R5, R5, 0x800 ;  /* 0x0000080005057836 */ /* 0x000fe20000000000 */
[----:B--2--5:R-:W-:-:S04]  /*0660*/  IADD3 R8, PT, PT, R8, R9, R4 ;  /* 0x0000000908087210 */ /* 0x024fc80007ffe004 */
[----:B---3--:R-:W-:-:S04]  /*0670*/  IADD3 R8, PT, PT, R10, R11, R8 ;  /* 0x0000000b0a087210 */ /* 0x008fc80007ffe008 */
[----:B----4-:R-:W-:-:S04]  /*0680*/  IADD3 R8, PT, PT, R12, R13, R8 ;  /* 0x0000000d0c087210 */ /* 0x010fc80007ffe008 */
[----:B------:R-:W-:-:S07]  /*0690*/  IADD3 R4, PT, PT, R14, R15, R8 ;  /* 0x0000000f0e047210 */ /* 0x000fce0007ffe008 */
.L_x_967:
[----:B------:R-:W-:Y:S05]  /*06a0*/  BSYNC.RECONVERGENT B2 ;  /* 0x0000000000027941 */ /* 0x000fea0003800200 */
.L_x_966:
        /* <DEDUP_REMOVED lines=14> */
[----:B------:R-:W3:Y:S01]  /*0790*/  LDG.E R10, desc[UR14][R6.64+0xc00] ;  /* 0x000c000e060a7981 */ /* 0x000ee2000c1e1900 */
[----:B------:R-:W-:Y:S01]  /*07a0*/  VIADD R5, R5, 0x400 ;  /* 0x0000040005057836 */ /* 0x000fe20000000000 */
[----:B--2--5:R-:W-:-:S04]  /*07b0*/  IADD3 R4, PT, PT, R8, R9, R4 ;  /* 0x0000000908047210 */ /* 0x024fc80007ffe004 */
[----:B---3--:R-:W-:-:S07]  /*07c0*/  IADD3 R4, PT, PT, R10, R11, R4 ;  /* 0x0000000b0a047210 */ /* 0x008fce0007ffe004 */
.L_x_969:
[----:B------:R-:W-:Y:S05]  /*07d0*/  BSYNC.RECONVERGENT B2 ;  /* 0x0000000000027941 */ /* 0x000fea0003800200 */
.L_x_968:
[----:B------:R-:W-:Y:S05]  /*07e0*/  @!P1 BRA `(.L_x_962) ;  /* 0x00000000002c9947 */ /* 0x000fea0003800000 */
[----:B------:R-:W0:Y:S01]  /*07f0*/  LDC.64 R6, c[0x0][0x380] ;  /* 0x0000e000ff067b82 */ /* 0x000e220000000a00 */
[----:B------:R-:W-:Y:S02]  /*0800*/  IMAD.U32 R9, RZ, RZ, UR16 ;  /* 0x00000010ff097e24 */ /* 0x000fe4000f8e00ff */
[----:B------:R-:W-:Y:S02]  /*0810*/  IMAD.MOV R2, RZ, RZ, -R2 ;  /* 0x000000ffff027224 */ /* 0x000fe400078e0a02 */
[----:B0-----:R-:W-:-:S07]  /*0820*/  IMAD.WIDE.U32 R6, R9, 0x4000, R6 ;  /* 0x0000400009067825 */ /* 0x001fce00078e0006 */
.L_x_970:
[----:B------:R-:W-:-:S06]  /*0830*/  IMAD.WIDE R8, R5, 0x4, R6 ;  /* 0x0000000405087825 */ /* 0x000fcc00078e0206 */
[----:B------:R-:W2:Y:S01]  /*0840*/  LDG.E R9, desc[UR14][R8.64] ;  /* 0x0000000e08097981 */ /* 0x000ea2000c1e1900 */
[----:B------:R-:W-:Y:S02]  /*0850*/  VIADD R2, R2, 0x1 ;  /* 0x0000000102027836 */ /* 0x000fe40000000000 */
[----:B------:R-:W-:-:S03]  /*0860*/  VIADD R5, R5, 0x100 ;  /* 0x0000010005057836 */ /* 0x000fc60000000000 */
[----:B------:R-:W-:Y:S01]  /*0870*/  ISETP.NE.AND P0, PT, R2, RZ, PT ;  /* 0x000000ff0200720c */ /* 0x000fe20003f05270 */
[----:B--2--5:R-:W-:-:S12]  /*0880*/  IMAD.IADD R4, R9, 0x1, R4 ;  /* 0x0000000109047824 */ /* 0x024fd800078e0204 */
[----:B------:R-:W-:Y:S05]  /*0890*/  @P0 BRA `(.L_x_970) ;  /* 0xfffffffc00e40947 */ /* 0x000fea000383ffff */
.L_x_962:
[----:B------:R-:W-:Y:S05]  /*08a0*/  BSYNC.RECONVERGENT B1 ;  /* 0x0000000000017941 */ /* 0x000fea0003800200 */
.L_x_961:
[----:B------:R-:W-:-:S13]  /*08b0*/  ISETP.GE.AND P0, PT, R0, 0x100, PT ;  /* 0x000001000000780c */ /* 0x000fda0003f06270 */
[----:B------:R-:W-:Y:S05]  /*08c0*/  @!P0 BRA `(.L_x_971) ;  /* 0x0000000000ac8947 */ /* 0x000fea0003800000 */
[----:B------:R-:W1:Y:S01]  /*08d0*/  S2R R8, SR_LANEID ;  /* 0x0000000000087919 */ /* 0x000e620000000000 */
[----:B-----5:R-:W2:Y:S01]  /*08e0*/  SHFL.DOWN PT, R0, R4, 0x1, 0x1f ;  /* 0x08201f0004007f89 */ /* 0x020ea200000e0000 */
[C---:B-1----:R-:W-:Y:S02]  /*08f0*/  ISETP.GT.AND P0, PT, R8.reuse, 0x1e, PT ;  /* 0x0000001e0800780c */ /* 0x042fe40003f04270 */
[----:B------:R-:W-:Y:S02]  /*0900*/  ISETP.NE.AND P1, PT, R8, RZ, PT ;  /* 0x000000ff0800720c */ /* 0x000fe40003f25270 */
[----:B--2---:R-:W-:Y:S02]  /*0910*/  SEL R5, R0, RZ, !P0 ;  /* 0x000000ff00057207 */ /* 0x004fe40004000000 */
[----:B------:R-:W-:-:S03]  /*0920*/  ISETP.GT.AND P0, PT, R8, 0x1d, PT ;  /* 0x0000001d0800780c */ /* 0x000fc60003f04270 */
[----:B------:R-:W-:-:S05]  /*0930*/  IMAD.IADD R5, R5, 0x1, R4 ;  /* 0x0000000105057824 */ /* 0x000fca00078e0204 */
[----:B------:R-:W1:Y:S01]  /*0940*/  SHFL.DOWN PT, R0, R5, 0x2, 0x1f ;  /* 0x08401f0005007f89 */ /* 0x000e6200000e0000 */
[----:B0-----:R-:W0:Y:S01]  /*0950*/  @!P1 S2R R6, SR_CgaCtaId ;  /* 0x0000000000069919 */ /* 0x001e220000008800 */
[----:B-1----:R-:W-:Y:S02]  /*0960*/  SEL R0, R0, RZ, !P0 ;  /* 0x000000ff00007207 */ /* 0x002fe40004000000 */
[----:B------:R-:W-:-:S03]  /*0970*/  ISETP.GT.AND P0, PT, R8, 0x1b, PT ;  /* 0x0000001b0800780c */ /* 0x000fc60003f04270 */
[----:B------:R-:W-:Y:S01]  /*0980*/  IMAD.IADD R0, R5, 0x1, R0 ;  /* 0x0000000105007824 */ /* 0x000fe200078e0200 */
[----:B------:R-:W-:-:S04]  /*0990*/  @!P1 MOV R5, 0x400 ;  /* 0x0000040000059802 */ /* 0x000fc80000000f00 */
[----:B------:R-:W1:Y:S01]  /*09a0*/  SHFL.DOWN PT, R2, R0, 0x4, 0x1f ;  /* 0x08801f0000027f89 */ /* 0x000e6200000e0000 */
[----:B0-----:R-:W-:Y:S02]  /*09b0*/  @!P1 LEA R5, R6, R5, 0x18 ;  /* 0x0000000506059211 */ /* 0x001fe400078ec0ff */
[----:B-1----:R-:W-:Y:S02]  /*09c0*/  SEL R7, R2, RZ, !P0 ;  /* 0x000000ff02077207 */ /* 0x002fe40004000000 */
        /* <DEDUP_REMOVED lines=19> */
[----:B--2---:R-:W-:Y:S04]  /*0b00*/  LDS R0, [UR4+0xc] ;  /* 0x00000c04ff007984 */ /* 0x004fe80008000800 */
[----:B------:R-:W0:Y:S04]  /*0b10*/  LDS.128 R4, [UR4+0x10] ;  /* 0x00001004ff047984 */ /* 0x000e280008000c00 */
[----:B------:R-:W1:Y:S01]  /*0b20*/  LDS.64 R2, [UR4+0x20] ;  /* 0x00002004ff027984 */ /* 0x000e620008000a00 */
[----:B0-----:R-:W-:-:S04]  /*0b30*/  IADD3 R0, PT, PT, R4, R0, R9 ;  /* 0x0000000004007210 */ /* 0x001fc80007ffe009 */
[----:B------:R-:W-:-:S04]  /*0b40*/  IADD3 R0, PT, PT, R6, R0, R5 ;  /* 0x0000000006007210 */ /* 0x000fc80007ffe005 */
[----:B-1----:R-:W-:-:S05]  /*0b50*/  IADD3 R0, PT, PT, R2, R0, R7 ;  /* 0x0000000002007210 */ /* 0x002fca0007ffe007 */
[----:B------:R-:W-:Y:S01]  /*0b60*/  IMAD.IADD R9, R0, 0x1, R3 ;  /* 0x0000000100097824 */ /* 0x000fe200078e0203 */
[----:B------:R-:W-:Y:S06]  /*0b70*/  BRA `(.L_x_972) ;  /* 0x0000001400307947 */ /* 0x000fec0003800000 */
.L_x_971:
[----:B------:R-:W-:Y:S01]  /*0b80*/  LOP3.LUT R2, R3, 0x3e0, RZ, 0xc0, !PT ;  /* 0x000003e003027812 */ /* 0x000fe200078ec0ff */
[----:B------:R-:W1:Y:S03]  /*0b90*/  S2R R10, SR_LANEID ;  /* 0x00000000000a7919 */ /* 0x000e660000000000 */
[----:B0-----:R-:W-:Y:S01]  /*0ba0*/  LOP3.LUT R7, RZ, R2, RZ, 0x33, !PT ;  /* 0x00000002ff077212 */ /* 0x001fe200078e33ff */
[----:B------:R-:W-:-:S04]  /*0bb0*/  VIADD R5, R2, 0x20 ;  /* 0x0000002002057836 */ /* 0x000fc80000000000 */
[----:B------:R-:W-:Y:S01]  /*0bc0*/  IMAD.IADD R7, R0, 0x1, R7 ;  /* 0x0000000100077824 */ /* 0x000fe200078e0207 */
[----:B------:R-:W-:-:S04]  /*0bd0*/  ISETP.GT.AND P0, PT, R5, R0, PT ;  /* 0x000000000500720c */ /* 0x000fc80003f04270 */
[----:B------:R-:W-:-:S05]  /*0be0*/  SEL R7, R7, 0x1f, P0 ;  /* 0x0000001f07077807 */ /* 0x000fca0000000000 */
[----:B-----5:R-:W0:Y:S01]  /*0bf0*/  SHFL.DOWN PT, R2, R4, 0x1, R7 ;  /* 0x0820000004027989 */ /* 0x020e2200000e0007 */
[CC--:B-1----:R-:W-:Y:S01]  /*0c00*/  ISETP.GE.AND P0, PT, R10.reuse, R7.reuse, PT ;  /* 0x000000070a00720c */ /* 0x0c2fe20003f06270 */
[C---:B------:R-:W-:Y:S01]  /*0c10*/  VIADD R6, R10.reuse, 0x2 ;  /* 0x000000020a067836 */ /* 0x040fe20000000000 */
[C---:B------:R-:W-:Y:S01]  /*0c20*/  ISETP.NE.AND P1, PT, R10.reuse, RZ, PT ;  /* 0x000000ff0a00720c */ /* 0x040fe20003f25270 */
[----:B------:R-:W-:Y:S01]  /*0c30*/  VIADD R8, R10, 0x4 ;  /* 0x000000040a087836 */ /* 0x000fe20000000000 */
[----:B0-----:R-:W-:Y:S02]  /*0c40*/  SEL R5, R2, RZ, !P0 ;  /* 0x000000ff02057207 */ /* 0x001fe40004000000 */
        /* <DEDUP_REMOVED lines=35> */
[----:B------:R-:W0:Y:S04]  /*0e80*/  LDS.128 R4, [UR4+0x10] ;  /* 0x00001004ff047984 */ /* 0x000e280008000c00 */
[----:B------:R-:W2:Y:S04]  /*0e90*/  LDS R2, [UR4+0xc] ;  /* 0x00000c04ff027984 */ /* 0x000ea80008000800 */
[----:B------:R-:W3:Y:S01]  /*0ea0*/  LDS.64 R10, [UR4+0x20] ;  /* 0x00002004ff0a7984 */ /* 0x000ee20008000a00 */
[----:B0-----:R-:W-:Y:S02]  /*0eb0*/  SEL R4, R4, RZ, P2 ;  /* 0x000000ff04047207 */ /* 0x001fe40001000000 */
[----:B------:R-:W-:-:S02]  /*0ec0*/  ISETP.GT.AND P2, PT, R0, 0x60, PT ;  /* 0x000000600000780c */ /* 0x000fc40003f44270 */
[----:B--2---:R-:W-:Y:S02]  /*0ed0*/  SEL R2, R2, RZ, P1 ;  /* 0x000000ff02027207 */ /* 0x004fe40000800000 */
        /* <DEDUP_REMOVED lines=8> */
[----:B---3--:R-:W-:Y:S02]  /*0f60*/  SEL R10, R10, RZ, P2 ;  /* 0x000000ff0a0a7207 */ /* 0x008fe40001000000 */
[----:B------:R-:W-:Y:S02]  /*0f70*/  SEL R11, R11, RZ, P3 ;  /* 0x000000ff0b0b7207 */ /* 0x000fe40001800000 */
[----:B------:R-:W-:-:S05]  /*0f80*/  IADD3 R2, PT, PT, R10, R2, R7 ;  /* 0x000000020a027210 */ /* 0x000fca0007ffe007 */
[----:B-1----:R-:W-:Y:S01]  /*0f90*/  IMAD.IADD R9, R2, 0x1, R11 ;  /* 0x0000000102097824 */ /* 0x002fe200078e020b */
[----:B------:R-:W-:Y:S06]  /*0fa0*/  BRA `(.L_x_972) ;  /* 0x0000001000247947 */ /* 0x000fec0003800000 */
.L_x_958:
[----:B------:R-:W0:Y:S01]  /*0fb0*/  S2R R0, SR_TID.X ;  /* 0x0000000000007919 */ /* 0x000e220000002100 */
[----:B------:R-:W1:Y:S01]  /*0fc0*/  LDC.64 R4, c[0x0][0x380] ;  /* 0x0000e000ff047b82 */ /* 0x000e620000000a00 */
[----:B0-----:R-:W-:-:S04]  /*0fd0*/  VIADD R7, R0, UR7 ;  /* 0x0000000700077c36 */ /* 0x001fc80008000000 */
[----:B-1----:R-:W-:-:S05]  /*0fe0*/  IMAD.WIDE.U32 R4, R7, 0x4, R4 ;  /* 0x0000000407047825 */ /* 0x002fca00078e0004 */
[----:B------:R-:W2:Y:S04]  /*0ff0*/  LDG.E R6, desc[UR14][R4.64] ;  /* 0x0000000e04067981 */ /* 0x000ea8000c1e1900 */
[----:B------:R-:W2:Y:S04]  /*1000*/  LDG.E R7, desc[UR14][R4.64+0x400] ;  /* 0x0004000e04077981 */ /* 0x000ea8000c1e1900 */
[----:B------:R-:W2:Y:S04]  /*1010*/  LDG.E R8, desc[UR14][R4.64+0x800] ;  /* 0x0008000e04087981 */ /* 0x000ea8000c1e1900 */
[----:B------:R-:W3:Y:S04]  /*1020*/  LDG.E R9, desc[UR14][R4.64+0xc00] ;  /* 0x000c000e04097981 */ /* 0x000ee8000c1e1900 */
[----:B------:R-:W3:Y:S04]  /*1030*/  LDG.E R10, desc[UR14][R4.64+0x1000] ;  /* 0x0010000e040a7981 */ /* 0x000ee8000c1e1900 */
[----:B------:R-:W4:Y:S04]  /*1040*/  LDG.E R11, desc[UR14][R4.64+0x1400] ;  /* 0x0014000e040b7981 */ /* 0x000f28000c1e1900 */
[----:B------:R-:W4:Y:S04]  /*1050*/  LDG.E R12, desc[UR14][R4.64+0x1800] ;  /* 0x0018000e040c7981 */ /* 0x000f28000c1e1900 */
[----:B------:R-:W5:Y:S04]  /*1060*/  LDG.E R13, desc[UR14][R4.64+0x1c00] ;  /* 0x001c000e040d7981 */ /* 0x000f68000c1e1900 */
[----:B------:R-:W5:Y:S04]  /*1070*/  LDG.E R14, desc[UR14][R4.64+0x2000] ;  /* 0x0020000e040e7981 */ /* 0x000f68000c1e1900 */
[----:B------:R-:W5:Y:S04]  /*1080*/  LDG.E R15, desc[UR14][R4.64+0x2400] ;  /* 0x0024000e040f7981 */ /* 0x000f68000c1e1900 */
[----:B------:R-:W5:Y:S04]  /*1090*/  LDG.E R16, desc[UR14][R4.64+0x2800] ;  /* 0x0028000e04107981 */ /* 0x000f68000c1e1900 */
[----:B------:R-:W5:Y:S04]  /*10a0*/  LDG.E R17, desc[UR14][R4.64+0x2c00] ;  /* 0x002c000e04117981 */ /* 0x000f68000c1e1900 */
[----:B------:R-:W5:Y:S04]  /*10b0*/  LDG.E R18, desc[UR14][R4.64+0x3000] ;  /* 0x0030000e04127981 */ /* 0x000f68000c1e1900 */
[----:B------:R-:W5:Y:S04]  /*10c0*/  LDG.E R19, desc[UR14][R4.64+0x3400] ;  /* 0x0034000e04137981 */ /* 0x000f68000c1e1900 */
[----:B------:R-:W5:Y:S04]  /*10d0*/  LDG.E R20, desc[UR14][R4.64+0x3800] ;  /* 0x0038000e04147981 */ /* 0x000f68000c1e1900 */
[----:B------:R-:W5:Y:S01]  /*10e0*/  LDG.E R21, desc[UR14][R4.64+0x3c00] ;  /* 0x003c000e04157981 */ /* 0x000f62000c1e1900 */
[----:B------:R-:W-:-:S04]  /*10f0*/  ISETP.GE.U32.AND P0, PT, R23, UR5, PT ;  /* 0x0000000517007c0c */ /* 0x000fc8000bf06070 */
[----:B------:R-:W-:Y:S02]  /*1100*/  ISETP.GE.U32.AND.EX P0, PT, R22, UR4, PT, P0 ;  /* 0x0000000416007c0c */ /* 0x000fe4000bf06100 */
[----:B--2---:R-:W-:-:S04]  /*1110*/  IADD3 R6, PT, PT, R8, R7, R6 ;  /* 0x0000000708067210 */ /* 0x004fc80007ffe006 */
[----:B---3--:R-:W-:-:S04]  /*1120*/  IADD3 R6, PT, PT, R10, R9, R6 ;  /* 0x000000090a067210 */ /* 0x008fc80007ffe006 */
[----:B----4-:R-:W-:-:S04]  /*1130*/  IADD3 R6, PT, PT, R12, R11, R6 ;  /* 0x0000000b0c067210 */ /* 0x010fc80007ffe006 */
[----:B-----5:R-:W-:-:S04]  /*1140*/  IADD3 R6, PT, PT, R14, R13, R6 ;  /* 0x0000000d0e067210 */ /* 0x020fc80007ffe006 */
[----:B------:R-:W-:-:S04]  /*1150*/  IADD3 R6, PT, PT, R16, R15, R6 ;  /* 0x0000000f10067210 */ /* 0x000fc80007ffe006 */
[----:B------:R-:W-:-:S04]  /*1160*/  IADD3 R6, PT, PT, R18, R17, R6 ;  /* 0x0000001112067210 */ /* 0x000fc80007ffe006 */
[----:B------:R-:W-:-:S05]  /*1170*/  IADD3 R6, PT, PT, R20, R19, R6 ;  /* 0x0000001314067210 */ /* 0x000fca0007ffe006 */
[----:B------:R-:W-:Y:S01]  /*1180*/  IMAD.IADD R8, R21, 0x1, R6 ;  /* 0x0000000115087824 */ /* 0x000fe200078e0206 */
[----:B------:R-:W-:Y:S06]  /*1190*/  @!P0 BRA `(.L_x_973) ;  /* 0x0000000c00008947 */ /* 0x000fec0003800000 */
[----:B------:R-:W-:Y:S01]  /*11a0*/  UIADD3 UR8, UP0, UPT, UR5, UR7, URZ ;  /* 0x0000000705087290 */ /* 0x000fe2000ff1e0ff */
[----:B------:R-:W-:Y:S01]  /*11b0*/  IADD3 R20, P1, PT, R2, -0x1000, RZ ;  /* 0xfffff00002147810 */ /* 0x000fe20007f3e0ff */
[----:B------:R-:W0:Y:S01]  /*11c0*/  LDCU.64 UR12, c[0x0][0x380] ;  /* 0x00007000ff0c77ac */ /* 0x000e220008000a00 */
[----:B------:R-:W-:Y:S02]  /*11d0*/  LOP3.LUT R5, RZ, R0, RZ, 0x33, !PT ;  /* 0x00000000ff057212 */ /* 0x000fe400078e33ff */
[----:B------:R-:W-:Y:S01]  /*11e0*/  IADD3.X R9, PT, PT, R3, -0x1, RZ, P1, !PT ;  /* 0xffffffff03097810 */ /* 0x000fe20000ffe4ff */
[----:B------:R-:W-:Y:S01]  /*11f0*/  UIADD3.X UR9, UPT, UPT, URZ, UR4, URZ, UP0, !UPT ;  /* 0x00000004ff097290 */ /* 0x000fe200087fe4ff */
[----:B------:R-:W-:Y:S01]  /*1200*/  ISETP.LT.U32.AND P0, PT, R20, UR8, PT ;  /* 0x0000000814007c0c */ /* 0x000fe2000bf01070 */
[----:B------:R-:W-:Y:S01]  /*1210*/  UMOV UR6, UR5 ;  /* 0x0000000500067c82 */ /* 0x000fe20008000000 */
[----:B------:R-:W-:Y:S01]  /*1220*/  IADD3 R11, P2, PT, R0, UR8, RZ ;  /* 0x00000008000b7c10 */ /* 0x000fe2000ff5e0ff */
[----:B------:R-:W-:Y:S01]  /*1230*/  UMOV UR4, URZ ;  /* 0x000000ff00047c82 */ /* 0x000fe20008000000 */
[----:B------:R-:W-:Y:S01]  /*1240*/  IADD3 R5, PT, PT, R2, -UR5, R5 ;  /* 0x8000000502057c10 */ /* 0x000fe2000fffe005 */
[----:B------:R-:W-:Y:S01]  /*1250*/  IMAD.U32 R10, RZ, RZ, UR9 ;  /* 0x00000009ff0a7e24 */ /* 0x000fe2000f8e00ff */
[----:B------:R-:W-:Y:S01]  /*1260*/  UMOV UR10, UR8 ;  /* 0x00000008000a7c82 */ /* 0x000fe20008000000 */
[----:B------:R-:W-:-:S02]  /*1270*/  IMAD.X R4, RZ, RZ, UR9, P2 ;  /* 0x00000009ff047e24 */ /* 0x000fc400090e06ff */
[----:B------:R-:W-:Y:S01]  /*1280*/  VIADD R7, R5, -UR7 ;  /* 0x8000000705077c36 */ /* 0x000fe20008000000 */
[----:B------:R-:W-:Y:S01]  /*1290*/  ISETP.GT.U32.AND.EX P0, PT, R10, R9, PT, P0 ;  /* 0x000000090a00720c */ /* 0x000fe20003f04100 */
[----:B------:R-:W-:Y:S01]  /*12a0*/  UMOV UR7, UR9 ;  /* 0x0000000900077c82 */ /* 0x000fe20008000000 */
[----:B0-----:R-:W-:-:S04]  /*12b0*/  LEA R6, P1, R11, UR12, 0x2 ;  /* 0x0000000c0b067c11 */ /* 0x001fc8000f8210ff */
[----:B------:R-:W-:Y:S02]  /*12c0*/  IADD3 R6, P2, PT, R6, 0x2000, RZ ;  /* 0x0000200006067810 */ /* 0x000fe40007f5e0ff */
[----:B------:R-:W-:-:S05]  /*12d0*/  LEA.HI.X R11, R11, UR13, R4, 0x2, P1 ;  /* 0x0000000d0b0b7c11 */ /* 0x000fca00088f1404 */
[----:B------:R-:W-:Y:S01]  /*12e0*/  IMAD.X R11, RZ, RZ, R11, P2 ;  /* 0x000000ffff0b7224 */ /* 0x000fe200010e060b */
[----:B------:R-:W-:Y:S06]  /*12f0*/  @P0 BRA `(.L_x_974) ;  /* 0x0000000000d40947 */ /* 0x000fec0003800000 */
[----:B------:R-:W0:Y:S01]  /*1300*/  LDC.64 R2, c[0x0][0x3b8] ;  /* 0x0000ee00ff027b82 */ /* 0x000e220000000a00 */
[----:B------:R-:W1:Y:S01]  /*1310*/  LDCU.64 UR12, c[0x0][0x380] ;  /* 0x00007000ff0c77ac */ /* 0x000e620008000a00 */
[----:B------:R-:W-:Y:S01]  /*1320*/  NOP ;  /* 0x0000000000007918 */ /* 0x000fe20000000000 */
.L_x_975:
[----:B------:R-:W-:-:S05]  /*1330*/  IADD3 R5, P0, PT, R0, UR8, RZ ;  /* 0x0000000800057c10 */ /* 0x000fca000ff1e0ff */
[----:B------:R-:W-:Y:S01]  /*1340*/  IMAD.X R10, RZ, RZ, UR9, P0 ;  /* 0x00000009ff0a7e24 */ /* 0x000fe200080e06ff */
[----:B-1----:R-:W-:-:S04]  /*1350*/  LEA R4, P0, R5, UR12, 0x2 ;  /* 0x0000000c05047c11 */ /* 0x002fc8000f8010ff */
[----:B------:R-:W-:-:S05]  /*1360*/  LEA.HI.X R5, R5, UR13, R10, 0x2, P0 ;  /* 0x0000000d05057c11 */ /* 0x000fca00080f140a */
        /* <DEDUP_REMOVED lines=15> */
[----:B------:R1:W5:Y:S01]  /*1460*/  LDG.E R21, desc[UR14][R4.64+0x3c00] ;  /* 0x003c000e04157981 */ /* 0x000362000c1e1900 */
[----:B------:R-:W-:-:S02]  /*1470*/  USHF.R.S32.HI UR11, URZ, 0x1f, UR5 ;  /* 0x0000001fff0b7899 */ /* 0x000fc40008011405 */
[----:B------:R-:W-:-:S04]  /*1480*/  UIADD3 UR6, UP0, UPT, UR5, UR10, URZ ;  /* 0x0000000a05067290 */ /* 0x000fc8000ff1e0ff */
[----:B------:R-:W-:Y:S01]  /*1490*/  UIADD3.X UR7, UPT, UPT, UR11, UR7, URZ, UP0, !UPT ;  /* 0x000000070b077290 */ /* 0x000fe200087fe4ff */
[----:B--2---:R-:W-:Y:S02]  /*14a0*/  IADD3 R22, PT, PT, R22, R23, R8 ;  /* 0x0000001716167210 */ /* 0x004fe40007ffe008 */
[----:B0-----:R-:W-:-:S04]  /*14b0*/  IADD3 R8, P1, PT, R2, -UR8, RZ ;  /* 0x8000000802087c10 */ /* 0x001fc8000ff3e0ff */
[----:B------:R-:W-:Y:S02]  /*14c0*/  ISETP.GE.U32.AND P0, PT, R8, UR5, PT ;  /* 0x0000000508007c0c */ /* 0x000fe4000bf06070 */
[----:B---3--:R-:W-:Y:S02]  /*14d0*/  IADD3 R22, PT, PT, R25, R24, R22 ;  /* 0x0000001819167210 */ /* 0x008fe40007ffe016 */
[----:B-1----:R-:W-:-:S04]  /*14e0*/  IADD3.X R4, PT, PT, R3, ~UR9, RZ, P1, !PT ;  /* 0x8000000903047c10 */ /* 0x002fc80008ffe4ff */
[----:B------:R-:W-:Y:S02]  /*14f0*/  ISETP.GE.U32.AND.EX P0, PT, R4, UR11, PT, P0 ;  /* 0x0000000b04007c0c */ /* 0x000fe4000bf06100 */
[----:B----4-:R-:W-:-:S04]  /*1500*/  IADD3 R22, PT, PT, R27, R26, R22 ;  /* 0x0000001a1b167210 */ /* 0x010fc80007ffe016 */
[----:B-----5:R-:W-:-:S04]  /*1510*/  IADD3 R18, PT, PT, R19, R18, R22 ;  /* 0x0000001213127210 */ /* 0x020fc80007ffe016 */
[----:B------:R-:W-:-:S04]  /*1520*/  IADD3 R10, PT, PT, R10, R15, R18 ;  /* 0x0000000f0a0a7210 */ /* 0x000fc80007ffe012 */
[----:B------:R-:W-:-:S04]  /*1530*/  IADD3 R10, PT, PT, R16, R17, R10 ;  /* 0x00000011100a7210 */ /* 0x000fc80007ffe00a */
[----:B------:R-:W-:-:S04]  /*1540*/  IADD3 R10, PT, PT, R13, R14, R10 ;  /* 0x0000000e0d0a7210 */ /* 0x000fc80007ffe00a */
[----:B------:R-:W-:Y:S01]  /*1550*/  IADD3 R8, PT, PT, R21, R12, R10 ;  /* 0x0000000c15087210 */ /* 0x000fe20007ffe00a */
[----:B------:R-:W-:Y:S06]  /*1560*/  @!P0 BRA `(.L_x_973) ;  /* 0x00000008000c8947 */ /* 0x000fec0003800000 */
[----:B------:R-:W-:Y:S02]  /*1570*/  UIADD3 UR8, UP0, UPT, UR5, UR8, URZ ;  /* 0x0000000805087290 */ /* 0x000fe4000ff1e0ff */
[----:B------:R-:W-:Y:S01]  /*1580*/  IMAD.U32 R5, RZ, RZ, UR5 ;  /* 0x00000005ff057e24 */ /* 0x000fe2000f8e00ff */
[----:B------:R-:W-:Y:S01]  /*1590*/  UIADD3 UR4, UPT, UPT, UR4, 0x1, URZ ;  /* 0x0000000104047890 */ /* 0x000fe2000fffe0ff */
[----:B------:R-:W-:Y:S01]  /*15a0*/  IMAD.MOV.U32 R10, RZ, RZ, R6 ;  /* 0x000000ffff0a7224 */ /* 0x000fe200078e0006 */
[----:B------:R-:W-:Y:S01]  /*15b0*/  UIADD3.X UR9, UPT, UPT, UR11, UR9, URZ, UP0, !UPT ;  /* 0x000000090b097290 */ /* 0x000fe200087fe4ff */
[----:B------:R-:W-:Y:S01]  /*15c0*/  VIADD R7, R7, -UR5 ;  /* 0x8000000507077c36 */ /* 0x000fe20008000000 */
[----:B------:R-:W-:Y:S01]  /*15d0*/  ISETP.LT.U32.AND P0, PT, R20, UR8, PT ;  /* 0x0000000814007c0c */ /* 0x000fe2000bf01070 */
[----:B------:R-:W-:Y:S01]  /*15e0*/  IMAD.WIDE R10, R5, 0x4, R10 ;  /* 0x00000004050a7825 */ /* 0x000fe200078e020a */
[----:B------:R-:W-:-:S03]  /*15f0*/  UMOV UR10, UR6 ;  /* 0x00000006000a7c82 */ /* 0x000fc60008000000 */
[----:B------:R-:W-:Y:S02]  /*1600*/  IMAD.U32 R4, RZ, RZ, UR9 ;  /* 0x00000009ff047e24 */ /* 0x000fe4000f8e00ff */
[----:B------:R-:W-:-:S03]  /*1610*/  IMAD.MOV.U32 R6, RZ, RZ, R10 ;  /* 0x000000ffff067224 */ /* 0x000fc600078e000a */
[----:B------:R-:W-:-:S13]  /*1620*/  ISETP.GT.U32.AND.EX P0, PT, R4, R9, PT, P0 ;  /* 0x000000090400720c */ /* 0x000fda0003f04100 */
[----:B------:R-:W-:Y:S05]  /*1630*/  @!P0 BRA `(.L_x_975) ;  /* 0xfffffffc003c8947 */ /* 0x000fea000383ffff */
[----:B------:R-:W-:-:S05]  /*1640*/  UMOV UR6, UR5 ;  /* 0x0000000500067c82 */ /* 0x000fca0008000000 */
.L_x_974:
[C---:B------:R-:W-:Y:S01]  /*1650*/  VIADD R5, R2.reuse, -UR8 ;  /* 0x8000000802057c36 */ /* 0x040fe20008000000 */
[----:B------:R-:W-:Y:S01]  /*1660*/  ISETP.LE.U32.AND P1, PT, R2, UR8, PT ;  /* 0x0000000802007c0c */ /* 0x000fe2000bf23070 */
[----:B------:R-:W-:Y:S01]  /*1670*/  IMAD.U32 R4, RZ, RZ, UR9 ;  /* 0x00000009ff047e24 */ /* 0x000fe2000f8e00ff */
[----:B------:R-:W-:Y:S02]  /*1680*/  BSSY.RECONVERGENT B1, `(.L_x_973) ;  /* 0x0000071000017945 */ /* 0x000fe40003800200 */
[----:B------:R-:W-:-:S04]  /*1690*/  ISETP.GE.AND P0, PT, R0, R5, PT ;  /* 0x000000050000720c */ /* 0x000fc80003f06270 */
[----:B------:R-:W-:-:S13]  /*16a0*/  ISETP.GE.U32.OR.EX P0, PT, R4, R3, P0, P1 ;  /* 0x000000030400720c */ /* 0x000fda0000706510 */
[----:B------:R-:W-:Y:S05]  /*16b0*/  @P0 BRA `(.L_x_976) ;  /* 0x0000000400b40947 */ /* 0x000fea0003800000 */
[----:B------:R-:W0:Y:S01]  /*16c0*/  LDC R4, c[0x0][0x3c0] ;  /* 0x0000f000ff047b82 */ /* 0x000e220000000800 */
[----:B------:R-:W-:Y:S01]  /*16d0*/  USHF.L.U32 UR5, UR16, 0xc, URZ ;  /* 0x0000000c10057899 */ /* 0x000fe200080006ff */
[----:B------:R-:W-:Y:S01]  /*16e0*/  LOP3.LUT R3, RZ, R0, RZ, 0x33, !PT ;  /* 0x00000000ff037212 */ /* 0x000fe200078e33ff */
[----:B------:R-:W-:Y:S02]  /*16f0*/  BSSY.RECONVERGENT B2, `(.L_x_977) ;  /* 0x000002e000027945 */ /* 0x000fe40003800200 */
[----:B------:R-:W-:-:S06]  /*1700*/  UIADD3 UR5, UPT, UPT, UR5, UR6, URZ ;  /* 0x0000000605057290 */ /* 0x000fcc000fffe0ff */
[----:B------:R-:W-:Y:S01]  /*1710*/  IADD3 R2, PT, PT, R2, -UR5, R3 ;  /* 0x8000000502027c10 */ /* 0x000fe2000fffe003 */
[----:B0-----:R-:W-:-:S04]  /*1720*/  IMAD R3, R4, UR4, RZ ;  /* 0x0000000404037c24 */ /* 0x001fc8000f8e02ff */
[----:B------:R-:W-:-:S05]  /*1730*/  IMAD R2, R3, -0x1000, R2 ;  /* 0xfffff00003027824 */ /* 0x000fca00078e0202 */
[C---:B------:R-:W-:Y:S02]  /*1740*/  ISETP.GE.U32.AND P0, PT, R2.reuse, 0xf00, PT ;  /* 0x00000f000200780c */ /* 0x040fe40003f06070 */
[----:B------:R-:W-:Y:S01]  /*1750*/  LEA.HI R20, R2, 0x1, RZ, 0x18 ;  /* 0x0000000102147811 */ /* 0x000fe200078fc0ff */
[----:B------:R-:W-:-:S03]  /*1760*/  IMAD.MOV.U32 R2, RZ, RZ, R0 ;  /* 0x000000ffff027224 */ /* 0x000fc600078e0000 */
[----:B------:R-:W-:-:S04]  /*1770*/  LOP3.LUT R21, R20, 0xf, RZ, 0xc0, !PT ;  /* 0x0000000f14157812 */ /* 0x000fc800078ec0ff */
[----:B------:R-:W-:-:S03]  /*1780*/  ISETP.NE.AND P1, PT, R21, RZ, PT ;  /* 0x000000ff1500720c */ /* 0x000fc60003f25270 */
[----:B------:R-:W-:Y:S10]  /*1790*/  @!P0 BRA `(.L_x_978) ;  /* 0x00000000008c8947 */ /* 0x000ff40003800000 */
[----:B------:R-:W-:-:S04]  /*17a0*/  LEA.HI R2, R7, 0x1, RZ, 0x18 ;  /* 0x0000000107027811 */ /* 0x000fc800078fc0ff */
[----:B------:R-:W-:Y:S01]  /*17b0*/  LOP3.LUT R3, R2, 0x1fffff0, RZ, 0xc0, !PT ;  /* 0x01fffff002037812 */ /* 0x000fe200078ec0ff */
[----:B------:R-:W-:-:S04]  /*17c0*/  IMAD.MOV.U32 R2, RZ, RZ, R0 ;  /* 0x000000ffff027224 */ /* 0x000fc800078e0000 */
[----:B------:R-:W-:-:S07]  /*17d0*/  IMAD.MOV R3, RZ, RZ, -R3 ;  /* 0x000000ffff037224 */ /* 0x000fce00078e0a03 */
.L_x_979:
[----:B------:R-:W-:-:S05]  /*17e0*/  IMAD.MOV.U32 R10, RZ, RZ, R6 ;  /* 0x000000ffff0a7224 */ /* 0x000fca00078e0006 */
        /* <DEDUP_REMOVED lines=16> */
[----:B------:R-:W-:-:S02]  /*18f0*/  VIADD R3, R3, 0x10 ;  /* 0x0000001003037836 */ /* 0x000fc40000000000 */
[----:B------:R-:W-:-:S03]  /*1900*/  VIADD R2, R2, 0x1000 ;  /* 0x0000100002027836 */ /* 0x000fc60000000000 */
[----:B------:R-:W-:Y:S02]  /*1910*/  ISETP.NE.AND P0, PT, R3, RZ, PT ;  /* 0x000000ff0300720c */ /* 0x000fe40003f05270 */
[----:B--2---:R-:W-:-:S04]  /*1920*/  IADD3 R14, PT, PT, R14, R15, R8 ;  /* 0x0000000f0e0e7210 */ /* 0x004fc80007ffe008 */
[----:B---3--:R-:W-:-:S04]  /*1930*/  IADD3 R14, PT, PT, R16, R17, R14 ;  /* 0x00000011100e7210 */ /* 0x008fc80007ffe00e */
[----:B----4-:R-:W-:-:S04]  /*1940*/  IADD3 R14, PT, PT, R18, R19, R14 ;  /* 0x00000013120e7210 */ /* 0x010fc80007ffe00e */
[----:B-----5:R-:W-:-:S04]  /*1950*/  IADD3 R14, PT, PT, R22, R23, R14 ;  /* 0x00000017160e7210 */ /* 0x020fc80007ffe00e */
[----:B------:R-:W-:-:S04]  /*1960*/  IADD3 R14, PT, PT, R24, R25, R14 ;  /* 0x00000019180e7210 */ /* 0x000fc80007ffe00e */
[----:B------:R-:W-:Y:S02]  /*1970*/  IADD3 R13, PT, PT, R6, R13, R14 ;  /* 0x0000000d060d7210 */ /* 0x000fe40007ffe00e */
[----:B------:R-:W-:-:S05]  /*1980*/  IADD3 R6, P2, PT, R10, 0x4000, RZ ;  /* 0x000040000a067810 */ /* 0x000fca0007f5e0ff */
[----:B0-----:R-:W-:Y:S01]  /*1990*/  IMAD.X R11, RZ, RZ, R11, P2 ;  /* 0x000000ffff0b7224 */ /* 0x001fe200010e060b */
[----:B------:R-:W-:-:S04]  /*19a0*/  IADD3 R9, PT, PT, R12, R9, R13 ;  /* 0x000000090c097210 */ /* 0x000fc80007ffe00d */
[----:B------:R-:W-:Y:S01]  /*19b0*/  IADD3 R8, PT, PT, R5, R4, R9 ;  /* 0x0000000405087210 */ /* 0x000fe20007ffe009 */
[----:B------:R-:W-:Y:S06]  /*19c0*/  @P0 BRA `(.L_x_979) ;  /* 0xfffffffc00840947 */ /* 0x000fec000383ffff */
.L_x_978:
[----:B------:R-:W-:Y:S05]  /*19d0*/  BSYNC.RECONVERGENT B2 ;  /* 0x0000000000027941 */ /* 0x000fea0003800200 */
.L_x_977:
[----:B------:R-:W-:Y:S05]  /*19e0*/  @!P1 BRA `(.L_x_976) ;  /* 0x0000000000e89947 */ /* 0x000fea0003800000 */
[----:B------:R-:W-:Y:S01]  /*19f0*/  ISETP.GE.U32.AND P0, PT, R21, 0x8, PT ;  /* 0x000000081500780c */ /* 0x000fe20003f06070 */
[----:B------:R-:W-:Y:S01]  /*1a00*/  BSSY.RECONVERGENT B2, `(.L_x_980) ;  /* 0x0000015000027945 */ /* 0x000fe20003800200 */
[----:B------:R-:W-:-:S04]  /*1a10*/  LOP3.LUT R15, R20, 0x7, RZ, 0xc0, !PT ;  /* 0x00000007140f7812 */ /* 0x000fc800078ec0ff */
[----:B------:R-:W-:-:S07]  /*1a20*/  ISETP.NE.AND P1, PT, R15, RZ, PT ;  /* 0x000000ff0f00720c */ /* 0x000fce0003f25270 */
[----:B------:R-:W-:Y:S06]  /*1a30*/  @!P0 BRA `(.L_x_981) ;  /* 0x0000000000448947 */ /* 0x000fec0003800000 */
[----:B------:R-:W-:-:S05]  /*1a40*/  IADD3 R3, P0, PT, R2, UR8, RZ ;  /* 0x0000000802037c10 */ /* 0x000fca000ff1e0ff */
[----:B------:R-:W-:Y:S01]  /*1a50*/  IMAD.X R6, RZ, RZ, UR9, P0 ;  /* 0x00000009ff067e24 */ /* 0x000fe200080e06ff */
[----:B------:R-:W-:-:S04]  /*1a60*/  LEA R4, P0, R3, UR12, 0x2 ;  /* 0x0000000c03047c11 */ /* 0x000fc8000f8010ff */
        /* <DEDUP_REMOVED lines=8> */
[----:B------:R-:W5:Y:S01]  /*1af0*/  LDG.E R13, desc[UR14][R4.64+0x1c00] ;  /* 0x001c000e040d7981 */ /* 0x000f62000c1e1900 */
[----:B------:R-:W-:Y:S01]  /*1b00*/  VIADD R2, R2, 0x800 ;  /* 0x0000080002027836 */ /* 0x000fe20000000000 */
[----:B--2---:R-:W-:-:S04]  /*1b10*/  IADD3 R3, PT, PT, R6, R3, R8 ;  /* 0x0000000306037210 */ /* 0x004fc80007ffe008 */
[----:B---3--:R-:W-:-:S04]  /*1b20*/  IADD3 R3, PT, PT, R9, R10, R3 ;  /* 0x0000000a09037210 */ /* 0x008fc80007ffe003 */
[----:B----4-:R-:W-:-:S04]  /*1b30*/  IADD3 R3, PT, PT, R11, R12, R3 ;  /* 0x0000000c0b037210 */ /* 0x010fc80007ffe003 */
[----:B-----5:R-:W-:-:S07]  /*1b40*/  IADD3 R8, PT, PT, R13, R14, R3 ;  /* 0x0000000e0d087210 */ /* 0x020fce0007ffe003 */
.L_x_981:
[----:B------:R-:W-:Y:S05]  /*1b50*/  BSYNC.RECONVERGENT B2 ;  /* 0x0000000000027941 */ /* 0x000fea0003800200 */
.L_x_980:
[----:B------:R-:W-:Y:S05]  /*1b60*/  @!P1 BRA `(.L_x_976) ;  /* 0x0000000000889947 */ /* 0x000fea0003800000 */
[----:B------:R-:W-:Y:S01]  /*1b70*/  ISETP.GE.U32.AND P0, PT, R15, 0x4, PT ;  /* 0x000000040f00780c */ /* 0x000fe20003f06070 */
[----:B------:R-:W-:Y:S01]  /*1b80*/  BSSY.RECONVERGENT B2, `(.L_x_982) ;  /* 0x000000e000027945 */ /* 0x000fe20003800200 */
[----:B------:R-:W-:-:S11]  /*1b90*/  LOP3.LUT P1, RZ, R20, 0x3, RZ, 0xc0, !PT ;  /* 0x0000000314ff7812 */ /* 0x000fd6000782c0ff */
[----:B------:R-:W-:Y:S05]  /*1ba0*/  @!P0 BRA `(.L_x_983) ;  /* 0x00000000002c8947 */ /* 0x000fea0003800000 */
[----:B------:R-:W-:-:S05]  /*1bb0*/  IADD3 R3, P0, PT, R2, UR8, RZ ;  /* 0x0000000802037c10 */ /* 0x000fca000ff1e0ff */
[----:B------:R-:W-:Y:S01]  /*1bc0*/  IMAD.X R6, RZ, RZ, UR9, P0 ;  /* 0x00000009ff067e24 */ /* 0x000fe200080e06ff */
[----:B------:R-:W-:-:S04]  /*1bd0*/  LEA R4, P0, R3, UR12, 0x2 ;  /* 0x0000000c03047c11 */ /* 0x000fc8000f8010ff */
[----:B------:R-:W-:-:S05]  /*1be0*/  LEA.HI.X R5, R3, UR13, R6, 0x2, P0 ;  /* 0x0000000d03057c11 */ /* 0x000fca00080f1406 */
[----:B------:R-:W2:Y:S04]  /*1bf0*/  LDG.E R3, desc[UR14][R4.64] ;  /* 0x0000000e04037981 */ /* 0x000ea8000c1e1900 */
[----:B------:R-:W2:Y:S04]  /*1c00*/  LDG.E R6, desc[UR14][R4.64+0x400] ;  /* 0x0004000e04067981 */ /* 0x000ea8000c1e1900 */
[----:B------:R-:W3:Y:S04]  /*1c10*/  LDG.E R10, desc[UR14][R4.64+0x800] ;  /* 0x0008000e040a7981 */ /* 0x000ee8000c1e1900 */
[----:B------:R-:W3:Y:S01]  /*1c20*/  LDG.E R9, desc[UR14][R4.64+0xc00] ;  /* 0x000c000e04097981 */ /* 0x000ee2000c1e1900 */
[----:B------:R-:W-:Y:S01]  /*1c30*/  VIADD R2, R2, 0x400 ;  /* 0x0000040002027836 */ /* 0x000fe20000000000 */
[----:B--2---:R-:W-:-:S04]  /*1c40*/  IADD3 R3, PT, PT, R6, R3, R8 ;  /* 0x0000000306037210 */ /* 0x004fc80007ffe008 */
[----:B---3--:R-:W-:-:S07]  /*1c50*/  IADD3 R8, PT, PT, R9, R10, R3 ;  /* 0x0000000a09087210 */ /* 0x008fce0007ffe003 */
.L_x_983:
[----:B------:R-:W-:Y:S05]  /*1c60*/  BSYNC.RECONVERGENT B2 ;  /* 0x0000000000027941 */ /* 0x000fea0003800200 */
.L_x_982:
[----:B------:R-:W-:Y:S05]  /*1c70*/  @!P1 BRA `(.L_x_976) ;  /* 0x0000000000449947 */ /* 0x000fea0003800000 */
[----:B------:R-:W-:Y:S02]  /*1c80*/  LOP3.LUT R7, R7, 0xffff, RZ, 0xc0, !PT ;  /* 0x0000ffff07077812 */ /* 0x000fe400078ec0ff */
[----:B------:R-:W-:Y:S02]  /*1c90*/  IADD3 R6, P0, PT, R2, UR10, RZ ;  /* 0x0000000a02067c10 */ /* 0x000fe4000ff1e0ff */
[----:B------:R-:W-:Y:S02]  /*1ca0*/  LEA.HI R2, R7, 0x1, RZ, 0x18 ;  /* 0x0000000107027811 */ /* 0x000fe400078fc0ff */
[----:B------:R-:W-:Y:S01]  /*1cb0*/  LEA R5, P1, R6, UR12, 0x2 ;  /* 0x0000000c06057c11 */ /* 0x000fe2000f8210ff */
[----:B------:R-:W-:Y:S01]  /*1cc0*/  IMAD.X R3, RZ, RZ, UR7, P0 ;  /* 0x00000007ff037e24 */ /* 0x000fe200080e06ff */
[----:B------:R-:W-:-:S04]  /*1cd0*/  LOP3.LUT R2, R2, 0x3, RZ, 0xc0, !PT ;  /* 0x0000000302027812 */ /* 0x000fc800078ec0ff */
[----:B------:R-:W-:Y:S01]  /*1ce0*/  LEA.HI.X R6, R6, UR13, R3, 0x2, P1 ;  /* 0x0000000d06067c11 */ /* 0x000fe200088f1403 */
[----:B------:R-:W-:-:S07]  /*1cf0*/  IMAD.MOV R4, RZ, RZ, -R2 ;  /* 0x000000ffff047224 */ /* 0x000fce00078e0a02 */
.L_x_984:
[----:B------:R-:W-:Y:S02]  /*1d00*/  IMAD.MOV.U32 R3, RZ, RZ, R6 ;  /* 0x000000ffff037224 */ /* 0x000fe400078e0006 */
[----:B------:R-:W-:-:S05]  /*1d10*/  IMAD.MOV.U32 R2, RZ, RZ, R5 ;  /* 0x000000ffff027224 */ /* 0x000fca00078e0005 */
[----:B------:R-:W2:Y:S01]  /*1d20*/  LDG.E R3, desc[UR14][R2.64] ;  /* 0x0000000e02037981 */ /* 0x000ea2000c1e1900 */
[----:B------:R-:W-:Y:S01]  /*1d30*/  VIADD R4, R4, 0x1 ;  /* 0x0000000104047836 */ /* 0x000fe20000000000 */
[----:B------:R-:W-:-:S04]  /*1d40*/  IADD3 R5, P1, PT, R5, 0x400, RZ ;  /* 0x0000040005057810 */ /* 0x000fc80007f3e0ff */
[----:B------:R-:W-:Y:S01]  /*1d50*/  ISETP.NE.AND P0, PT, R4, RZ, PT ;  /* 0x000000ff0400720c */ /* 0x000fe20003f05270 */
[----:B------:R-:W-:Y:S02]  /*1d60*/  IMAD.X R6, RZ, RZ, R6, P1 ;  /* 0x000000ffff067224 */ /* 0x000fe400008e0606 */
[----:B--2---:R-:W-:-:S10]  /*1d70*/  IMAD.IADD R8, R3, 0x1, R8 ;  /* 0x0000000103087824 */ /* 0x004fd400078e0208 */
[----:B------:R-:W-:Y:S05]  /*1d80*/  @P0 BRA `(.L_x_984) ;  /* 0xfffffffc00dc0947 */ /* 0x000fea000383ffff */
.L_x_976:
[----:B------:R-:W-:Y:S05]  /*1d90*/  BSYNC.RECONVERGENT B1 ;  /* 0x0000000000017941 */ /* 0x000fea0003800200 */
.L_x_973:
        /* <DEDUP_REMOVED lines=37> */
[----:B0-----:R-:W0:Y:S01]  /*1ff0*/  LDS.64 R2, [UR4+0x20] ;  /* 0x00002004ff027984 */ /* 0x001e220008000a00 */
[----:B-1----:R-:W-:-:S04]  /*2000*/  IADD3 R0, PT, PT, R4, R0, R9 ;  /* 0x0000000004007210 */ /* 0x002fc80007ffe009 */
[----:B------:R-:W-:-:S04]  /*2010*/  IADD3 R0, PT, PT, R6, R0, R5 ;  /* 0x0000000006007210 */ /* 0x000fc80007ffe005 */
[----:B0-----:R-:W-:-:S05]  /*2020*/  IADD3 R0, PT, PT, R2, R0, R7 ;  /* 0x0000000002007210 */ /* 0x001fca0007ffe007 */
[----:B------:R-:W-:-:S07]  /*2030*/  IMAD.IADD R9, R0, 0x1, R3 ;  /* 0x0000000100097824 */ /* 0x000fce00078e0203 */
.L_x_972:
[----:B------:R-:W-:Y:S05]  /*2040*/  BSYNC.RECONVERGENT B0 ;  /* 0x0000000000007941 */ /* 0x000fea0003800200 */
.L_x_957:
[----:B------:R-:W-:Y:S05]  /*2050*/  @P0 EXIT ;  /* 0x000000000000094d */ /* 0x000fea0003800000 */
[----:B------:R-:W3:Y:S02]  /*2060*/  LDCU.64 UR4, c[0x0][0x388] ;  /* 0x00007100ff0477ac */ /* 0x000ee40008000a00 */
[----:B---3--:R-:W-:-:S06]  /*2070*/  UIMAD.WIDE.U32 UR4, UR16, 0x4, UR4 ;  /* 0x00000004100478a5 */ /* 0x008fcc000f8e0004 */
[----:B0-----:R-:W-:Y:S02]  /*2080*/  IMAD.U32 R2, RZ, RZ, UR4 ;  /* 0x00000004ff027e24 */ /* 0x001fe4000f8e00ff */
[----:B------:R-:W-:-:S05]  /*2090*/  IMAD.U32 R3, RZ, RZ, UR5 ;  /* 0x00000005ff037e24 */ /* 0x000fca000f8e00ff */
[----:B------:R-:W-:Y:S01]  /*20a0*/  STG.E desc[UR14][R2.64], R9 ;  /* 0x0000000902007986 */ /* 0x000fe2000c10190e */
[----:B------:R-:W-:Y:S05]  /*20b0*/  EXIT ;  /* 0x000000000000794d */ /* 0x000fea0003800000 */
.L_x_985:
        /* <DEDUP_REMOVED lines=12> */
.L_x_1293:


//--------------------- .text._ZN3cub18CUB_300001_SM_10006detail6reduce28DeviceReduceSingleTileKernelINS2_10policy_hubIiyN4cuda3std3__44plusIiEEE10Policy1000EN6thrust24THRUST_300001_SM_1000_NS6detail15normal_iteratorINSD_10device_ptrIiEEEEPiyS9_iiNS7_10__identityEEEvT0_T1_T2_T3_T4_T6_ --------------------------
	.section	.text._ZN3cub18CUB_300001_SM_10006detail6reduce28DeviceReduceSingleTileKernelINS2_10policy_hubIiyN4cuda3std3__44plusIiEEE10Policy1000EN6thrust24THRUST_300001_SM_1000_NS6detail15normal_iteratorINSD_10device_ptrIiEEEEPiyS9_iiNS7_10__identityEEEvT0_T1_T2_T3_T4_T6_,"ax",@progbits
	.align	128
        .global         _ZN3cub18CUB_300001_SM_10006detail6reduce28DeviceReduceSingleTileKernelINS2_10policy_hubIiyN4cuda3std3__44plusIiEEE10Policy1000EN6thrust24THRUST_300001_SM_1000_NS6detail15normal_iteratorINSD_10device_ptrIiEEEEPiyS9_iiNS7_10__identityEEEvT0_T1_T2_T3_T4_T6_
        .type           _ZN3cub18CUB_300001_SM_10006detail6reduce28DeviceReduceSingleTileKernelINS2_10policy_hubIiyN4cuda3std3__44plusIiEEE10Policy1000EN6thrust24THRUST_300001_SM_1000_NS6detail15normal_iteratorINSD_10device_ptrIiEEEEPiyS9_iiNS7_10__identityEEEvT0_T1_T2_T3_T4_T6_,@function
        .size           _ZN3cub18CUB_300001_SM_10006detail6reduce28DeviceReduceSingleTileKernelINS2_10policy_hubIiyN4cuda3std3__44plusIiEEE10Policy1000EN6thrust24THRUST_300001_SM_1000_NS6detail15normal_iteratorINSD_10device_ptrIiEEEEPiyS9_iiNS7_10__identityEEEvT0_T1_T2_T3_T4_T6_,(.L_x_1294 - _ZN3cub18CUB_300001_SM_10006detail6reduce28DeviceReduceSingleTileKernelINS2_10policy_hubIiyN4cuda3std3__44plusIiEEE10Policy1000EN6thrust24THRUST_300001_SM_1000_NS6detail15normal_iteratorINSD_10device_ptrIiEEEEPiyS9_iiNS7_10__identityEEEvT0_T1_T2_T3_T4_T6_)
        .other          _ZN3cub18CUB_300001_SM_10006detail6reduce28DeviceReduceSingleTileKernelINS2_10policy_hubIiyN4cuda3std3__44plusIiEEE10Policy1000EN6thrust24THRUST_300001_SM_1000_NS6detail15normal_iteratorINSD_10device_ptrIiEEEEPiyS9_iiNS7_10__identityEEEvT0_T1_T2_T3_T4_T6_,@"STO_CUDA_ENTRY STV_DEFAULT"
_ZN3cub18CUB_300001_SM_10006detail6reduce28DeviceReduceSingleTileKernelINS2_10policy_hubIiyN4cuda3std3__44plusIiEEE10Policy1000EN6thrust24THRUST_300001_SM_1000_NS6detail15normal_iteratorINSD_10device_ptrIiEEEEPiyS9_iiNS7_10__identityEEEvT0_T1_T2_T3_T4_T6_:
.text._ZN3cub18CUB_300001_SM_10006detail6reduce28DeviceReduceSingleTileKernelINS2_10policy_hubIiyN4cuda3std3__44plusIiEEE10Policy1000EN6thrust24THRUST_300001_SM_1000_NS6detail15normal_iteratorINSD_10device_ptrIiEEEEPiyS9_iiNS7_10__identityEEEvT0_T1_T2_T3_T4_T6_:
[----:B------:R-:W-:Y:S01]  /*0000*/  LDC R1, c[0x0][0x37c] ;  /* 0x0000df00ff017b82 */ /* 0x000fe20000000800 */
[----:B------:R-:W0:Y:S01]  /*0010*/  LDCU.64 UR4, c[0x0][0x390] ;  /* 0x00007200ff0477ac */ /* 0x000e220008000a00 */
[----:B------:R-:W1:Y:S01]  /*0020*/  LDCU.64 UR6, c[0x0][0x358] ;  /* 0x00006b00ff0677ac */ /* 0x000e620008000a00 */
[----:B0-----:R-:W-:Y:S02]  /*0030*/  IMAD.U32 R4, RZ, RZ, UR4 ;  /* 0x00000004ff047e24 */ /* 0x001fe4000f8e00ff */
[----:B------:R-:W-:-:S03]  /*0040*/  IMAD.U32 R0, RZ, RZ, UR5 ;  /* 0x00000005ff007e24 */ /* 0x000fc6000f8e00ff */
[----:B------:R-:W-:-:S04]  /*0050*/  ISETP.NE.U32.AND P0, PT, R4, RZ, PT ;  /* 0x000000ff0400720c */ /* 0x000fc80003f05070 */
[----:B------:R-:W-:-:S13]  /*0060*/  ISETP.NE.AND.EX P0, PT, R0, RZ, PT, P0 ;  /* 0x000000ff0000720c */ /* 0x000fda0003f05300 */
        /* <DEDUP_REMOVED lines=8> */
.L_x_986:
[----:B------:R-:W-:Y:S01]  /*00f0*/  ISETP.GT.U32.AND P0, PT, R4, 0xfff, PT ;  /* 0x00000fff0400780c */ /* 0x000fe20003f04070 */
[----:B------:R-:W-:Y:S03]  /*0100*/  BSSY.RECONVERGENT B0, `(.L_x_987) ;  /* 0x00001d1000007945 */ /* 0x000fe60003800200 */
[----:B------:R-:W-:-:S13]  /*0110*/  ISETP.GT.U32.AND.EX P0, PT, R0, RZ, PT, P0 ;  /* 0x000000ff0000720c */ /* 0x000fda0003f04100 */
[----:B------:R-:W-:Y:S05]  /*0120*/  @P0 BRA `(.L_x_988) ;  /* 0x0000000c00940947 */ /* 0x000fea0003800000 */
[----:B------:R-:W0:Y:S01]  /*0130*/  S2R R5, SR_TID.X ;  /* 0x0000000000057919 */ /* 0x000e220000002100 */
[----:B------:R-:W-:Y:S01]  /*0140*/  BSSY.RECONVERGENT B1, `(.L_x_989) ;  /* 0x0000009000017945 */ /* 0x000fe20003800200 */
[----:B------:R-:W-:Y:S01]  /*0150*/  IMAD.MOV.U32 R6, RZ, RZ, RZ ;  /* 0x000000ffff067224 */ /* 0x000fe200078e00ff */
[----:B0-----:R-:W-:Y:S01]  /*0160*/  ISETP.GE.U32.AND P0, PT, R5, R4, PT ;  /* 0x000000040500720c */ /* 0x001fe20003f06070 */
[----:B------:R-:W-:-:S12]  /*0170*/  IMAD.MOV.U32 R7, RZ, RZ, R5 ;  /* 0x000000ffff077224 */ /* 0x000fd800078e0005 */
[----:B------:R-:W-:Y:S05]  /*0180*/  @P0 BRA `(.L_x_990) ;  /* 0x0000000000100947 */ /* 0x000fea0003800000 */
[----:B------:R-:W0:Y:S02]  /*0190*/  LDC.64 R2, c[0x0][0x380] ;  /* 0x0000e000ff027b82 */ /* 0x000e240000000a00 */
[----:B0-----:R-:W-:-:S05]  /*01a0*/  IMAD.WIDE.U32 R2, R5, 0x4, R2 ;  /* 0x0000000405027825 */ /* 0x001fca00078e0002 */
[----:B------:R0:W5:Y:S01]  /*01b0*/  LDG.E R6, desc[UR6][R2.64] ;  /* 0x0000000602067981 */ /* 0x000162000c1e1900 */
[----:B------:R-:W-:-:S07]  /*01c0*/  VIADD R7, R5, 0x100 ;  /* 0x0000010005077836 */ /* 0x000fce0000000000 */
.L_x_990:
[----:B------:R-:W-:Y:S05]  /*01d0*/  BSYNC.RECONVERGENT B1 ;  /* 0x0000000000017941 */ /* 0x000fea0003800200 */
.L_x_989:
[----:B------:R-:W-:Y:S01]  /*01e0*/  ISETP.GE.U32.AND P0, PT, R7, R4, PT ;  /* 0x000000040700720c */ /* 0x000fe20003f06070 */
[----:B------:R-:W-:-:S12]  /*01f0*/  BSSY.RECONVERGENT B1, `(.L_x_991) ;  /* 0x0000060000017945 */ /* 0x000fd80003800200 */
[----:B------:R-:W-:Y:S05]  /*0200*/  @P0 BRA `(.L_x_992) ;  /* 0x0000000400780947 */ /* 0x000fea0003800000 */
[----:B0-----:R-:W-:Y:S01]  /*0210*/  LOP3.LUT R3, RZ, R7, RZ, 0x33, !PT ;  /* 0x00000007ff037212 */ /* 0x001fe200078e33ff */
[----:B------:R-:W-:Y:S04]  /*0220*/  BSSY.RECONVERGENT B2, `(.L_x_993) ;  /* 0x000002c000027945 */ /* 0x000fe80003800200 */
[----:B------:R-:W-:-:S05]  /*0230*/  IMAD.IADD R3, R3, 0x1, R4 ;  /* 0x0000000103037824 */ /* 0x000fca00078e0204 */
[C---:B------:R-:W-:Y:S02]  /*0240*/  ISETP.GE.U32.AND P0, PT, R3.reuse, 0xf00, PT ;  /* 0x00000f000300780c */ /* 0x040fe40003f06070 */
[----:B------:R-:W-:-:S04]  /*0250*/  LEA.HI R8, R3, 0x1, RZ, 0x18 ;  /* 0x0000000103087811 */ /* 0x000fc800078fc0ff */
[----:B------:R-:W-:-:S04]  /*0260*/  LOP3.LUT R22, R8, 0xf, RZ, 0xc0, !PT ;  /* 0x0000000f08167812 */ /* 0x000fc800078ec0ff */
[----:B------:R-:W-:-:S03]  /*0270*/  ISETP.NE.AND P1, PT, R22, RZ, PT ;  /* 0x000000ff1600720c */ /* 0x000fc60003f25270 */
[----:B------:R-:W-:Y:S10]  /*0280*/  @!P0 BRA `(.L_x_994) ;  /* 0x0000000000948947 */ /* 0x000ff40003800000 */
[----:B------:R-:W0:Y:S01]  /*0290*/  LDC.64 R2, c[0x0][0x380] ;  /* 0x0000e000ff027b82 */ /* 0x000e220000000a00 */
[----:B------:R-:W-:-:S05]  /*02a0*/  LOP3.LUT R9, R8, 0x1fffff0, RZ, 0xc0, !PT ;  /* 0x01fffff008097812 */ /* 0x000fca00078ec0ff */
[----:B------:R-:W-:Y:S02]  /*02b0*/  IMAD.MOV R9, RZ, RZ, -R9 ;  /* 0x000000ffff097224 */ /* 0x000fe400078e0a09 */
[----:B0-----:R-:W-:-:S03]  /*02c0*/  IMAD.WIDE.U32 R2, R7, 0x4, R2 ;  /* 0x0000000407027825 */ /* 0x001fc600078e0002 */
[----:B------:R-:W-:-:S05]  /*02d0*/  IADD3 R15, P0, PT, R2, 0x2000, RZ ;  /* 0x00002000020f7810 */ /* 0x000fca0007f1e0ff */
[----:B------:R-:W-:-:S08]  /*02e0*/  IMAD.X R3, RZ, RZ, R3, P0 ;  /* 0x000000ffff037224 */ /* 0x000fd000000e0603 */
.L_x_995:
        /* <DEDUP_REMOVED lines=31> */
.L_x_994:
[----:B------:R-:W-:Y:S05]  /*04e0*/  BSYNC.RECONVERGENT B2 ;  /* 0x0000000000027941 */ /* 0x000fea0003800200 */
.L_x_993:
[----:B------:R-:W-:Y:S05]  /*04f0*/  @!P1 BRA `(.L_x_992) ;  /* 0x0000000000bc9947 */ /* 0x000fea0003800000 */
[----:B------:R-:W-:Y:S01]  /*0500*/  ISETP.GE.U32.AND P0, PT, R22, 0x8, PT ;  /* 0x000000081600780c */ /* 0x000fe20003f06070 */
[----:B------:R-:W-:Y:S01]  /*0510*/  BSSY.RECONVERGENT B2, `(.L_x_996) ;  /* 0x0000013000027945 */ /* 0x000fe20003800200 */
[----:B------:R-:W-:-:S04]  /*0520*/  LOP3.LUT R17, R8, 0x7, RZ, 0xc0, !PT ;  /* 0x0000000708117812 */ /* 0x000fc800078ec0ff */
[----:B------:R-:W-:-:S07]  /*0530*/  ISETP.NE.AND P1, PT, R17, RZ, PT ;  /* 0x000000ff1100720c */ /* 0x000fce0003f25270 */
[----:B------:R-:W-:Y:S06]  /*0540*/  @!P0 BRA `(.L_x_997) ;  /* 0x00000000003c8947 */ /* 0x000fec0003800000 */
[----:B------:R-:W0:Y:S02]  /*0550*/  LDC.64 R2, c[0x0][0x380] ;  /* 0x0000e000ff027b82 */ /* 0x000e240000000a00 */
[----:B0-----:R-:W-:-:S05]  /*0560*/  IMAD.WIDE R2, R7, 0x4, R2 ;  /* 0x0000000407027825 */ /* 0x001fca00078e0202 */
        /* <DEDUP_REMOVED lines=13> */
.L_x_997:
[----:B------:R-:W-:Y:S05]  /*0640*/  BSYNC.RECONVERGENT B2 ;  /* 0x0000000000027941 */ /* 0x000fea0003800200 */
.L_x_996:
        /* <DEDUP_REMOVED lines=11> */
[----:B------:R-:W3:Y:S01]  /*0700*/  LDG.E R12, desc[UR6][R2.64+0xc00] ;  /* 0x000c0006020c7981 */ /* 0x000ee2000c1e1900 */
[----:B------:R-:W-:Y:S01]  /*0710*/  VIADD R7, R7, 0x400 ;  /* 0x0000040007077836 */ /* 0x000fe20000000000 */
[----:B--2--5:R-:W-:-:S04]  /*0720*/  IADD3 R6, PT, PT, R8, R9, R6 ;  /* 0x0000000908067210 */ /* 0x024fc80007ffe006 */
[----:B---3--:R-:W-:-:S07]  /*0730*/  IADD3 R6, PT, PT, R12, R11, R6 ;  /* 0x0000000b0c067210 */ /* 0x008fce0007ffe006 */
.L_x_999:
[----:B------:R-:W-:Y:S05]  /*0740*/  BSYNC.RECONVERGENT B2 ;  /* 0x0000000000027941 */ /* 0x000fea0003800200 */
.L_x_998:
[----:B------:R-:W-:Y:S05]  /*0750*/  @!P1 BRA `(.L_x_992) ;  /* 0x0000000000249947 */ /* 0x000fea0003800000 */
[----:B------:R-:W0:Y:S01]  /*0760*/  LDC.64 R8, c[0x0][0x380] ;  /* 0x0000e000ff087b82 */ /* 0x000e220000000a00 */
[----:B------:R-:W-:-:S07]  /*0770*/  IMAD.MOV R10, RZ, RZ, -R10 ;  /* 0x000000ffff0a7224 */ /* 0x000fce00078e0a0a */
.L_x_1000:
[----:B0-----:R-:W-:-:S06]  /*0780*/  IMAD.WIDE R2, R7, 0x4, R8 ;  /* 0x0000000407027825 */ /* 0x001fcc00078e0208 */
[----:B------:R-:W2:Y:S01]  /*0790*/  LDG.E R3, desc[UR6][R2.64] ;  /* 0x0000000602037981 */ /* 0x000ea2000c1e1900 */
[----:B------:R-:W-:Y:S02]  /*07a0*/  VIADD R10, R10, 0x1 ;  /* 0x000000010a0a7836 */ /* 0x000fe40000000000 */
[----:B------:R-:W-:-:S03]  /*07b0*/  VIADD R7, R7, 0x100 ;  /* 0x0000010007077836 */ /* 0x000fc60000000000 */
[----:B------:R-:W-:Y:S01]  /*07c0*/  ISETP.NE.AND P0, PT, R10, RZ, PT ;  /* 0x000000ff0a00720c */ /* 0x000fe20003f05270 */
[----:B--2--5:R-:W-:-:S12]  /*07d0*/  IMAD.IADD R6, R3, 0x1, R6 ;  /* 0x0000000103067824 */ /* 0x024fd800078e0206 */
[----:B------:R-:W-:Y:S05]  /*07e0*/  @P0 BRA `(.L_x_1000) ;  /* 0xfffffffc00e40947 */ /* 0x000fea000383ffff */
.L_x_992:
[----:B------:R-:W-:Y:S05]  /*07f0*/  BSYNC.RECONVERGENT B1 ;  /* 0x0000000000017941 */ /* 0x000fea0003800200 */
.L_x_991:
[----:B------:R-:W-:-:S04]  /*0800*/  ISETP.GE.U32.AND P0, PT, R4, 0x100, PT ;  /* 0x000001000400780c */ /* 0x000fc80003f06070 */
[----:B------:R-:W-:-:S13]  /*0810*/  ISETP.GE.U32.AND.EX P0, PT, R0, RZ, PT, P0 ;  /* 0x000000ff0000720c */ /* 0x000fda0003f06100 */
[----:B------:R-:W-:Y:S05]  /*0820*/  @!P0 BRA `(.L_x_1001) ;  /* 0x0000000000ac8947 */ /* 0x000fea0003800000 */
[----:B------:R-:W1:Y:S01]  /*0830*/  S2R R8, SR_LANEID ;  /* 0x0000000000087919 */ /* 0x000e620000000000 */
[----:B------:R-:W-:Y:S01]  /*0840*/  ISETP.NE.AND P5, PT, R5, RZ, PT ;  /* 0x000000ff0500720c */ /* 0x000fe20003fa5270 */
[----:B-----5:R-:W0:Y:S01]  /*0850*/  SHFL.DOWN PT, R0, R6, 0x1, 0x1f ;  /* 0x08201f0006007f89 */ /* 0x020e2200000e0000 */
[C---:B-1----:R-:W-:Y:S02]  /*0860*/  ISETP.GT.AND P0, PT, R8.reuse, 0x1e, PT ;  /* 0x0000001e0800780c */ /* 0x042fe40003f04270 */
[----:B------:R-:W-:Y:S02]  /*0870*/  ISETP.NE.AND P1, PT, R8, RZ, PT ;  /* 0x000000ff0800720c */ /* 0x000fe40003f25270 */
[----:B0-----:R-:W-:Y:S02]  /*0880*/  SEL R3, R0, RZ, !P0 ;  /* 0x000000ff00037207 */ /* 0x001fe40004000000 */
        /* <DEDUP_REMOVED lines=21> */
[----:B0-----:R-:W-:-:S05]  /*09e0*/  SEL R3, R3, RZ, !P0 ;  /* 0x000000ff03037207 */ /* 0x001fca0004000000 */
[----:B------:R-:W-:-:S05]  /*09f0*/  IMAD.IADD R7, R2, 0x1, R3 ;  /* 0x0000000102077824 */ /* 0x000fca00078e0203 */
[----:B------:R1:W-:Y:S01]  /*0a00*/  @!P1 STS [R0+0x8], R7 ;  /* 0x0000080700009388 */ /* 0x0003e20000000800 */
[----:B------:R-:W-:Y:S06]  /*0a10*/  BAR.SYNC.DEFER_BLOCKING 0x0 ;  /* 0x0000000000007b1d */ /* 0x000fec0000010000 */
[----:B------:R-:W-:Y:S05]  /*0a20*/  @P5 BRA `(.L_x_1002) ;  /* 0x0000001000f85947 */ /* 0x000fea0003800000 */
[----:B------:R-:W0:Y:S01]  /*0a30*/  S2UR UR5, SR_CgaCtaId ;  /* 0x00000000000579c3 */ /* 0x000e220000008800 */
[----:B------:R-:W-:Y:S02]  /*0a40*/  UMOV UR4, 0x400 ;  /* 0x0000040000047882 */ /* 0x000fe40000000000 */
[----:B0-----:R-:W-:-:S09]  /*0a50*/  ULEA UR4, UR5, UR4, 0x18 ;  /* 0x0000000405047291 */ /* 0x001fd2000f8ec0ff */
[----:B-1----:R-:W-:Y:S04]  /*0a60*/  LDS R0, [UR4+0xc] ;  /* 0x00000c04ff007984 */ /* 0x002fe80008000800 */
[----:B------:R-:W0:Y:S04]  /*0a70*/  LDS.128 R8, [UR4+0x10] ;  /* 0x00001004ff087984 */ /* 0x000e280008000c00 */
[----:B------:R-:W1:Y:S01]  /*0a80*/  LDS.64 R2, [UR4+0x20] ;  /* 0x00002004ff027984 */ /* 0x000e620008000a00 */
[----:B0-----:R-:W-:-:S04]  /*0a90*/  IADD3 R0, PT, PT, R8, R0, R7 ;  /* 0x0000000008007210 */ /* 0x001fc80007ffe007 */
[----:B------:R-:W-:-:S04]  /*0aa0*/  IADD3 R0, PT, PT, R10, R0, R9 ;  /* 0x000000000a007210 */ /* 0x000fc80007ffe009 */
[----:B-1----:R-:W-:-:S05]  /*0ab0*/  IADD3 R0, PT, PT, R2, R0, R11 ;  /* 0x0000000002007210 */ /* 0x002fca0007ffe00b */
[----:B------:R-:W-:Y:S01]  /*0ac0*/  IMAD.IADD R7, R0, 0x1, R3 ;  /* 0x0000000100077824 */ /* 0x000fe200078e0203 */
[----:B------:R-:W-:Y:S06]  /*0ad0*/  BRA `(.L_x_1002) ;  /* 0x0000001000cc7947 */ /* 0x000fec0003800000 */
.L_x_1001:
[C---:B0-----:R-:W-:Y:S01]  /*0ae0*/  LOP3.LUT R2, R5.reuse, 0x3e0, RZ, 0xc0, !PT ;  /* 0x000003e005027812 */ /* 0x041fe200078ec0ff */
[----:B------:R-:W0:Y:S01]  /*0af0*/  S2R R12, SR_LANEID ;  /* 0x00000000000c7919 */ /* 0x000e220000000000 */
[----:B------:R-:W-:Y:S02]  /*0b00*/  ISETP.NE.AND P5, PT, R5, RZ, PT ;  /* 0x000000ff0500720c */ /* 0x000fe40003fa5270 */
[----:B------:R-:W-:Y:S01]  /*0b10*/  LOP3.LUT R7, RZ, R2, RZ, 0x33, !PT ;  /* 0x00000002ff077212 */ /* 0x000fe200078e33ff */
[----:B------:R-:W-:-:S04]  /*0b20*/  VIADD R3, R2, 0x20 ;  /* 0x0000002002037836 */ /* 0x000fc80000000000 */
[----:B------:R-:W-:Y:S01]  /*0b30*/  IMAD.IADD R7, R7, 0x1, R4 ;  /* 0x0000000107077824 */ /* 0x000fe200078e0204 */
[----:B------:R-:W-:-:S04]  /*0b40*/  ISETP.GT.U32.AND P0, PT, R3, R4, PT ;  /* 0x000000040300720c */ /* 0x000fc80003f04070 */
        /* <DEDUP_REMOVED lines=10> */
[----:B------:R-:W-:Y:S01]  /*0bf0*/  @!P1 SHF.R.U32.HI R9, RZ, 0x3, R5 ;  /* 0x00000003ff099819 */ /* 0x000fe20000011605 */
[----:B------:R-:W1:Y:S03]  /*0c00*/  SHFL.DOWN PT, R7, R2, 0x2, R3 ;  /* 0x0840000002077989 */ /* 0x000e6600000e0003 */
[----:B------:R-:W-:Y:S02]  /*0c10*/  @!P1 LOP3.LUT R9, R9, 0x7c, RZ, 0xc0, !PT ;  /* 0x0000007c09099812 */ /* 0x000fe400078ec0ff */
[----:B-1----:R-:W-:Y:S02]  /*0c20*/  SEL R7, R7, RZ, !P0 ;  /* 0x000000ff07077207 */ /* 0x002fe40004000000 */
[----:B------:R-:W-:Y:S02]  /*0c30*/  ISETP.GT.AND P0, PT, R10, R3, PT ;  /* 0x000000030a00720c */ /* 0x000fe40003f04270 */
[----:B------:R-:W-:Y:S01]  /*0c40*/  @!P1 MOV R10, 0x400 ;  /* 0x00000400000a9802 */ /* 0x000fe20000000f00 */
[----:B------:R-:W-:-:S02]  /*0c50*/  IMAD.IADD R8, R2, 0x1, R7 ;  /* 0x0000000102087824 */ /* 0x000fc400078e0207 */
[----:B------:R-:W-:Y:S01]  /*0c60*/  VIADD R2, R12, 0x8 ;  /* 0x000000080c027836 */ /* 0x000fe20000000000 */
[----:B0-----:R-:W-:Y:S02]  /*0c70*/  @!P1 LEA R10, R11, R10, 0x18 ;  /* 0x0000000a0b0a9211 */ /* 0x001fe400078ec0ff */
        /* <DEDUP_REMOVED lines=11> */
[----:B0-----:R-:W-:-:S05]  /*0d30*/  SEL R7, R7, RZ, !P0 ;  /* 0x000000ff07077207 */ /* 0x001fca0004000000 */
[----:B------:R-:W-:-:S05]  /*0d40*/  IMAD.IADD R7, R2, 0x1, R7 ;  /* 0x0000000102077824 */ /* 0x000fca00078e0207 */
[----:B------:R0:W-:Y:S01]  /*0d50*/  @!P1 STS [R10+0x8], R7 ;  /* 0x000008070a009388 */ /* 0x0001e20000000800 */
[----:B------:R-:W-:Y:S06]  /*0d60*/  BAR.SYNC.DEFER_BLOCKING 0x0 ;  /* 0x0000000000007b1d */ /* 0x000fec0000010000 */
[----:B------:R-:W-:Y:S05]  /*0d70*/  @P5 BRA `(.L_x_1002) ;  /* 0x0000001000245947 */ /* 0x000fea0003800000 */
[----:B------:R-:W1:Y:S01]  /*0d80*/  S2UR UR5, SR_CgaCtaId ;  /* 0x00000000000579c3 */ /* 0x000e620000008800 */
[----:B------:R-:W-:Y:S01]  /*0d90*/  UMOV UR4, 0x400 ;  /* 0x0000040000047882 */ /* 0x000fe20000000000 */
[C---:B------:R-:W-:Y:S02]  /*0da0*/  ISETP.GT.U32.AND P0, PT, R4.reuse, 0x40, PT ;  /* 0x000000400400780c */ /* 0x040fe40003f04070 */
[C---:B------:R-:W-:Y:S02]  /*0db0*/  ISETP.GT.U32.AND P6, PT, R4.reuse, 0x20, PT ;  /* 0x000000200400780c */ /* 0x040fe40003fc4070 */
[C---:B------:R-:W-:Y:S02]  /*0dc0*/  ISETP.GT.U32.AND P4, PT, R4.reuse, 0x60, PT ;  /* 0x000000600400780c */ /* 0x040fe40003f84070 */
[----:B------:R-:W-:Y:S02]  /*0dd0*/  ISETP.GT.U32.AND P2, PT, R4, 0x80, PT ;  /* 0x000000800400780c */ /* 0x000fe40003f44070 */
[----:B------:R-:W-:-:S02]  /*0de0*/  ISETP.GT.U32.AND.EX P0, PT, R0, RZ, PT, P0 ;  /* 0x000000ff0000720c */ /* 0x000fc40003f04100 */
[----:B------:R-:W-:Y:S02]  /*0df0*/  ISETP.GT.U32.AND.EX P6, PT, R0, RZ, PT, P6 ;  /* 0x000000ff0000720c */ /* 0x000fe40003fc4160 */
[C---:B------:R-:W-:Y:S02]  /*0e00*/  ISETP.GT.U32.AND P3, PT, R4.reuse, 0xa0, PT ;  /* 0x000000a00400780c */ /* 0x040fe40003f64070 */
[----:B------:R-:W-:Y:S02]  /*0e10*/  ISETP.GT.U32.AND P1, PT, R4, 0xc0, PT ;  /* 0x000000c00400780c */ /* 0x000fe40003f24070 */
[C---:B------:R-:W-:Y:S02]  /*0e20*/  ISETP.GT.U32.AND.EX P4, PT, R0.reuse, RZ, PT, P4 ;  /* 0x000000ff0000720c */ /* 0x040fe40003f84140 */
[C---:B------:R-:W-:Y:S02]  /*0e30*/  ISETP.GT.U32.AND.EX P2, PT, R0.reuse, RZ, PT, P2 ;  /* 0x000000ff0000720c */ /* 0x040fe40003f44120 */
[C---:B------:R-:W-:Y:S01]  /*0e40*/  ISETP.GT.U32.AND.EX P3, PT, R0.reuse, RZ, PT, P3 ;  /* 0x000000ff0000720c */ /* 0x040fe20003f64130 */
[----:B-1----:R-:W-:Y:S01]  /*0e50*/  ULEA UR4, UR5, UR4, 0x18 ;  /* 0x0000000405047291 */ /* 0x002fe2000f8ec0ff */
[----:B------:R-:W-:-:S08]  /*0e60*/  ISETP.GT.U32.AND.EX P1, PT, R0, RZ, PT, P1 ;  /* 0x000000ff0000720c */ /* 0x000fd00003f24110 */
[----:B0-----:R-:W0:Y:S04]  /*0e70*/  LDS.128 R8, [UR4+0x10] ;  /* 0x00001004ff087984 */ /* 0x001e280008000c00 */
[----:B------:R-:W1:Y:S04]  /*0e80*/  LDS R5, [UR4+0xc] ;  /* 0x00000c04ff057984 */ /* 0x000e680008000800 */
[----:B------:R-:W2:Y:S01]  /*0e90*/  LDS.64 R2, [UR4+0x20] ;  /* 0x00002004ff027984 */ /* 0x000ea20008000a00 */
[----:B0-----:R-:W-:Y:S02]  /*0ea0*/  SEL R8, R8, RZ, P0 ;  /* 0x000000ff08087207 */ /* 0x001fe40000000000 */
[----:B------:R-:W-:-:S02]  /*0eb0*/  ISETP.GT.U32.AND P0, PT, R4, 0xe0, PT ;  /* 0x000000e00400780c */ /* 0x000fc40003f04070 */
[----:B-1----:R-:W-:Y:S02]  /*0ec0*/  SEL R6, R5, RZ, P6 ;  /* 0x000000ff05067207 */ /* 0x002fe40003000000 */
[----:B------:R-:W-:Y:S02]  /*0ed0*/  SEL R9, R9, RZ, P4 ;  /* 0x000000ff09097207 */ /* 0x000fe40002000000 */
[----:B------:R-:W-:Y:S02]  /*0ee0*/  IADD3 R6, PT, PT, R8, R6, R7 ;  /* 0x0000000608067210 */ /* 0x000fe40007ffe007 */
[----:B------:R-:W-:Y:S02]  /*0ef0*/  SEL R10, R10, RZ, P2 ;  /* 0x000000ff0a0a7207 */ /* 0x000fe40001000000 */
[----:B------:R-:W-:Y:S02]  /*0f00*/  ISETP.GT.U32.AND.EX P0, PT, R0, RZ, PT, P0 ;  /* 0x000000ff0000720c */ /* 0x000fe40003f04100 */
[----:B------:R-:W-:-:S02]  /*0f10*/  SEL R11, R11, RZ, P3 ;  /* 0x000000ff0b0b7207 */ /* 0x000fc40001800000 */
[----:B------:R-:W-:Y:S02]  /*0f20*/  IADD3 R6, PT, PT, R10, R6, R9 ;  /* 0x000000060a067210 */ /* 0x000fe40007ffe009 */
[----:B--2---:R-:W-:Y:S02]  /*0f30*/  SEL R2, R2, RZ, P1 ;  /* 0x000000ff02027207 */ /* 0x004fe40000800000 */
[----:B------:R-:W-:Y:S02]  /*0f40*/  SEL R3, R3, RZ, P0 ;  /* 0x000000ff03037207 */ /* 0x000fe40000000000 */
[----:B------:R-:W-:-:S05]  /*0f50*/  IADD3 R2, PT, PT, R2, R6, R11 ;  /* 0x0000000602027210 */ /* 0x000fca0007ffe00b */
[----:B------:R-:W-:Y:S01]  /*0f60*/  IMAD.IADD R7, R2, 0x1, R3 ;  /* 0x0000000102077824 */ /* 0x000fe200078e0203 */
[----:B------:R-:W-:Y:S06]  /*0f70*/  BRA `(.L_x_1002) ;  /* 0x0000000c00a47947 */ /* 0x000fec0003800000 */
.L_x_988:
[----:B------:R-:W0:Y:S01]  /*0f80*/  S2R R8, SR_TID.X ;  /* 0x0000000000087919 */ /* 0x000e220000002100 */
[----:B------:R-:W0:Y:S02]  /*0f90*/  LDC.64 R2, c[0x0][0x380] ;  /* 0x0000e000ff027b82 */ /* 0x000e240000000a00 */
[----:B0-----:R-:W-:-:S05]  /*0fa0*/  IMAD.WIDE.U32 R2, R8, 0x4, R2 ;  /* 0x0000000408027825 */ /* 0x001fca00078e0002 */
        /* <DEDUP_REMOVED lines=16> */
[----:B--2---:R-:W-:-:S04]  /*10b0*/  IADD3 R5, PT, PT, R7, R6, R5 ;  /* 0x0000000607057210 */ /* 0x004fc80007ffe005 */
[----:B---3--:R-:W-:Y:S01]  /*10c0*/  IADD3 R5, PT, PT, R12, R9, R5 ;  /* 0x000000090c057210 */ /* 0x008fe20007ffe005 */
[----:B------:R-:W-:Y:S01]  /*10d0*/  IMAD.MOV.U32 R9, RZ, RZ, 0x1000 ;  /* 0x00001000ff097424 */ /* 0x000fe200078e00ff */
[----:B------:R-:W-:-:S04]  /*10e0*/  IADD3 R12, P1, PT, R4, -0x1000, RZ ;  /* 0xfffff000040c7810 */ /* 0x000fc80007f3e0ff */
[----:B------:R-:W-:Y:S02]  /*10f0*/  ISETP.GE.U32.AND P0, PT, R12, 0x1000, PT ;  /* 0x000010000c00780c */ /* 0x000fe40003f06070 */
[----:B----4-:R-:W-:Y:S01]  /*1100*/  IADD3 R5, PT, PT, R14, R11, R5 ;  /* 0x0000000b0e057210 */ /* 0x010fe20007ffe005 */
[----:B------:R-:W-:Y:S01]  /*1110*/  IMAD.MOV.U32 R11, RZ, RZ, RZ ;  /* 0x000000ffff0b7224 */ /* 0x000fe200078e00ff */
[----:B------:R-:W-:-:S04]  /*1120*/  IADD3.X R14, PT, PT, R0, -0x1, RZ, P1, !PT ;  /* 0xffffffff000e7810 */ /* 0x000fc80000ffe4ff */
[----:B------:R-:W-:Y:S02]  /*1130*/  ISETP.GE.U32.AND.EX P0, PT, R14, RZ, PT, P0 ;  /* 0x000000ff0e00720c */ /* 0x000fe40003f06100 */
[----:B-----5:R-:W-:-:S04]  /*1140*/  IADD3 R5, PT, PT, R16, R13, R5 ;  /* 0x0000000d10057210 */ /* 0x020fc80007ffe005 */
[----:B------:R-:W-:-:S04]  /*1150*/  IADD3 R5, PT, PT, R18, R15, R5 ;  /* 0x0000000f12057210 */ /* 0x000fc80007ffe005 */
[----:B------:R-:W-:-:S04]  /*1160*/  IADD3 R5, PT, PT, R20, R17, R5 ;  /* 0x0000001114057210 */ /* 0x000fc80007ffe005 */
[----:B------:R-:W-:-:S05]  /*1170*/  IADD3 R5, PT, PT, R22, R19, R5 ;  /* 0x0000001316057210 */ /* 0x000fca0007ffe005 */
[----:B------:R-:W-:Y:S01]  /*1180*/  IMAD.IADD R10, R10, 0x1, R5 ;  /* 0x000000010a0a7824 */ /* 0x000fe200078e0205 */
[----:B------:R-:W-:Y:S06]  /*1190*/  @!P0 BRA `(.L_x_1003) ;  /* 0x0000000000a08947 */ /* 0x000fec0003800000 */
[----:B------:R-:W0:Y:S01]  /*11a0*/  LDC.64 R4, c[0x0][0x390] ;  /* 0x0000e400ff047b82 */ /* 0x000e220000000a00 */
[----:B------:R-:W-:Y:S02]  /*11b0*/  IMAD.MOV.U32 R9, RZ, RZ, 0x1000 ;  /* 0x00001000ff097424 */ /* 0x000fe400078e00ff */
[----:B------:R-:W-:-:S07]  /*11c0*/  IMAD.MOV.U32 R11, RZ, RZ, RZ ;  /* 0x000000ffff0b7224 */ /* 0x000fce00078e00ff */
.L_x_1005:
[----:B------:R-:W-:-:S04]  /*11d0*/  LEA R6, P0, R9, R2, 0x2 ;  /* 0x0000000209067211 */ /* 0x000fc800078010ff */
[----:B------:R-:W-:-:S05]  /*11e0*/  LEA.HI.X R7, R9, R3, R11, 0x2, P0 ;  /* 0x0000000309077211 */ /* 0x000fca00000f140b */
        /* <DEDUP_REMOVED lines=16> */
[----:B--2---:R-:W-:-:S02]  /*12f0*/  IADD3 R25, PT, PT, R26, R25, R10 ;  /* 0x000000191a197210 */ /* 0x004fc40007ffe00a */
[----:B0-----:R-:W-:-:S04]  /*1300*/  IADD3 R10, P1, PT, -R9, R4, RZ ;  /* 0x00000004090a7210 */ /* 0x001fc80007f3e1ff */
[----:B------:R-:W-:Y:S02]  /*1310*/  ISETP.GE.U32.AND P0, PT, R10, 0x1000, PT ;  /* 0x000010000a00780c */ /* 0x000fe40003f06070 */
[----:B---3--:R-:W-:-:S04]  /*1320*/  IADD3 R25, PT, PT, R28, R27, R25 ;  /* 0x0000001b1c197210 */ /* 0x008fc80007ffe019 */
[----:B----4-:R-:W-:-:S04]  /*1330*/  IADD3 R23, PT, PT, R23, R24, R25 ;  /* 0x0000001817177210 */ /* 0x010fc80007ffe019 */
[----:B-----5:R-:W-:Y:S01]  /*1340*/  IADD3 R21, PT, PT, R21, R0, R23 ;  /* 0x0000000015157210 */ /* 0x020fe20007ffe017 */
[----:B------:R-:W-:-:S04]  /*1350*/  IMAD.MOV.U32 R0, RZ, RZ, R5 ;  /* 0x000000ffff007224 */ /* 0x000fc800078e0005 */
[----:B------:R-:W-:Y:S01]  /*1360*/  IMAD.X R10, R0, 0x1, ~R11, P1 ;  /* 0x00000001000a7824 */ /* 0x000fe200008e0e0b */
[----:B------:R-:W-:-:S04]  /*1370*/  IADD3 R13, PT, PT, R16, R13, R21 ;  /* 0x0000000d100d7210 */ /* 0x000fc80007ffe015 */
[----:B------:R-:W-:Y:S02]  /*1380*/  ISETP.GE.U32.AND.EX P0, PT, R10, RZ, PT, P0 ;  /* 0x000000ff0a00720c */ /* 0x000fe40003f06100 */
[----:B------:R-:W-:-:S04]  /*1390*/  IADD3 R13, PT, PT, R18, R15, R13 ;  /* 0x0000000f120d7210 */ /* 0x000fc80007ffe00d */
[----:B------:R-:W-:-:S04]  /*13a0*/  IADD3 R13, PT, PT, R20, R17, R13 ;  /* 0x00000011140d7210 */ /* 0x000fc80007ffe00d */
[----:B------:R-:W-:-:S03]  /*13b0*/  IADD3 R10, PT, PT, R22, R19, R13 ;  /* 0x00000013160a7210 */ /* 0x000fc60007ffe00d */
[----:B------:R-:W-:Y:S05]  /*13c0*/  @!P0 BRA `(.L_x_1004) ;  /* 0x0000000400e88947 */ /* 0x000fea0003800000 */
[----:B------:R-:W-:-:S05]  /*13d0*/  IADD3 R9, P0, PT, R9, 0x1000, RZ ;  /* 0x0000100009097810 */ /* 0x000fca0007f1e0ff */
[----:B------:R-:W-:Y:S01]  /*13e0*/  IMAD.X R11, RZ, RZ, R11, P0 ;  /* 0x000000ffff0b7224 */ /* 0x000fe200000e060b */
[----:B------:R-:W-:-:S04]  /*13f0*/  ISETP.GT.U32.AND P0, PT, R9, R12, PT ;  /* 0x0000000c0900720c */ /* 0x000fc80003f04070 */
[----:B------:R-:W-:-:S13]  /*1400*/  ISETP.GT.U32.AND.EX P0, PT, R11, R14, PT, P0 ;  /* 0x0000000e0b00720c */ /* 0x000fda0003f04100 */
[----:B------:R-:W-:Y:S05]  /*1410*/  @!P0 BRA `(.L_x_1005) ;  /* 0xfffffffc006c8947 */ /* 0x000fea000383ffff */
.L_x_1003:
[----:B------:R-:W-:Y:S01]  /*1420*/  IMAD.IADD R3, R4, 0x1, -R9 ;  /* 0x0000000104037824 */ /* 0x000fe200078e0a09 */
[----:B------:R-:W-:Y:S01]  /*1430*/  ISETP.GE.U32.AND P1, PT, R9, R4, PT ;  /* 0x000000040900720c */ /* 0x000fe20003f26070 */
[----:B------:R-:W-:Y:S03]  /*1440*/  BSSY.RECONVERGENT B1, `(.L_x_1004) ;  /* 0x0000072000017945 */ /* 0x000fe60003800200 */
[----:B------:R-:W-:-:S04]  /*1450*/  ISETP.GE.AND P0, PT, R8, R3, PT ;  /* 0x000000030800720c */ /* 0x000fc80003f06270 */
[----:B------:R-:W-:-:S13]  /*1460*/  ISETP.GE.U32.OR.EX P0, PT, R11, R0, P0, P1 ;  /* 0x000000000b00720c */ /* 0x000fda0000706510 */
[----:B------:R-:W-:Y:S05]  /*1470*/  @P0 BRA `(.L_x_1006) ;  /* 0x0000000400b80947 */ /* 0x000fea0003800000 */
[----:B------:R-:W-:Y:S01]  /*1480*/  LOP3.LUT R0, RZ, R8, RZ, 0x33, !PT ;  /* 0x00000008ff007212 */ /* 0x000fe200078e33ff */
[----:B------:R-:W-:Y:S03]  /*1490*/  BSSY.RECONVERGENT B2, `(.L_x_1007) ;  /* 0x0000031000027945 */ /* 0x000fe60003800200 */
[----:B------:R-:W-:-:S04]  /*14a0*/  IADD3 R0, PT, PT, -R9, R4, R0 ;  /* 0x0000000409007210 */ /* 0x000fc80007ffe100 */
[C---:B------:R-:W-:Y:S02]  /*14b0*/  ISETP.GE.U32.AND P0, PT, R0.reuse, 0xf00, PT ;  /* 0x00000f000000780c */ /* 0x040fe40003f06070 */
[----:B------:R-:W-:Y:S01]  /*14c0*/  LEA.HI R4, R0, 0x1, RZ, 0x18 ;  /* 0x0000000100047811 */ /* 0x000fe200078fc0ff */
[----:B------:R-:W-:-:S03]  /*14d0*/  IMAD.MOV.U32 R0, RZ, RZ, R8 ;  /* 0x000000ffff007224 */ /* 0x000fc600078e0008 */
[----:B------:R-:W-:-:S04]  /*14e0*/  LOP3.LUT R24, R4, 0xf, RZ, 0xc0, !PT ;  /* 0x0000000f04187812 */ /* 0x000fc800078ec0ff */
[----:B------:R-:W-:-:S03]  /*14f0*/  ISETP.NE.AND P1, PT, R24, RZ, PT ;  /* 0x000000ff1800720c */ /* 0x000fc60003f25270 */
[----:B------:R-:W-:Y:S10]  /*1500*/  @!P0 BRA `(.L_x_1008) ;  /* 0x0000000000a48947 */ /* 0x000ff40003800000 */
[----:B------:R-:W0:Y:S01]  /*1510*/  LDCU.64 UR4, c[0x0][0x380] ;  /* 0x00007000ff0477ac */ /* 0x000e220008000a00 */
[----:B------:R-:W-:Y:S02]  /*1520*/  IADD3 R3, P0, PT, R8, R9, RZ ;  /* 0x0000000908037210 */ /* 0x000fe40007f1e0ff */
[----:B------:R-:W-:-:S03]  /*1530*/  LOP3.LUT R6, R4, 0x1fffff0, RZ, 0xc0, !PT ;  /* 0x01fffff004067812 */ /* 0x000fc600078ec0ff */
[----:B------:R-:W-:Y:S02]  /*1540*/  IMAD.X R0, RZ, RZ, R11, P0 ;  /* 0x000000ffff007224 */ /* 0x000fe400000e060b */
[----:B------:R-:W-:Y:S01]  /*1550*/  IMAD.MOV R6, RZ, RZ, -R6 ;  /* 0x000000ffff067224 */ /* 0x000fe200078e0a06 */
[----:B0-----:R-:W-:-:S04]  /*1560*/  LEA R15, P2, R3, UR4, 0x2 ;  /* 0x00000004030f7c11 */ /* 0x001fc8000f8410ff */
[----:B------:R-:W-:Y:S02]  /*1570*/  IADD3 R15, P0, PT, R15, 0x2000, RZ ;  /* 0x000020000f0f7810 */ /* 0x000fe40007f1e0ff */
[----:B------:R-:W-:Y:S01]  /*1580*/  LEA.HI.X R3, R3, UR5, R0, 0x2, P2 ;  /* 0x0000000503037c11 */ /* 0x000fe200090f1400 */
[----:B------:R-:W-:-:S04]  /*1590*/  IMAD.MOV.U32 R0, RZ, RZ, R8 ;  /* 0x000000ffff007224 */ /* 0x000fc800078e0008 */
[----:B------:R-:W-:-:S07]  /*15a0*/  IMAD.X R3, RZ, RZ, R3, P0 ;  /* 0x000000ffff037224 */ /* 0x000fce00000e0603 */
.L_x_1009:
        /* <DEDUP_REMOVED lines=31> */
.L_x_1008:
[----:B------:R-:W-:Y:S05]  /*17a0*/  BSYNC.RECONVERGENT B2 ;  /* 0x0000000000027941 */ /* 0x000fea0003800200 */
.L_x_1007:
[----:B------:R-:W-:Y:S05]  /*17b0*/  @!P1 BRA `(.L_x_1006) ;  /* 0x0000000000e89947 */ /* 0x000fea0003800000 */
[----:B------:R-:W-:Y:S01]  /*17c0*/  ISETP.GE.U32.AND P0, PT, R24, 0x8, PT ;  /* 0x000000081800780c */ /* 0x000fe20003f06070 */
[----:B------:R-:W-:Y:S01]  /*17d0*/  BSSY.RECONVERGENT B2, `(.L_x_1010) ;  /* 0x0000016000027945 */ /* 0x000fe20003800200 */
[----:B------:R-:W-:-:S04]  /*17e0*/  LOP3.LUT R17, R4, 0x7, RZ, 0xc0, !PT ;  /* 0x0000000704117812 */ /* 0x000fc800078ec0ff */
[----:B------:R-:W-:-:S07]  /*17f0*/  ISETP.NE.AND P1, PT, R17, RZ, PT ;  /* 0x000000ff1100720c */ /* 0x000fce0003f25270 */
[----:B------:R-:W-:Y:S06]  /*1800*/  @!P0 BRA `(.L_x_1011) ;  /* 0x0000000000488947 */ /* 0x000fec0003800000 */
[----:B------:R-:W0:Y:S01]  /*1810*/  LDCU.64 UR4, c[0x0][0x380] ;  /* 0x00007000ff0477ac */ /* 0x000e220008000a00 */
[----:B------:R-:W-:-:S05]  /*1820*/  IADD3 R3, P0, PT, R0, R9, RZ ;  /* 0x0000000900037210 */ /* 0x000fca0007f1e0ff */
[----:B------:R-:W-:Y:S01]  /*1830*/  IMAD.X R6, RZ, RZ, R11, P0 ;  /* 0x000000ffff067224 */ /* 0x000fe200000e060b */
        /* <DEDUP_REMOVED lines=15> */
.L_x_1011:
[----:B------:R-:W-:Y:S05]  /*1930*/  BSYNC.RECONVERGENT B2 ;  /* 0x0000000000027941 */ /* 0x000fea0003800200 */
.L_x_1010:
        /* <DEDUP_REMOVED lines=18> */
.L_x_1013:
[----:B------:R-:W-:Y:S05]  /*1a60*/  BSYNC.RECONVERGENT B2 ;  /* 0x0000000000027941 */ /* 0x000fea0003800200 */
.L_x_1012:
[----:B------:R-:W-:Y:S05]  /*1a70*/  @!P1 BRA `(.L_x_1006) ;  /* 0x0000000000389947 */ /* 0x000fea0003800000 */
[----:B------:R-:W0:Y:S01]  /*1a80*/  LDCU.64 UR4, c[0x0][0x380] ;  /* 0x00007000ff0477ac */ /* 0x000e220008000a00 */
[----:B------:R-:W-:Y:S01]  /*1a90*/  IADD3 R5, P0, PT, R0, R9, RZ ;  /* 0x0000000900057210 */ /* 0x000fe20007f1e0ff */
[----:B------:R-:W-:-:S04]  /*1aa0*/  IMAD.MOV R0, RZ, RZ, -R6 ;  /* 0x000000ffff007224 */ /* 0x000fc800078e0a06 */
[----:B------:R-:W-:Y:S01]  /*1ab0*/  IMAD.X R4, RZ, RZ, R11, P0 ;  /* 0x000000ffff047224 */ /* 0x000fe200000e060b */
[----:B0-----:R-:W-:-:S04]  /*1ac0*/  LEA R2, P1, R5, UR4, 0x2 ;  /* 0x0000000405027c11 */ /* 0x001fc8000f8210ff */
[----:B------:R-:W-:-:S09]  /*1ad0*/  LEA.HI.X R5, R5, UR5, R4, 0x2, P1 ;  /* 0x0000000505057c11 */ /* 0x000fd200088f1404 */
.L_x_1014:
[----:B------:R-:W-:-:S06]  /*1ae0*/  IMAD.MOV.U32 R3, RZ, RZ, R5 ;  /* 0x000000ffff037224 */ /* 0x000fcc00078e0005 */
[----:B------:R0:W2:Y:S01]  /*1af0*/  LDG.E R3, desc[UR6][R2.64] ;  /* 0x0000000602037981 */ /* 0x0000a2000c1e1900 */
[----:B------:R-:W-:-:S05]  /*1b00*/  VIADD R0, R0, 0x1 ;  /* 0x0000000100007836 */ /* 0x000fca0000000000 */
[----:B------:R-:W-:Y:S02]  /*1b10*/  ISETP.NE.AND P0, PT, R0, RZ, PT ;  /* 0x000000ff0000720c */ /* 0x000fe40003f05270 */
[----:B0-----:R-:W-:-:S05]  /*1b20*/  IADD3 R2, P1, PT, R2, 0x400, RZ ;  /* 0x0000040002027810 */ /* 0x001fca0007f3e0ff */
[----:B------:R-:W-:Y:S02]  /*1b30*/  IMAD.X R5, RZ, RZ, R5, P1 ;  /* 0x000000ffff057224 */ /* 0x000fe400008e0605 */
[----:B--2---:R-:W-:-:S04]  /*1b40*/  IMAD.IADD R10, R3, 0x1, R10 ;  /* 0x00000001030a7824 */ /* 0x004fc800078e020a */
[----:B------:R-:W-:Y:S05]  /*1b50*/  @P0 BRA `(.L_x_1014) ;  /* 0xfffffffc00e00947 */ /* 0x000fea000383ffff */
.L_x_1006:
[----:B------:R-:W-:Y:S05]  /*1b60*/  BSYNC.RECONVERGENT B1 ;  /* 0x0000000000017941 */ /* 0x000fea0003800200 */
.L_x_1004:
[----:B------:R-:W0:Y:S01]  /*1b70*/  S2R R6, SR_LANEID ;  /* 0x0000000000067919 */ /* 0x000e220000000000 */
[----:B------:R-:W-:Y:S01]  /*1b80*/  ISETP.NE.AND P5, PT, R8, RZ, PT ;  /* 0x000000ff0800720c */ /* 0x000fe20003fa5270 */
        /* <DEDUP_REMOVED lines=39> */
[----:B------:R-:W-:-:S07]  /*1e00*/  IMAD.IADD R7, R0, 0x1, R3 ;  /* 0x0000000100077824 */ /* 0x000fce00078e0203 */
.L_x_1002:
[----:B------:R-:W-:Y:S05]  /*1e10*/  BSYNC.RECONVERGENT B0 ;  /* 0x0000000000007941 */ /* 0x000fea0003800200 */
.L_x_987:
[----:B------:R-:W-:Y:S05]  /*1e20*/  @P5 EXIT ;  /* 0x000000000000594d */ /* 0x000fea0003800000 */
[----:B------:R-:W3:Y:S01]  /*1e30*/  LDC.64 R2, c[0x0][0x388] ;  /* 0x0000e200ff027b82 */ /* 0x000ee20000000a00 */
[----:B------:R-:W0:Y:S02]  /*1e40*/  LDCU UR4, c[0x0][0x39c] ;  /* 0x00007380ff0477ac */ /* 0x000e240008000800 */
[----:B012---:R-:W-:-:S05]  /*1e50*/  VIADD R7, R7, UR4 ;  /* 0x0000000407077c36 */ /* 0x007fca0008000000 */
[----:B---3--:R-:W-:Y:S01]  /*1e60*/  STG.E desc[UR6][R2.64], R7 ;  /* 0x0000000702007986 */ /* 0x008fe2000c101906 */
[----:B------:R-:W-:Y:S05]  /*1e70*/  EXIT ;  /* 0x000000000000794d */ /* 0x000fea0003800000 */
.L_x_1015:
        /* <DEDUP_REMOVED lines=16> */
.L_x_1294:


//--------------------- .text._ZN3cub18CUB_300001_SM_10006detail6reduce28DeviceReduceSingleTileKernelINS2_10policy_hubIijN4cuda3std3__44plusIiEEE10Policy1000EPiSC_iS9_iiNS7_10__identityEEEvT0_T1_T2_T3_T4_T6_ --------------------------
	.section	.text._ZN3cub18CUB_300001_SM_10006detail6reduce28DeviceReduceSingleTileKernelINS2_10policy_hubIijN4cuda3std3__44plusIiEEE10Policy1000EPiSC_iS9_iiNS7_10__identityEEEvT0_T1_T2_T3_T4_T6_,"ax",@progbits
	.align	128
        .global         _ZN3cub18CUB_300001_SM_10006detail6reduce28DeviceReduceSingleTileKernelINS2_10policy_hubIijN4cuda3std3__44plusIiEEE10Policy1000EPiSC_iS9_iiNS7_10__identityEEEvT0_T1_T2_T3_T4_T6_
        .type           _ZN3cub18CUB_300001_SM_10006detail6reduce28DeviceReduceSingleTileKernelINS2_10policy_hubIijN4cuda3std3__44plusIiEEE10Policy1000EPiSC_iS9_iiNS7_10__identityEEEvT0_T1_T2_T3_T4_T6_,@function
        .size           _ZN3cub18CUB_300001_SM_10006detail6reduce28DeviceReduceSingleTileKernelINS2_10policy_hubIijN4cuda3std3__44plusIiEEE10Policy1000EPiSC_iS9_iiNS7_10__identityEEEvT0_T1_T2_T3_T4_T6_,(.L_x_1295 - _ZN3cub18CUB_300001_SM_10006detail6reduce28DeviceReduceSingleTileKernelINS2_10policy_hubIijN4cuda3std3__44plusIiEEE10Policy1000EPiSC_iS9_iiNS7_10__identityEEEvT0_T1_T2_T3_T4_T6_)
        .other          _ZN3cub18CUB_300001_SM_10006detail6reduce28DeviceReduceSingleTileKernelINS2_10policy_hubIijN4cuda3std3__44plusIiEEE10Policy1000EPiSC_iS9_iiNS7_10__identityEEEvT0_T1_T2_T3_T4_T6_,@"STO_CUDA_ENTRY STV_DEFAULT"
_ZN3cub18CUB_300001_SM_10006detail6reduce28DeviceReduceSingleTileKernelINS2_10policy_hubIijN4cuda3std3__44plusIiEEE10Policy1000EPiSC_iS9_iiNS7_10__identityEEEvT0_T1_T2_T3_T4_T6_:
.text._ZN3cub18CUB_300001_SM_10006detail6reduce28DeviceReduceSingleTileKernelINS2_10policy_hubIijN4cuda3std3__44plusIiEEE10Policy1000EPiSC_iS9_iiNS7_10__identityEEEvT0_T1_T2_T3_T4_T6_:
        /* <DEDUP_REMOVED lines=13> */
.L_x_1016:
        /* <DEDUP_REMOVED lines=16> */
.L_x_1021:
[----:B------:R-:W-:Y:S05]  /*01d0*/  BSYNC.RECONVERGENT B1 ;  /* 0x0000000000017941 */ /* 0x000fea0003800200 */
.L_x_1020:
        /* <DEDUP_REMOVED lines=16> */
.L_x_1026:
        /* <DEDUP_REMOVED lines=9> */
.L_x_1025:
[----:B------:R-:W-:Y:S05]  /*0370*/  BSYNC.RECONVERGENT B2 ;  /* 0x0000000000027941 */ /* 0x000fea0003800200 */
.L_x_1024:
        /* <DEDUP_REMOVED lines=8> */
.L_x_1029:
        /* <DEDUP_REMOVED lines=35> */
.L_x_1028:
[----:B------:R-:W-:Y:S05]  /*0630*/  BSYNC.RECONVERGENT B2 ;  /* 0x0000000000027941 */ /* 0x000fea0003800200 */
.L_x_1027:
        /* <DEDUP_REMOVED lines=22> */
.L_x_1031:
[----:B------:R-:W-:Y:S05]  /*07a0*/  BSYNC.RECONVERGENT B2 ;  /* 0x0000000000027941 */ /* 0x000fea0003800200 */
.L_x_1030:
        /* <DEDUP_REMOVED lines=10> */
.L_x_1023:
[----:B------:R-:W-:Y:S05]  /*0850*/  BSYNC.RECONVERGENT B1 ;  /* 0x0000000000017941 */ /* 0x000fea0003800200 */
.L_x_1022:
        /* <DEDUP_REMOVED lines=45> */
.L_x_1032:
        /* <DEDUP_REMOVED lines=67> */
.L_x_1019:
        /* <DEDUP_REMOVED lines=22> */
.L_x_1036:
        /* <DEDUP_REMOVED lines=20> */
.L_x_1034:
        /* <DEDUP_REMOVED lines=20> */
.L_x_1040:
        /* <DEDUP_REMOVED lines=8> */
.L_x_1039:
[----:B------:R-:W-:Y:S05]  /*13c0*/  BSYNC.RECONVERGENT B2 ;  /* 0x0000000000027941 */ /* 0x000fea0003800200 */
.L_x_1038:
        /* <DEDUP_REMOVED lines=16> */
.L_x_1043:
        /* <DEDUP_REMOVED lines=39> */
.L_x_1042:
[----:B------:R-:W-:Y:S05]  /*1740*/  BSYNC.RECONVERGENT B2 ;  /* 0x0000000000027941 */ /* 0x000fea0003800200 */
.L_x_1041:
        /* <DEDUP_REMOVED lines=27> */
.L_x_1045:
[----:B------:R-:W-:Y:S05]  /*1900*/  BSYNC.RECONVERGENT B2 ;  /* 0x0000000000027941 */ /* 0x000fea0003800200 */
.L_x_1044:
        /* <DEDUP_REMOVED lines=10> */
.L_x_1037:
[----:B------:R-:W-:Y:S05]  /*19b0*/  BSYNC.RECONVERGENT B1 ;  /* 0x0000000000017941 */ /* 0x000fea0003800200 */
.L_x_1035:
        /* <DEDUP_REMOVED lines=43> */
.L_x_1018:
        /* <DEDUP_REMOVED lines=12> */
.L_x_1048:
[----:B------:R-:W-:Y:S05]  /*1d30*/  BSYNC.RECONVERGENT B1 ;  /* 0x0000000000017941 */ /* 0x000fea0003800200 */
.L_x_1047:
        /* <DEDUP_REMOVED lines=16> */
.L_x_1053:
        /* <DEDUP_REMOVED lines=9> */
.L_x_1052:
[----:B------:R-:W-:Y:S05]  /*1ed0*/  BSYNC.RECONVERGENT B2 ;  /* 0x0000000000027941 */ /* 0x000fea0003800200 */
.L_x_1051:
        /* <DEDUP_REMOVED lines=8> */
.L_x_1056:
        /* <DEDUP_REMOVED lines=35> */
.L_x_1055:
[----:B------:R-:W-:Y:S05]  /*2190*/  BSYNC.RECONVERGENT B2 ;  /* 0x0000000000027941 */ /* 0x000fea0003800200 */
.L_x_1054:
        /* <DEDUP_REMOVED lines=22> */
.L_x_1058:
[----:B------:R-:W-:Y:S05]  /*2300*/  BSYNC.RECONVERGENT B2 ;  /* 0x0000000000027941 */ /* 0x000fea0003800200 */
.L_x_1057:
        /* <DEDUP_REMOVED lines=10> */
.L_x_1050:
[----:B------:R-:W-:Y:S05]  /*23b0*/  BSYNC.RECONVERGENT B1 ;  /* 0x0000000000017941 */ /* 0x000fea0003800200 */
.L_x_1049:
        /* <DEDUP_REMOVED lines=45> */
.L_x_1059:
        /* <DEDUP_REMOVED lines=67> */
.L_x_1046:
        /* <DEDUP_REMOVED lines=33> */
.L_x_1062:
        /* <DEDUP_REMOVED lines=32> */
.L_x_1060:
        /* <DEDUP_REMOVED lines=20> */
.L_x_1066:
        /* <DEDUP_REMOVED lines=8> */
.L_x_1065:
[----:B------:R-:W-:Y:S05]  /*3090*/  BSYNC.RECONVERGENT B2 ;  /* 0x0000000000027941 */ /* 0x000fea0003800200 */
.L_x_1064:
        /* <DEDUP_REMOVED lines=16> */
.L_x_1069:
        /* <DEDUP_REMOVED lines=39> */
.L_x_1068:
[----:B------:R-:W-:Y:S05]  /*3410*/  BSYNC.RECONVERGENT B2 ;  /* 0x0000000000027941 */ /* 0x000fea0003800200 */
.L_x_1067:
        /* <DEDUP_REMOVED lines=27> */
.L_x_1071:
[----:B------:R-:W-:Y:S05]  /*35d0*/  BSYNC.RECONVERGENT B2 ;  /* 0x0000000000027941 */ /* 0x000fea0003800200 */
.L_x_1070:
        /* <DEDUP_REMOVED lines=10> */
.L_x_1063:
[----:B------:R-:W-:Y:S05]  /*3680*/  BSYNC.RECONVERGENT B1 ;  /* 0x0000000000017941 */ /* 0x000fea0003800200 */
.L_x_1061:
        /* <DEDUP_REMOVED lines=42> */
.L_x_1033:
[----:B------:R-:W-:Y:S05]  /*3930*/  BSYNC.RECONVERGENT B0 ;  /* 0x0000000000007941 */ /* 0x000fea0003800200 */
.L_x_1017:
[----:B------:R-:W-:Y:S05]  /*3940*/  @P0 EXIT ;  /* 0x000000000000094d */ /* 0x000fea0003800000 */
[----:B-1----:R-:W1:Y:S01]  /*3950*/  LDC.64 R4, c[0x0][0x388] ;  /* 0x0000e200ff047b82 */ /* 0x002e620000000a00 */
[----:B------:R-:W0:Y:S02]  /*3960*/  LDCU UR4, c[0x0][0x398] ;  /* 0x00007300ff0477ac */ /* 0x000e240008000800 */
[----:B0-234-:R-:W-:-:S05]  /*3970*/  VIADD R3, R3, UR4 ;  /* 0x0000000403037c36 */ /* 0x01dfca0008000000 */
[----:B-1----:R-:W-:Y:S01]  /*3980*/  STG.E desc[UR6][R4.64], R3 ;  /* 0x0000000304007986 */ /* 0x002fe2000c101906 */
[----:B------:R-:W-:Y:S05]  /*3990*/  EXIT ;  /* 0x000000000000794d */ /* 0x000fea0003800000 */
.L_x_1072:
        /* <DEDUP_REMOVED lines=14> */
.L_x_1295:


//--------------------- .text._ZN3cub18CUB_300001_SM_10006detail6reduce18DeviceReduceKernelINS2_10policy_hubIijN4cuda3std3__44plusIiEEE10Policy1000EN6thrust24THRUST_300001_SM_1000_NS6detail15normal_iteratorINSD_10device_ptrIiEEEEjS9_iNS7_10__identityEEEvT0_PT3_T1_NS0_13GridEvenShareISN_EET2_T4_ --------------------------
	.section	.text._ZN3cub18CUB_300001_SM_10006detail6reduce18DeviceReduceKernelINS2_10policy_hubIijN4cuda3std3__44plusIiEEE10Policy1000EN6thrust24THRUST_300001_SM_1000_NS6detail15normal_iteratorINSD_10device_ptrIiEEEEjS9_iNS7_10__identityEEEvT0_PT3_T1_NS0_13GridEvenShareISN_EET2_T4_,"ax",@progbits
	.align	128
        .global         _ZN3cub18CUB_300001_SM_10006detail6reduce18DeviceReduceKernelINS2_10policy_hubIijN4cuda3std3__44plusIiEEE10Policy1000EN6thrust24THRUST_300001_SM_1000_NS6detail15normal_iteratorINSD_10device_ptrIiEEEEjS9_iNS7_10__identityEEEvT0_PT3_T1_NS0_13GridEvenShareISN_EET2_T4_
        .type           _ZN3cub18CUB_300001_SM_10006detail6reduce18DeviceReduceKernelINS2_10policy_hubIijN4cuda3std3__44plusIiEEE10Policy1000EN6thrust24THRUST_300001_SM_1000_NS6detail15normal_iteratorINSD_10device_ptrIiEEEEjS9_iNS7_10__identityEEEvT0_PT3_T1_NS0_13GridEvenShareISN_EET2_T4_,@function
        .size           _ZN3cub18CUB_300001_SM_10006detail6reduce18DeviceReduceKernelINS2_10policy_hubIijN4cuda3std3__44plusIiEEE10Policy1000EN6thrust24THRUST_300001_SM_1000_NS6detail15normal_iteratorINSD_10device_ptrIiEEEEjS9_iNS7_10__identityEEEvT0_PT3_T1_NS0_13GridEvenShareISN_EET2_T4_,(.L_x_1296 - _ZN3cub18CUB_300001_SM_10006detail6reduce18DeviceReduceKernelINS2_10policy_hubIijN4cuda3std3__44plusIiEEE10Policy1000EN6thrust24THRUST_300001_SM_1000_NS6detail15normal_iteratorINSD_10device_ptrIiEEEEjS9_iNS7_10__identityEEEvT0_PT3_T1_NS0_13GridEvenShareISN_EET2_T4_)
        .other          _ZN3cub18CUB_300001_SM_10006detail6reduce18DeviceReduceKernelINS2_10policy_hubIijN4cuda3std3__44plusIiEEE10Policy1000EN6thrust24THRUST_300001_SM_1000_NS6detail15normal_iteratorINSD_10device_ptrIiEEEEjS9_iNS7_10__identityEEEvT0_PT3_T1_NS0_13GridEvenShareISN_EET2_T4_,@"STO_CUDA_ENTRY STV_DEFAULT"
_ZN3cub18CUB_300001_SM_10006detail6reduce18DeviceReduceKernelINS2_10policy_hubIijN4cuda3std3__44plusIiEEE10Policy1000EN6thrust24THRUST_300001_SM_1000_NS6detail15normal_iteratorINSD_10device_ptrIiEEEEjS9_iNS7_10__identityEEEvT0_PT3_T1_NS0_13GridEvenShareISN_EET2_T4_:
.text._ZN3cub18CUB_300001_SM_10006detail6reduce18DeviceReduceKernelINS2_10policy_hubIijN4cuda3std3__44plusIiEEE10Policy1000EN6thrust24THRUST_300001_SM_1000_NS6detail15normal_iteratorINSD_10device_ptrIiEEEEjS9_iNS7_10__identityEEEvT0_PT3_T1_NS0_13GridEvenShareISN_EET2_T4_:
[----:B------:R-:W-:Y:S01]  /*0000*/  LDC R1, c[0x0][0x37c] ;  /* 0x0000df00ff017b82 */ /* 0x000fe20000000800 */
[----:B------:R-:W0:Y:S07]  /*0010*/  S2R R3, SR_CTAID.X ;  /* 0x0000000000037919 */ /* 0x000e2e0000002500 */
[----:B------:R-:W1:Y:S01]  /*0020*/  LDC.64 R8, c[0x0][0x3a8] ;  /* 0x0000ea00ff087b82 */ /* 0x000e620000000a00 */
[----:B------:R-:W2:Y:S01]  /*0030*/  LDCU.64 UR6, c[0x0][0x358] ;  /* 0x00006b00ff0677ac */ /* 0x000ea20008000a00 */
[----:B------:R-:W-:Y:S01]  /*0040*/  BSSY.RECONVERGENT B0, `(.L_x_1073) ;  /* 0x0000236000007945 */ /* 0x000fe20003800200 */
[----:B-1----:R-:W-:-:S02]  /*0050*/  IMAD.SHL.U32 R13, R9, 0x1000, RZ ;  /* 0x00001000090d7824 */ /* 0x002fc400078e00ff */
[----:B0-----:R-:W-:-:S05]  /*0060*/  IMAD R0, R3, -0x1000, R8 ;  /* 0xfffff00003007824 */ /* 0x001fca00078e0208 */
[----:B------:R-:W-:-:S13]  /*0070*/  ISETP.GT.U32.AND P0, PT, R0, 0xfff, PT ;  /* 0x00000fff0000780c */ /* 0x000fda0003f04070 */
[----:B--2---:R-:W-:Y:S05]  /*0080*/  @P0 BRA `(.L_x_1074) ;  /* 0x0000001000540947 */ /* 0x004fea0003800000 */
[----:B------:R-:W0:Y:S01]  /*0090*/  S2R R2, SR_TID.X ;  /* 0x0000000000027919 */ /* 0x000e220000002100 */
[----:B------:R-:W-:Y:S01]  /*00a0*/  BSSY.RECONVERGENT B1, `(.L_x_1075) ;  /* 0x000000a000017945 */ /* 0x000fe20003800200 */
[----:B------:R-:W-:Y:S01]  /*00b0*/  IMAD.MOV.U32 R14, RZ, RZ, RZ ;  /* 0x000000ffff0e7224 */ /* 0x000fe200078e00ff */
[----:B0-----:R-:W-:Y:S01]  /*00c0*/  ISETP.GE.U32.AND P0, PT, R2, R0, PT ;  /* 0x000000000200720c */ /* 0x001fe20003f06070 */
[----:B------:R-:W-:-:S12]  /*00d0*/  IMAD.MOV.U32 R4, RZ, RZ, R2 ;  /* 0x000000ffff047224 */ /* 0x000fd800078e0002 */
[----:B------:R-:W-:Y:S05]  /*00e0*/  @P0 BRA `(.L_x_1076) ;  /* 0x0000000000140947 */ /* 0x000fea0003800000 */
[----:B------:R-:W0:Y:S01]  /*00f0*/  LDC.64 R14, c[0x0][0x380] ;  /* 0x0000e000ff0e7b82 */ /* 0x000e220000000a00 */
[----:B------:R-:W-:-:S04]  /*0100*/  IMAD R5, R3, 0x1000, R2 ;  /* 0x0000100003057824 */ /* 0x000fc800078e0202 */
[----:B0-----:R-:W-:-:S06]  /*0110*/  IMAD.WIDE.U32 R14, R5, 0x4, R14 ;  /* 0x00000004050e7825 */ /* 0x001fcc00078e000e */
[----:B------:R0:W5:Y:S01]  /*0120*/  LDG.E R14, desc[UR6][R14.64] ;  /* 0x000000060e0e7981 */ /* 0x000162000c1e1900 */
[----:B------:R-:W-:-:S07]  /*0130*/  VIADD R4, R2, 0x100 ;  /* 0x0000010002047836 */ /* 0x000fce0000000000 */
.L_x_1076:
[----:B------:R-:W-:Y:S05]  /*0140*/  BSYNC.RECONVERGENT B1 ;  /* 0x0000000000017941 */ /* 0x000fea0003800200 */
.L_x_1075:
[----:B------:R-:W-:Y:S01]  /*0150*/  ISETP.GE.U32.AND P0, PT, R4, R0, PT ;  /* 0x000000000400720c */ /* 0x000fe20003f06070 */
[----:B------:R-:W-:-:S12]  /*0160*/  BSSY.RECONVERGENT B1, `(.L_x_1077) ;  /* 0x0000097000017945 */ /* 0x000fd80003800200 */
[----:B------:R-:W-:Y:S05]  /*0170*/  @P0 BRA `(.L_x_1078) ;  /* 0x0000000800540947 */ /* 0x000fea0003800000 */
[----:B------:R-:W-:Y:S01]  /*0180*/  LOP3.LUT R5, RZ, R4, RZ, 0x33, !PT ;  /* 0x00000004ff057212 */ /* 0x000fe200078e33ff */
[----:B------:R-:W-:Y:S04]  /*0190*/  BSSY.RECONVERGENT B2, `(.L_x_1079) ;  /* 0x000004b000027945 */ /* 0x000fe80003800200 */
[----:B------:R-:W-:-:S04]  /*01a0*/  IMAD.IADD R8, R5, 0x1, R8 ;  /* 0x0000000105087824 */ /* 0x000fc800078e0208 */
[----:B------:R-:W-:-:S05]  /*01b0*/  IMAD R8, R3, -0x1000, R8 ;  /* 0xfffff00003087824 */ /* 0x000fca00078e0208 */
[C---:B------:R-:W-:Y:S02]  /*01c0*/  ISETP.GE.U32.AND P0, PT, R8.reuse, 0xf00, PT ;  /* 0x00000f000800780c */ /* 0x040fe40003f06070 */
[----:B------:R-:W-:-:S04]  /*01d0*/  LEA.HI R5, R8, 0x1, RZ, 0x18 ;  /* 0x0000000108057811 */ /* 0x000fc800078fc0ff */
[----:B------:R-:W-:-:S07]  /*01e0*/  LOP3.LUT R6, R5, 0xf, RZ, 0xc0, !PT ;  /* 0x0000000f05067812 */ /* 0x000fce00078ec0ff */
[----:B------:R-:W-:Y:S05]  /*01f0*/  @!P0 BRA `(.L_x_1080) ;  /* 0x0000000400108947 */ /* 0x000fea0003800000 */
[----:B------:R-:W-:Y:S01]  /*0200*/  LOP3.LUT R8, R5, 0x1fffff0, RZ, 0xc0, !PT ;  /* 0x01fffff005087812 */ /* 0x000fe200078ec0ff */
[----:B------:R-:W-:Y:S01]  /*0210*/  BSSY.RECONVERGENT B3, `(.L_x_1081) ;  /* 0x0000041000037945 */ /* 0x000fe20003800200 */
[----:B------:R-:W-:Y:S01]  /*0220*/  LOP3.LUT R7, R4, 0x800, RZ, 0xfc, !PT ;  /* 0x0000080004077812 */ /* 0x000fe200078efcff */
[----:B------:R-:W-:Y:S01]  /*0230*/  IMAD R4, R3, 0x1000, R4 ;  /* 0x0000100003047824 */ /* 0x000fe200078e0204 */
[----:B------:R-:W-:-:S07]  /*0240*/  IADD3 R8, PT, PT, -R8, RZ, RZ ;  /* 0x000000ff08087210 */ /* 0x000fce0007ffe1ff */
.L_x_1082:
[----:B------:R-:W1:Y:S01]  /*0250*/  LDC.64 R12, c[0x0][0x380] ;  /* 0x0000e000ff0c7b82 */ /* 0x000e620000000a00 */
[----:B------:R-:W-:-:S04]  /*0260*/  VIADD R21, R4, 0x100 ;  /* 0x0000010004157836 */ /* 0x000fc80000000000 */
[----:B-1----:R-:W-:-:S04]  /*0270*/  IMAD.WIDE.U32 R20, R21, 0x4, R12 ;  /* 0x0000000415147825 */ /* 0x002fc800078e000c */
[C---:B------:R-:W-:Y:S01]  /*0280*/  IMAD.WIDE.U32 R16, R4.reuse, 0x4, R12 ;  /* 0x0000000404107825 */ /* 0x040fe200078e000c */
[----:B0-----:R-:W2:Y:S04]  /*0290*/  LDG.E R15, desc[UR6][R20.64] ;  /* 0x00000006140f7981 */ /* 0x001ea8000c1e1900 */
[----:B------:R0:W2:Y:S01]  /*02a0*/  LDG.E R9, desc[UR6][R16.64] ;  /* 0x0000000610097981 */ /* 0x0000a2000c1e1900 */
[C---:B------:R-:W-:Y:S02]  /*02b0*/  VIADD R29, R4.reuse, 0x600 ;  /* 0x00000600041d7836 */ /* 0x040fe40000000000 */
[C---:B------:R-:W-:Y:S01]  /*02c0*/  VIADD R27, R4.reuse, 0x300 ;  /* 0x00000300041b7836 */ /* 0x040fe20000000000 */
[C---:B------:R-:W-:Y:S01]  /*02d0*/  IADD3 R28, PT, PT, R4.reuse, 0x800, RZ ;  /* 0x00000800041c7810 */ /* 0x040fe20007ffe0ff */
[----:B------:R-:W-:-:S02]  /*02e0*/  VIADD R11, R4, 0x200 ;  /* 0x00000200040b7836 */ /* 0x000fc40000000000 */
[----:B------:R-:W-:-:S04]  /*02f0*/  IMAD.WIDE.U32 R26, R27, 0x4, R12 ;  /* 0x000000041b1a7825 */ /* 0x000fc800078e000c */
[--C-:B0-----:R-:W-:Y:S02]  /*0300*/  IMAD.WIDE.U32 R16, R29, 0x4, R12.reuse ;  /* 0x000000041d107825 */ /* 0x101fe400078e000c */
[----:B------:R-:W3:Y:S02]  /*0310*/  LDG.E R26, desc[UR6][R26.64] ;  /* 0x000000061a1a7981 */ /* 0x000ee4000c1e1900 */
[C---:B------:R-:W-:Y:S02]  /*0320*/  VIADD R19, R4.reuse, 0x400 ;  /* 0x0000040004137836 */ /* 0x040fe40000000000 */
[C---:B------:R-:W-:Y:S01]  /*0330*/  VIADD R23, R4.reuse, 0x500 ;  /* 0x0000050004177836 */ /* 0x040fe20000000000 */
[----:B------:R0:W4:Y:S01]  /*0340*/  LDG.E R22, desc[UR6][R16.64] ;  /* 0x0000000610167981 */ /* 0x000122000c1e1900 */
[----:B------:R-:W-:Y:S02]  /*0350*/  VIADD R29, R4, 0x700 ;  /* 0x00000700041d7836 */ /* 0x000fe40000000000 */
[----:B------:R-:W-:-:S04]  /*0360*/  IMAD.WIDE.U32 R10, R11, 0x4, R12 ;  /* 0x000000040b0a7825 */ /* 0x000fc800078e000c */
[--C-:B------:R-:W-:Y:S01]  /*0370*/  IMAD.WIDE.U32 R18, R19, 0x4, R12.reuse ;  /* 0x0000000413127825 */ /* 0x100fe200078e000c */
[----:B------:R1:W3:Y:S03]  /*0380*/  LDG.E R25, desc[UR6][R10.64] ;  /* 0x000000060a197981 */ /* 0x0002e6000c1e1900 */
[--C-:B------:R-:W-:Y:S01]  /*0390*/  IMAD.WIDE.U32 R20, R23, 0x4, R12.reuse ;  /* 0x0000000417147825 */ /* 0x100fe200078e000c */
[----:B------:R-:W4:Y:S03]  /*03a0*/  LDG.E R24, desc[UR6][R18.64] ;  /* 0x0000000612187981 */ /* 0x000f26000c1e1900 */
[--C-:B0-----:R-:W-:Y:S01]  /*03b0*/  IMAD.WIDE.U32 R16, R29, 0x4, R12.reuse ;  /* 0x000000041d107825 */ /* 0x101fe200078e000c */
[----:B------:R0:W4:Y:S03]  /*03c0*/  LDG.E R23, desc[UR6][R20.64] ;  /* 0x0000000614177981 */ /* 0x000126000c1e1900 */
[----:B------:R-:W-:Y:S01]  /*03d0*/  IMAD.WIDE.U32 R28, R28, 0x4, R12 ;  /* 0x000000041c1c7825 */ /* 0x000fe200078e000c */
[----:B------:R-:W4:Y:S03]  /*03e0*/  LDG.E R19, desc[UR6][R16.64] ;  /* 0x0000000610137981 */ /* 0x000f26000c1e1900 */
[----:B------:R-:W-:-:S02]  /*03f0*/  VIADD R27, R4, 0xa00 ;  /* 0x00000a00041b7836 */ /* 0x000fc40000000000 */
[----:B-1----:R-:W-:Y:S01]  /*0400*/  VIADD R11, R4, 0x900 ;  /* 0x00000900040b7836 */ /* 0x002fe20000000000 */
[----:B------:R1:W4:Y:S01]  /*0410*/  LDG.E R18, desc[UR6][R28.64] ;  /* 0x000000061c127981 */ /* 0x000322000c1e1900 */
[----:B0-----:R-:W-:-:S04]  /*0420*/  IMAD.WIDE.U32 R20, R27, 0x4, R12 ;  /* 0x000000041b147825 */ /* 0x001fc800078e000c */
[----:B------:R-:W-:Y:S02]  /*0430*/  VIADD R27, R4, 0xb00 ;  /* 0x00000b00041b7836 */ /* 0x000fe40000000000 */
[----:B------:R-:W-:-:S04]  /*0440*/  IMAD.WIDE.U32 R10, R11, 0x4, R12 ;  /* 0x000000040b0a7825 */ /* 0x000fc800078e000c */
[----:B-1----:R-:W-:Y:S02]  /*0450*/  VIADD R29, R4, 0xc00 ;  /* 0x00000c00041d7836 */ /* 0x002fe40000000000 */
[----:B------:R-:W4:Y:S02]  /*0460*/  LDG.E R11, desc[UR6][R10.64] ;  /* 0x000000060a0b7981 */ /* 0x000f24000c1e1900 */
[----:B------:R-:W-:-:S06]  /*0470*/  IMAD.WIDE.U32 R16, R29, 0x4, R12 ;  /* 0x000000041d107825 */ /* 0x000fcc00078e000c */
[----:B------:R0:W4:Y:S04]  /*0480*/  LDG.E R16, desc[UR6][R16.64] ;  /* 0x0000000610107981 */ /* 0x000128000c1e1900 */
[----:B------:R1:W4:Y:S01]  /*0490*/  LDG.E R10, desc[UR6][R20.64] ;  /* 0x00000006140a7981 */ /* 0x000322000c1e1900 */
[----:B0-----:R-:W-:Y:S01]  /*04a0*/  VIADD R17, R4, 0xf00 ;  /* 0x00000f0004117836 */ /* 0x001fe20000000000 */
[----:B--2--5:R-:W-:Y:S01]  /*04b0*/  IADD3 R9, PT, PT, R15, R9, R14 ;  /* 0x000000090f097210 */ /* 0x024fe20007ffe00e */
[----:B------:R-:W-:-:S04]  /*04c0*/  IMAD.WIDE.U32 R14, R27, 0x4, R12 ;  /* 0x000000041b0e7825 */ /* 0x000fc800078e000c */
[----:B------:R-:W-:Y:S02]  /*04d0*/  VIADD R27, R4, 0xd00 ;  /* 0x00000d00041b7836 */ /* 0x000fe40000000000 */
[----:B------:R-:W2:Y:S02]  /*04e0*/  LDG.E R15, desc[UR6][R14.64] ;  /* 0x000000060e0f7981 */ /* 0x000ea4000c1e1900 */
[----:B------:R-:W-:-:S04]  /*04f0*/  IMAD.WIDE.U32 R28, R27, 0x4, R12 ;  /* 0x000000041b1c7825 */ /* 0x000fc800078e000c */
[----:B------:R-:W-:Y:S02]  /*0500*/  VIADD R27, R4, 0xe00 ;  /* 0x00000e00041b7836 */ /* 0x000fe40000000000 */
[----:B------:R-:W2:Y:S02]  /*0510*/  LDG.E R29, desc[UR6][R28.64] ;  /* 0x000000061c1d7981 */ /* 0x000ea4000c1e1900 */
[----:B-1----:R-:W-:-:S04]  /*0520*/  IMAD.WIDE.U32 R20, R27, 0x4, R12 ;  /* 0x000000041b147825 */ /* 0x002fc800078e000c */
[----:B------:R-:W-:Y:S02]  /*0530*/  IMAD.WIDE.U32 R12, R17, 0x4, R12 ;  /* 0x00000004110c7825 */ /* 0x000fe400078e000c */
[----:B------:R-:W2:Y:S04]  /*0540*/  LDG.E R20, desc[UR6][R20.64] ;  /* 0x0000000614147981 */ /* 0x000ea8000c1e1900 */
[----:B------:R-:W2:Y:S01]  /*0550*/  LDG.E R12, desc[UR6][R12.64] ;  /* 0x000000060c0c7981 */ /* 0x000ea2000c1e1900 */
[----:B---3--:R-:W-:Y:S02]  /*0560*/  IADD3 R9, PT, PT, R26, R25, R9 ;  /* 0x000000191a097210 */ /* 0x008fe40007ffe009 */
[----:B------:R-:W-:Y:S02]  /*0570*/  IADD3 R8, PT, PT, R8, 0x10, RZ ;  /* 0x0000001008087810 */ /* 0x000fe40007ffe0ff */
[----:B----4-:R-:W-:-:S02]  /*0580*/  IADD3 R9, PT, PT, R23, R24, R9 ;  /* 0x0000001817097210 */ /* 0x010fc40007ffe009 */
[----:B------:R-:W-:Y:S02]  /*0590*/  ISETP.NE.AND P0, PT, R8, RZ, PT ;  /* 0x000000ff0800720c */ /* 0x000fe40003f05270 */
[----:B------:R-:W-:Y:S01]  /*05a0*/  IADD3 R9, PT, PT, R19, R22, R9 ;  /* 0x0000001613097210 */ /* 0x000fe20007ffe009 */
[----:B------:R-:W-:Y:S02]  /*05b0*/  VIADD R7, R7, 0x1000 ;  /* 0x0000100007077836 */ /* 0x000fe40000000000 */
[----:B------:R-:W-:Y:S01]  /*05c0*/  VIADD R4, R4, 0x1000 ;  /* 0x0000100004047836 */ /* 0x000fe20000000000 */
[----:B------:R-:W-:-:S04]  /*05d0*/  IADD3 R9, PT, PT, R11, R18, R9 ;  /* 0x000000120b097210 */ /* 0x000fc80007ffe009 */
[----:B--2---:R-:W-:-:S04]  /*05e0*/  IADD3 R9, PT, PT, R15, R10, R9 ;  /* 0x0000000a0f097210 */ /* 0x004fc80007ffe009 */
[----:B------:R-:W-:-:S04]  /*05f0*/  IADD3 R9, PT, PT, R29, R16, R9 ;  /* 0x000000101d097210 */ /* 0x000fc80007ffe009 */
[----:B------:R-:W-:Y:S01]  /*0600*/  IADD3 R14, PT, PT, R12, R20, R9 ;  /* 0x000000140c0e7210 */ /* 0x000fe20007ffe009 */
[----:B------:R-:W-:Y:S06]  /*0610*/  @P0 BRA `(.L_x_1082) ;  /* 0xfffffffc000c0947 */ /* 0x000fec000383ffff */
[----:B------:R-:W-:Y:S05]  /*0620*/  BSYNC.RECONVERGENT B3 ;  /* 0x0000000000037941 */ /* 0x000fea0003800200 */
.L_x_1081:
[----:B------:R-:W-:-:S07]  /*0630*/  VIADD R4, R7, 0xfffff800 ;  /* 0xfffff80007047836 */ /* 0x000fce0000000000 */
.L_x_1080:
[----:B------:R-:W-:Y:S05]  /*0640*/  BSYNC.RECONVERGENT B2 ;  /* 0x0000000000027941 */ /* 0x000fea0003800200 */
.L_x_1079:
[----:B------:R-:W-:-:S13]  /*0650*/  ISETP.NE.AND P0, PT, R6, RZ, PT ;  /* 0x000000ff0600720c */ /* 0x000fda0003f05270 */
[----:B------:R-:W-:Y:S05]  /*0660*/  @!P0 BRA `(.L_x_1078) ;  /* 0x0000000400188947 */ /* 0x000fea0003800000 */
[----:B------:R-:W-:Y:S01]  /*0670*/  ISETP.GE.U32.AND P0, PT, R6, 0x8, PT ;  /* 0x000000080600780c */ /* 0x000fe20003f06070 */
[----:B------:R-:W-:Y:S01]  /*0680*/  BSSY.RECONVERGENT B2, `(.L_x_1083) ;  /* 0x0000022000027945 */ /* 0x000fe20003800200 */
[----:B------:R-:W-:-:S04]  /*0690*/  LOP3.LUT R24, R5, 0x7, RZ, 0xc0, !PT ;  /* 0x0000000705187812 */ /* 0x000fc800078ec0ff */
[----:B------:R-:W-:-:S07]  /*06a0*/  ISETP.NE.AND P1, PT, R24, RZ, PT ;  /* 0x000000ff1800720c */ /* 0x000fce0003f25270 */
[----:B------:R-:W-:Y:S06]  /*06b0*/  @!P0 BRA `(.L_x_1084) ;  /* 0x0000000000788947 */ /* 0x000fec0003800000 */
[----:B------:R-:W1:Y:S01]  /*06c0*/  LDC.64 R10, c[0x0][0x380] ;  /* 0x0000e000ff0a7b82 */ /* 0x000e620000000a00 */
[----:B------:R-:W-:-:S04]  /*06d0*/  IMAD R27, R3, 0x1000, R4 ;  /* 0x00001000031b7824 */ /* 0x000fc800078e0204 */
[C---:B------:R-:W-:Y:S02]  /*06e0*/  VIADD R21, R27.reuse, 0x100 ;  /* 0x000001001b157836 */ /* 0x040fe40000000000 */
[C---:B------:R-:W-:Y:S02]  /*06f0*/  VIADD R17, R27.reuse, 0x300 ;  /* 0x000003001b117836 */ /* 0x040fe40000000000 */
[C---:B------:R-:W-:Y:S01]  /*0700*/  VIADD R23, R27.reuse, 0x200 ;  /* 0x000002001b177836 */ /* 0x040fe20000000000 */
[C---:B------:R-:W-:Y:S01]  /*0710*/  IADD3 R7, PT, PT, R27.reuse, 0x400, RZ ;  /* 0x000004001b077810 */ /* 0x040fe20007ffe0ff */
[C---:B------:R-:W-:Y:S02]  /*0720*/  VIADD R9, R27.reuse, 0x500 ;  /* 0x000005001b097836 */ /* 0x040fe40000000000 */
[C---:B------:R-:W-:Y:S02]  /*0730*/  VIADD R25, R27.reuse, 0x600 ;  /* 0x000006001b197836 */ /* 0x040fe40000000000 */
[----:B-1----:R-:W-:-:S04]  /*0740*/  IMAD.WIDE.U32 R12, R27, 0x4, R10 ;  /* 0x000000041b0c7825 */ /* 0x002fc800078e000a */
[--C-:B------:R-:W-:Y:S01]  /*0750*/  IMAD.WIDE.U32 R20, R21, 0x4, R10.reuse ;  /* 0x0000000415147825 */ /* 0x100fe200078e000a */
[----:B0-----:R0:W2:Y:S03]  /*0760*/  LDG.E R15, desc[UR6][R12.64] ;  /* 0x000000060c0f7981 */ /* 0x0010a6000c1e1900 */
[--C-:B------:R-:W-:Y:S01]  /*0770*/  IMAD.WIDE.U32 R16, R17, 0x4, R10.reuse ;  /* 0x0000000411107825 */ /* 0x100fe200078e000a */
[----:B------:R-:W2:Y:S03]  /*0780*/  LDG.E R18, desc[UR6][R20.64] ;  /* 0x0000000614127981 */ /* 0x000ea6000c1e1900 */
[----:B------:R-:W-:Y:S02]  /*0790*/  IMAD.WIDE.U32 R22, R23, 0x4, R10 ;  /* 0x0000000417167825 */ /* 0x000fe400078e000a */
[----:B------:R-:W3:Y:S02]  /*07a0*/  LDG.E R16, desc[UR6][R16.64] ;  /* 0x0000000610107981 */ /* 0x000ee4000c1e1900 */
[----:B------:R-:W-:-:S02]  /*07b0*/  VIADD R27, R27, 0x700 ;  /* 0x000007001b1b7836 */ /* 0x000fc40000000000 */
[--C-:B------:R-:W-:Y:S01]  /*07c0*/  IMAD.WIDE.U32 R6, R7, 0x4, R10.reuse ;  /* 0x0000000407067825 */ /* 0x100fe200078e000a */
[----:B------:R-:W3:Y:S03]  /*07d0*/  LDG.E R19, desc[UR6][R22.64] ;  /* 0x0000000616137981 */ /* 0x000ee6000c1e1900 */
[--C-:B------:R-:W-:Y:S02]  /*07e0*/  IMAD.WIDE.U32 R8, R9, 0x4, R10.reuse ;  /* 0x0000000409087825 */ /* 0x100fe400078e000a */
[----:B------:R-:W4:Y:S02]  /*07f0*/  LDG.E R7, desc[UR6][R6.64] ;  /* 0x0000000606077981 */ /* 0x000f24000c1e1900 */
[--C-:B0-----:R-:W-:Y:S02]  /*0800*/  IMAD.WIDE.U32 R12, R25, 0x4, R10.reuse ;  /* 0x00000004190c7825 */ /* 0x101fe400078e000a */
[----:B------:R-:W4:Y:S02]  /*0810*/  LDG.E R8, desc[UR6][R8.64] ;  /* 0x0000000608087981 */ /* 0x000f24000c1e1900 */
[----:B------:R-:W-:-:S02]  /*0820*/  IMAD.WIDE.U32 R10, R27, 0x4, R10 ;  /* 0x000000041b0a7825 */ /* 0x000fc400078e000a */
[----:B------:R-:W4:Y:S04]  /*0830*/  LDG.E R13, desc[UR6][R12.64] ;  /* 0x000000060c0d7981 */ /* 0x000f28000c1e1900 */
[----:B------:R-:W4:Y:S01]  /*0840*/  LDG.E R10, desc[UR6][R10.64] ;  /* 0x000000060a0a7981 */ /* 0x000f22000c1e1900 */
[----:B------:R-:W-:Y:S01]  /*0850*/  VIADD R4, R4, 0x800 ;  /* 0x0000080004047836 */ /* 0x000fe20000000000 */
[----:B--2--5:R-:W-:-:S04]  /*0860*/  IADD3 R18, PT, PT, R18, R15, R14 ;  /* 0x0000000f12127210 */ /* 0x024fc80007ffe00e */
[----:B---3--:R-:W-:-:S04]  /*0870*/  IADD3 R18, PT, PT, R16, R19, R18 ;  /* 0x0000001310127210 */ /* 0x008fc80007ffe012 */
[----:B----4-:R-:W-:-:S04]  /*0880*/  IADD3 R18, PT, PT, R8, R7, R18 ;  /* 0x0000000708127210 */ /* 0x010fc80007ffe012 */
[----:B------:R-:W-:-:S07]  /*0890*/  IADD3 R14, PT, PT, R10, R13, R18 ;  /* 0x0000000d0a0e7210 */ /* 0x000fce0007ffe012 */
.L_x_1084:
[----:B------:R-:W-:Y:S05]  /*08a0*/  BSYNC.RECONVERGENT B2 ;  /* 0x0000000000027941 */ /* 0x000fea0003800200 */
.L_x_1083:
        /* <DEDUP_REMOVED lines=8> */
[C---:B------:R-:W-:Y:S01]  /*0930*/  VIADD R13, R11.reuse, 0x100 ;  /* 0x000001000b0d7836 */ /* 0x040fe20000000000 */
[C---:B------:R-:W-:Y:S01]  /*0940*/  IADD3 R17, PT, PT, R11.reuse, 0x300, RZ ;  /* 0x000003000b117810 */ /* 0x040fe20007ffe0ff */
[C---:B0-----:R-:W-:Y:S02]  /*0950*/  VIADD R15, R11.reuse, 0x200 ;  /* 0x000002000b0f7836 */ /* 0x041fe40000000000 */
[----:B-1----:R-:W-:-:S04]  /*0960*/  IMAD.WIDE.U32 R8, R11, 0x4, R6 ;  /* 0x000000040b087825 */ /* 0x002fc800078e0006 */
[--C-:B------:R-:W-:Y:S02]  /*0970*/  IMAD.WIDE.U32 R10, R13, 0x4, R6.reuse ;  /* 0x000000040d0a7825 */ /* 0x100fe400078e0006 */
[----:B------:R-:W2:Y:S02]  /*0980*/  LDG.E R9, desc[UR6][R8.64] ;  /* 0x0000000608097981 */ /* 0x000ea4000c1e1900 */
[--C-:B------:R-:W-:Y:S02]  /*0990*/  IMAD.WIDE.U32 R12, R15, 0x4, R6.reuse ;  /* 0x000000040f0c7825 */ /* 0x100fe400078e0006 */
[----:B------:R-:W2:Y:S02]  /*09a0*/  LDG.E R10, desc[UR6][R10.64] ;  /* 0x000000060a0a7981 */ /* 0x000ea4000c1e1900 */
[----:B------:R-:W-:Y:S02]  /*09b0*/  IMAD.WIDE.U32 R6, R17, 0x4, R6 ;  /* 0x0000000411067825 */ /* 0x000fe400078e0006 */
[----:B------:R-:W3:Y:S04]  /*09c0*/  LDG.E R13, desc[UR6][R12.64] ;  /* 0x000000060c0d7981 */ /* 0x000ee8000c1e1900 */
[----:B------:R-:W3:Y:S01]  /*09d0*/  LDG.E R6, desc[UR6][R6.64] ;  /* 0x0000000606067981 */ /* 0x000ee2000c1e1900 */
[----:B------:R-:W-:Y:S01]  /*09e0*/  VIADD R4, R4, 0x400 ;  /* 0x0000040004047836 */ /* 0x000fe20000000000 */
[----:B--2--5:R-:W-:-:S04]  /*09f0*/  IADD3 R14, PT, PT, R10, R9, R14 ;  /* 0x000000090a0e7210 */ /* 0x024fc80007ffe00e */
[----:B---3--:R-:W-:-:S07]  /*0a00*/  IADD3 R14, PT, PT, R6, R13, R14 ;  /* 0x0000000d060e7210 */ /* 0x008fce0007ffe00e */
.L_x_1086:
[----:B------:R-:W-:Y:S05]  /*0a10*/  BSYNC.RECONVERGENT B2 ;  /* 0x0000000000027941 */ /* 0x000fea0003800200 */
.L_x_1085:
[----:B------:R-:W-:Y:S05]  /*0a20*/  @!P1 BRA `(.L_x_1078) ;  /* 0x0000000000289947 */ /* 0x000fea0003800000 */
[----:B------:R-:W1:Y:S01]  /*0a30*/  LDC.64 R6, c[0x0][0x380] ;  /* 0x0000e000ff067b82 */ /* 0x000e620000000a00 */
[----:B------:R-:W-:Y:S02]  /*0a40*/  IMAD R9, R3, 0x1000, R4 ;  /* 0x0000100003097824 */ /* 0x000fe400078e0204 */
[----:B------:R-:W-:-:S07]  /*0a50*/  IMAD.MOV R8, RZ, RZ, -R5 ;  /* 0x000000ffff087224 */ /* 0x000fce00078e0a05 */
.L_x_1087:
[----:B-1----:R-:W-:-:S06]  /*0a60*/  IMAD.WIDE.U32 R4, R9, 0x4, R6 ;  /* 0x0000000409047825 */ /* 0x002fcc00078e0006 */
[----:B------:R-:W2:Y:S01]  /*0a70*/  LDG.E R5, desc[UR6][R4.64] ;  /* 0x0000000604057981 */ /* 0x000ea2000c1e1900 */
[----:B------:R-:W-:Y:S02]  /*0a80*/  VIADD R8, R8, 0x1 ;  /* 0x0000000108087836 */ /* 0x000fe40000000000 */
[----:B------:R-:W-:-:S03]  /*0a90*/  VIADD R9, R9, 0x100 ;  /* 0x0000010009097836 */ /* 0x000fc60000000000 */
[----:B------:R-:W-:Y:S01]  /*0aa0*/  ISETP.NE.AND P0, PT, R8, RZ, PT ;  /* 0x000000ff0800720c */ /* 0x000fe20003f05270 */
[----:B--2--5:R-:W-:-:S12]  /*0ab0*/  IMAD.IADD R14, R5, 0x1, R14 ;  /* 0x00000001050e7824 */ /* 0x024fd800078e020e */
[----:B------:R-:W-:Y:S05]  /*0ac0*/  @P0 BRA `(.L_x_1087) ;  /* 0xfffffffc00e40947 */ /* 0x000fea000383ffff */
.L_x_1078:
[----:B------:R-:W-:Y:S05]  /*0ad0*/  BSYNC.RECONVERGENT B1 ;  /* 0x0000000000017941 */ /* 0x000fea0003800200 */
.L_x_1077:
[----:B------:R-:W-:-:S13]  /*0ae0*/  ISETP.GE.U32.AND P0, PT, R0, 0x100, PT ;  /* 0x000001000000780c */ /* 0x000fda0003f06070 */
[----:B------:R-:W-:Y:S05]  /*0af0*/  @!P0 BRA `(.L_x_1088) ;  /* 0x0000000000ac8947 */ /* 0x000fea0003800000 */
[----:B------:R-:W1:Y:S01]  /*0b00*/  S2R R8, SR_LANEID ;  /* 0x0000000000087919 */ /* 0x000e620000000000 */
[----:B-----5:R-:W2:Y:S01]  /*0b10*/  SHFL.DOWN PT, R0, R14, 0x1, 0x1f ;  /* 0x08201f000e007f89 */ /* 0x020ea200000e0000 */
[C---:B-1----:R-:W-:Y:S02]  /*0b20*/  ISETP.GT.AND P0, PT, R8.reuse, 0x1e, PT ;  /* 0x0000001e0800780c */ /* 0x042fe40003f04270 */
[----:B------:R-:W-:Y:S02]  /*0b30*/  ISETP.NE.AND P1, PT, R8, RZ, PT ;  /* 0x000000ff0800720c */ /* 0x000fe40003f25270 */
[----:B--2---:R-:W-:Y:S02]  /*0b40*/  SEL R5, R0, RZ, !P0 ;  /* 0x000000ff00057207 */ /* 0x004fe40004000000 */
[----:B------:R-:W-:Y:S02]  /*0b50*/  ISETP.GT.AND P0, PT, R8, 0x1d, PT ;  /* 0x0000001d0800780c */ /* 0x000fe40003f04270 */
[----:B------:R-:W-:-:S05]  /*0b60*/  IADD3 R5, PT, PT, R5, R14, RZ ;  /* 0x0000000e05057210 */ /* 0x000fca0007ffe0ff */
[----:B------:R-:W1:Y:S02]  /*0b70*/  SHFL.DOWN PT, R0, R5, 0x2, 0x1f ;  /* 0x08401f0005007f89 */ /* 0x000e6400000e0000 */
[----:B------:R-:W-:Y:S01]  /*0b80*/  @!P1 MOV R6, 0x400 ;  /* 0x0000040000069802 */ /* 0x000fe20000000f00 */
[----:B------:R-:W2:Y:S01]  /*0b90*/  @!P1 S2R R9, SR_CgaCtaId ;  /* 0x0000000000099919 */ /* 0x000ea20000008800 */
[----:B-1----:R-:W-:Y:S02]  /*0ba0*/  SEL R0, R0, RZ, !P0 ;  /* 0x000000ff00007207 */ /* 0x002fe40004000000 */
[----:B------:R-:W-:-:S03]  /*0bb0*/  ISETP.GT.AND P0, PT, R8, 0x1b, PT ;  /* 0x0000001b0800780c */ /* 0x000fc60003f04270 */
[----:B------:R-:W-:-:S05]  /*0bc0*/  IMAD.IADD R0, R5, 0x1, R0 ;  /* 0x0000000105007824 */ /* 0x000fca00078e0200 */
[----:B------:R-:W1:Y:S01]  /*0bd0*/  SHFL.DOWN PT, R4, R0, 0x4, 0x1f ;  /* 0x08801f0000047f89 */ /* 0x000e6200000e0000 */
[----:B--2---:R-:W-:Y:S02]  /*0be0*/  @!P1 LEA R9, R9, R6, 0x18 ;  /* 0x0000000609099211 */ /* 0x004fe400078ec0ff */
[----:B-1----:R-:W-:Y:S02]  /*0bf0*/  SEL R7, R4, RZ, !P0 ;  /* 0x000000ff04077207 */ /* 0x002fe40004000000 */
[----:B------:R-:W-:-:S03]  /*0c00*/  ISETP.GT.AND P0, PT, R8, 0x17, PT ;  /* 0x000000170800780c */ /* 0x000fc60003f04270 */
[----:B------:R-:W-:Y:S01]  /*0c10*/  IMAD.IADD R7, R0, 0x1, R7 ;  /* 0x0000000100077824 */ /* 0x000fe200078e0207 */
[----:B------:R-:W-:-:S04]  /*0c20*/  @!P1 SHF.R.U32.HI R0, RZ, 0x3, R2 ;  /* 0x00000003ff009819 */ /* 0x000fc80000011602 */
[----:B------:R-:W1:Y:S01]  /*0c30*/  SHFL.DOWN PT, R4, R7, 0x8, 0x1f ;  /* 0x09001f0007047f89 */ /* 0x000e6200000e0000 */
[----:B------:R-:W-:-:S05]  /*0c40*/  @!P1 LOP3.LUT R0, R0, 0x7c, RZ, 0xc0, !PT ;  /* 0x0000007c00009812 */ /* 0x000fca00078ec0ff */
[----:B------:R-:W-:Y:S01]  /*0c50*/  @!P1 IMAD.IADD R0, R0, 0x1, R9 ;  /* 0x0000000100009824 */ /* 0x000fe200078e0209 */
[----:B-1----:R-:W-:Y:S02]  /*0c60*/  SEL R4, R4, RZ, !P0 ;  /* 0x000000ff04047207 */ /* 0x002fe40004000000 */
[----:B------:R-:W-:-:S03]  /*0c70*/  ISETP.GT.AND P0, PT, R8, 0xf, PT ;  /* 0x0000000f0800780c */ /* 0x000fc60003f04270 */
[----:B------:R-:W-:-:S05]  /*0c80*/  IMAD.IADD R4, R7, 0x1, R4 ;  /* 0x0000000107047824 */ /* 0x000fca00078e0204 */
[----:B------:R-:W1:Y:S02]  /*0c90*/  SHFL.DOWN PT, R5, R4, 0x10, 0x1f ;  /* 0x0a001f0004057f89 */ /* 0x000e6400000e0000 */
[----:B-1----:R-:W-:Y:S02]  /*0ca0*/  SEL R5, R5, RZ, !P0 ;  /* 0x000000ff05057207 */ /* 0x002fe40004000000 */
        /* <DEDUP_REMOVED lines=8> */
[----:B--2---:R-:W-:Y:S04]  /*0d30*/  LDS R0, [UR4+0xc] ;  /* 0x00000c04ff007984 */ /* 0x004fe80008000800 */
[----:B------:R-:W1:Y:S04]  /*0d40*/  LDS.128 R4, [UR4+0x10] ;  /* 0x00001004ff047984 */ /* 0x000e680008000c00 */
[----:B------:R-:W2:Y:S01]  /*0d50*/  LDS.64 R8, [UR4+0x20] ;  /* 0x00002004ff087984 */ /* 0x000ea20008000a00 */
[----:B-1----:R-:W-:-:S04]  /*0d60*/  IADD3 R0, PT, PT, R4, R0, R11 ;  /* 0x0000000004007210 */ /* 0x002fc80007ffe00b */
[----:B------:R-:W-:-:S04]  /*0d70*/  IADD3 R0, PT, PT, R6, R0, R5 ;  /* 0x0000000006007210 */ /* 0x000fc80007ffe005 */
[----:B--2---:R-:W-:-:S05]  /*0d80*/  IADD3 R0, PT, PT, R8, R0, R7 ;  /* 0x0000000008007210 */ /* 0x004fca0007ffe007 */
[----:B------:R-:W-:Y:S01]  /*0d90*/  IMAD.IADD R11, R0, 0x1, R9 ;  /* 0x00000001000b7824 */ /* 0x000fe200078e0209 */
[----:B------:R-:W-:Y:S06]  /*0da0*/  BRA `(.L_x_1089) ;  /* 0x00000014007c7947 */ /* 0x000fec0003800000 */
.L_x_1088:
[----:B------:R-:W-:Y:S01]  /*0db0*/  LOP3.LUT R4, R2, 0x3e0, RZ, 0xc0, !PT ;  /* 0x000003e002047812 */ /* 0x000fe200078ec0ff */
[----:B------:R-:W1:Y:S03]  /*0dc0*/  S2R R10, SR_LANEID ;  /* 0x00000000000a7919 */ /* 0x000e660000000000 */
[----:B------:R-:W-:Y:S02]  /*0dd0*/  LOP3.LUT R7, RZ, R4, RZ, 0x33, !PT ;  /* 0x00000004ff077212 */ /* 0x000fe400078e33ff */
[----:B------:R-:W-:-:S03]  /*0de0*/  IADD3 R5, PT, PT, R4, 0x20, RZ ;  /* 0x0000002004057810 */ /* 0x000fc60007ffe0ff */
[----:B------:R-:W-:Y:S01]  /*0df0*/  IMAD.IADD R7, R0, 0x1, R7 ;  /* 0x0000000100077824 */ /* 0x000fe200078e0207 */
[----:B------:R-:W-:-:S04]  /*0e00*/  ISETP.GT.U32.AND P0, PT, R5, R0, PT ;  /* 0x000000000500720c */ /* 0x000fc80003f04070 */
[----:B------:R-:W-:-:S05]  /*0e10*/  SEL R7, R7, 0x1f, P0 ;  /* 0x0000001f07077807 */ /* 0x000fca0000000000 */
[----:B-----5:R-:W2:Y:S01]  /*0e20*/  SHFL.DOWN PT, R4, R14, 0x1, R7 ;  /* 0x082000000e047989 */ /* 0x020ea200000e0007 */
[CC--:B-1----:R-:W-:Y:S01]  /*0e30*/  ISETP.GE.AND P0, PT, R10.reuse, R7.reuse, PT ;  /* 0x000000070a00720c */ /* 0x0c2fe20003f06270 */
[C---:B------:R-:W-:Y:S01]  /*0e40*/  VIADD R6, R10.reuse, 0x2 ;  /* 0x000000020a067836 */ /* 0x040fe20000000000 */
[C---:B------:R-:W-:Y:S01]  /*0e50*/  ISETP.NE.AND P1, PT, R10.reuse, RZ, PT ;  /* 0x000000ff0a00720c */ /* 0x040fe20003f25270 */
[----:B------:R-:W-:Y:S01]  /*0e60*/  VIADD R8, R10, 0x4 ;  /* 0x000000040a087836 */ /* 0x000fe20000000000 */
[----:B--2---:R-:W-:Y:S02]  /*0e70*/  SEL R5, R4, RZ, !P0 ;  /* 0x000000ff04057207 */ /* 0x004fe40004000000 */
[----:B------:R-:W-:-:S03]  /*0e80*/  ISETP.GT.AND P0, PT, R6, R7, PT ;  /* 0x000000070600720c */ /* 0x000fc60003f04270 */
[----:B------:R-:W-:-:S06]  /*0e90*/  IMAD.IADD R4, R5, 0x1, R14 ;  /* 0x0000000105047824 */ /* 0x000fcc00078e020e */
[----:B------:R-:W1:Y:S01]  /*0ea0*/  @!P1 S2R R11, SR_CgaCtaId ;  /* 0x00000000000b9919 */ /* 0x000e620000008800 */
[----:B------:R-:W-:Y:S01]  /*0eb0*/  @!P1 SHF.R.U32.HI R9, RZ, 0x3, R2 ;  /* 0x00000003ff099819 */ /* 0x000fe20000011602 */
[----:B------:R-:W2:Y:S03]  /*0ec0*/  SHFL.DOWN PT, R5, R4, 0x2, R7 ;  /* 0x0840000004057989 */ /* 0x000ea600000e0007 */
[----:B------:R-:W-:Y:S02]  /*0ed0*/  @!P1 LOP3.LUT R9, R9, 0x7c, RZ, 0xc0, !PT ;  /* 0x0000007c09099812 */ /* 0x000fe400078ec0ff */
[----:B--2---:R-:W-:Y:S02]  /*0ee0*/  SEL R5, R5, RZ, !P0 ;  /* 0x000000ff05057207 */ /* 0x004fe40004000000 */
[----:B------:R-:W-:-:S03]  /*0ef0*/  ISETP.GT.AND P0, PT, R8, R7, PT ;  /* 0x000000070800720c */ /* 0x000fc60003f04270 */
[----:B------:R-:W-:Y:S01]  /*0f00*/  IMAD.IADD R6, R4, 0x1, R5 ;  /* 0x0000000104067824 */ /* 0x000fe200078e0205 */
[----:B------:R-:W-:-:S04]  /*0f10*/  IADD3 R4, PT, PT, R10, 0x8, RZ ;  /* 0x000000080a047810 */ /* 0x000fc80007ffe0ff */
[----:B------:R-:W2:Y:S02]  /*0f20*/  SHFL.DOWN PT, R5, R6, 0x4, R7 ;  /* 0x0880000006057989 */ /* 0x000ea400000e0007 */
[----:B--2---:R-:W-:Y:S02]  /*0f30*/  SEL R5, R5, RZ, !P0 ;  /* 0x000000ff05057207 */ /* 0x004fe40004000000 */
[----:B------:R-:W-:-:S03]  /*0f40*/  ISETP.GT.AND P0, PT, R4, R7, PT ;  /* 0x000000070400720c */ /* 0x000fc60003f04270 */
[----:B------:R-:W-:Y:S02]  /*0f50*/  IMAD.IADD R8, R6, 0x1, R5 ;  /* 0x0000000106087824 */ /* 0x000fe400078e0205 */
[----:B------:R-:W-:Y:S01]  /*0f60*/  VIADD R6, R10, 0x10 ;  /* 0x000000100a067836 */ /* 0x000fe20000000000 */
[----:B------:R-:W-:Y:S02]  /*0f70*/  @!P1 MOV R10, 0x400 ;  /* 0x00000400000a9802 */ /* 0x000fe40000000f00 */
[----:B------:R-:W2:Y:S02]  /*0f80*/  SHFL.DOWN PT, R5, R8, 0x8, R7 ;  /* 0x0900000008057989 */ /* 0x000ea400000e0007 */
[----:B-1----:R-:W-:-:S05]  /*0f90*/  @!P1 LEA R10, R11, R10, 0x18 ;  /* 0x0000000a0b0a9211 */ /* 0x002fca00078ec0ff */
[----:B------:R-:W-:Y:S01]  /*0fa0*/  @!P1 IMAD.IADD R10, R9, 0x1, R10 ;  /* 0x00000001090a9824 */ /* 0x000fe200078e020a */
[----:B--2---:R-:W-:Y:S02]  /*0fb0*/  SEL R5, R5, RZ, !P0 ;  /* 0x000000ff05057207 */ /* 0x004fe40004000000 */
[----:B------:R-:W-:-:S03]  /*0fc0*/  ISETP.GT.AND P0, PT, R6, R7, PT ;  /* 0x000000070600720c */ /* 0x000fc60003f04270 */
[----:B------:R-:W-:-:S05]  /*0fd0*/  IMAD.IADD R4, R8, 0x1, R5 ;  /* 0x0000000108047824 */ /* 0x000fca00078e0205 */
[----:B------:R-:W1:Y:S02]  /*0fe0*/  SHFL.DOWN PT, R5, R4, 0x10, R7 ;  /* 0x0a00000004057989 */ /* 0x000e6400000e0007 */
[----:B-1----:R-:W-:Y:S02]  /*0ff0*/  SEL R5, R5, RZ, !P0 ;  /* 0x000000ff05057207 */ /* 0x002fe40004000000 */
[----:B------:R-:W-:-:S03]  /*1000*/  ISETP.NE.AND P0, PT, R2, RZ, PT ;  /* 0x000000ff0200720c */ /* 0x000fc60003f05270 */
[----:B------:R-:W-:-:S05]  /*1010*/  IMAD.IADD R11, R4, 0x1, R5 ;  /* 0x00000001040b7824 */ /* 0x000fca00078e0205 */
[----:B------:R1:W-:Y:S01]  /*1020*/  @!P1 STS [R10+0x8], R11 ;  /* 0x0000080b0a009388 */ /* 0x0003e20000000800 */
[----:B------:R-:W-:Y:S06]  /*1030*/  BAR.SYNC.DEFER_BLOCKING 0x0 ;  /* 0x0000000000007b1d */ /* 0x000fec0000010000 */
[----:B------:R-:W-:Y:S05]  /*1040*/  @P0 BRA `(.L_x_1089) ;  /* 0x0000001000d40947 */ /* 0x000fea0003800000 */
[----:B------:R-:W2:Y:S01]  /*1050*/  S2UR UR5, SR_CgaCtaId ;  /* 0x00000000000579c3 */ /* 0x000ea20000008800 */
[----:B------:R-:W-:Y:S01]  /*1060*/  UMOV UR4, 0x400 ;  /* 0x0000040000047882 */ /* 0x000fe20000000000 */
[C---:B------:R-:W-:Y:S02]  /*1070*/  ISETP.GT.U32.AND P2, PT, R0.reuse, 0x40, PT ;  /* 0x000000400000780c */ /* 0x040fe40003f44070 */
[C---:B------:R-:W-:Y:S02]  /*1080*/  ISETP.GT.U32.AND P1, PT, R0.reuse, 0x20, PT ;  /* 0x000000200000780c */ /* 0x040fe40003f24070 */
[----:B------:R-:W-:Y:S01]  /*1090*/  ISETP.GT.U32.AND P3, PT, R0, 0x80, PT ;  /* 0x000000800000780c */ /* 0x000fe20003f64070 */
[----:B--2---:R-:W-:-:S09]  /*10a0*/  ULEA UR4, UR5, UR4, 0x18 ;  /* 0x0000000405047291 */ /* 0x004fd2000f8ec0ff */
[----:B------:R-:W2:Y:S04]  /*10b0*/  LDS.128 R4, [UR4+0x10] ;  /* 0x00001004ff047984 */ /* 0x000ea80008000c00 */
[----:B------:R-:W3:Y:S04]  /*10c0*/  LDS R2, [UR4+0xc] ;  /* 0x00000c04ff027984 */ /* 0x000ee80008000800 */
[----:B------:R-:W4:Y:S01]  /*10d0*/  LDS.64 R8, [UR4+0x20] ;  /* 0x00002004ff087984 */ /* 0x000f220008000a00 */
[----:B--2---:R-:W-:Y:S02]  /*10e0*/  SEL R4, R4, RZ, P2 ;  /* 0x000000ff04047207 */ /* 0x004fe40001000000 */
[----:B------:R-:W-:-:S02]  /*10f0*/  ISETP.GT.U32.AND P2, PT, R0, 0x60, PT ;  /* 0x000000600000780c */ /* 0x000fc40003f44070 */
[----:B---3--:R-:W-:Y:S02]  /*1100*/  SEL R2, R2, RZ, P1 ;  /* 0x000000ff02027207 */ /* 0x008fe40000800000 */
[----:B------:R-:W-:Y:S02]  /*1110*/  SEL R5, R5, RZ, P2 ;  /* 0x000000ff05057207 */ /* 0x000fe40001000000 */
[----:B------:R-:W-:Y:S02]  /*1120*/  IADD3 R2, PT, PT, R4, R2, R11 ;  /* 0x0000000204027210 */ /* 0x000fe40007ffe00b */
[----:B------:R-:W-:Y:S02]  /*1130*/  ISETP.GT.U32.AND P1, PT, R0, 0xa0, PT ;  /* 0x000000a00000780c */ /* 0x000fe40003f24070 */
[----:B------:R-:W-:Y:S02]  /*1140*/  SEL R6, R6, RZ, P3 ;  /* 0x000000ff06067207 */ /* 0x000fe40001800000 */
[----:B------:R-:W-:-:S02]  /*1150*/  ISETP.GT.U32.AND P2, PT, R0, 0xc0, PT ;  /* 0x000000c00000780c */ /* 0x000fc40003f44070 */
[----:B------:R-:W-:Y:S02]  /*1160*/  ISETP.GT.U32.AND P3, PT, R0, 0xe0, PT ;  /* 0x000000e00000780c */ /* 0x000fe40003f64070 */
[----:B------:R-:W-:Y:S02]  /*1170*/  SEL R7, R7, RZ, P1 ;  /* 0x000000ff07077207 */ /* 0x000fe40000800000 */
[----:B------:R-:W-:Y:S02]  /*1180*/  IADD3 R2, PT, PT, R6, R2, R5 ;  /* 0x0000000206027210 */ /* 0x000fe40007ffe005 */
[----:B----4-:R-:W-:Y:S02]  /*1190*/  SEL R8, R8, RZ, P2 ;  /* 0x000000ff08087207 */ /* 0x010fe40001000000 */
[----:B------:R-:W-:Y:S02]  /*11a0*/  SEL R9, R9, RZ, P3 ;  /* 0x000000ff09097207 */ /* 0x000fe40001800000 */
[----:B------:R-:W-:-:S05]  /*11b0*/  IADD3 R2, PT, PT, R8, R2, R7 ;  /* 0x0000000208027210 */ /* 0x000fca0007ffe007 */
[----:B-1----:R-:W-:Y:S01]  /*11c0*/  IMAD.IADD R11, R2, 0x1, R9 ;  /* 0x00000001020b7824 */ /* 0x002fe200078e0209 */
[----:B------:R-:W-:Y:S06]  /*11d0*/  BRA `(.L_x_1089) ;  /* 0x0000001000707947 */ /* 0x000fec0003800000 */
.L_x_1074:
[----:B------:R-:W0:Y:S01]  /*11e0*/  S2R R2, SR_TID.X ;  /* 0x0000000000027919 */ /* 0x000e220000002100 */
[----:B------:R-:W1:Y:S02]  /*11f0*/  LDCU.64 UR4, c[0x0][0x380] ;  /* 0x00007000ff0477ac */ /* 0x000e640008000a00 */
[----:B-1----:R-:W-:Y:S01]  /*1200*/  MOV R4, UR4 ;  /* 0x0000000400047c02 */ /* 0x002fe20008000f00 */
[----:B------:R-:W-:Y:S02]  /*1210*/  IMAD.U32 R5, RZ, RZ, UR5 ;  /* 0x00000005ff057e24 */ /* 0x000fe4000f8e00ff */
[----:B0-----:R-:W-:-:S04]  /*1220*/  IMAD R7, R3, 0x1000, R2 ;  /* 0x0000100003077824 */ /* 0x001fc800078e0202 */
[----:B------:R-:W-:-:S05]  /*1230*/  IMAD.WIDE.U32 R6, R7, 0x4, R4 ;  /* 0x0000000407067825 */ /* 0x000fca00078e0004 */
        /* <DEDUP_REMOVED lines=16> */
[----:B------:R-:W-:-:S02]  /*1340*/  ISETP.GE.U32.AND P0, PT, R0, R13, PT ;  /* 0x0000000d0000720c */ /* 0x000fc40003f06070 */
        /* <DEDUP_REMOVED lines=9> */
[----:B------:R-:W-:Y:S01]  /*13e0*/  IMAD R9, R3, 0x1000, R13 ;  /* 0x0000100003097824 */ /* 0x000fe200078e020d */
[----:B------:R-:W-:Y:S01]  /*13f0*/  LOP3.LUT R6, RZ, R2, RZ, 0x33, !PT ;  /* 0x00000002ff067212 */ /* 0x000fe200078e33ff */
[----:B------:R-:W-:Y:S01]  /*1400*/  VIADD R0, R8, 0xfffff000 ;  /* 0xfffff00008007836 */ /* 0x000fe20000000000 */
[----:B------:R-:W-:Y:S02]  /*1410*/  UMOV UR4, URZ ;  /* 0x000000ff00047c82 */ /* 0x000fe40008000000 */
[----:B------:R-:W-:Y:S02]  /*1420*/  IADD3 R6, PT, PT, -R13, R8, R6 ;  /* 0x000000080d067210 */ /* 0x000fe40007ffe106 */
[C---:B------:R-:W-:Y:S02]  /*1430*/  ISETP.GT.U32.AND P0, PT, R9.reuse, R0, PT ;  /* 0x000000000900720c */ /* 0x040fe40003f04070 */
[----:B------:R-:W-:Y:S01]  /*1440*/  IADD3 R7, PT, PT, R9, 0x800, R2 ;  /* 0x0000080009077810 */ /* 0x000fe20007ffe002 */
[----:B------:R-:W-:-:S02]  /*1450*/  IMAD.MOV.U32 R2, RZ, RZ, R9 ;  /* 0x000000ffff027224 */ /* 0x000fc400078e0009 */
[----:B------:R-:W-:-:S08]  /*1460*/  IMAD R6, R3, -0x1000, R6 ;  /* 0xfffff00003067824 */ /* 0x000fd000078e0206 */
[----:B------:R-:W-:Y:S05]  /*1470*/  @P0 BRA `(.L_x_1091) ;  /* 0x00000000009c0947 */ /* 0x000fea0003800000 */
[----:B------:R-:W0:Y:S08]  /*1480*/  LDC R8, c[0x0][0x3a8] ;  /* 0x0000ea00ff087b82 */ /* 0x000e300000000800 */
[----:B------:R-:W1:Y:S02]  /*1490*/  LDC.64 R4, c[0x0][0x380] ;  /* 0x0000e000ff047b82 */ /* 0x000e640000000a00 */
.L_x_1092:
[----:B------:R-:W2:Y:S02]  /*14a0*/  S2R R10, SR_TID.X ;  /* 0x00000000000a7919 */ /* 0x000ea40000002100 */
[----:B--2---:R-:W-:-:S04]  /*14b0*/  IMAD.IADD R11, R10, 0x1, R9 ;  /* 0x000000010a0b7824 */ /* 0x004fc800078e0209 */
[----:B-1----:R-:W-:-:S05]  /*14c0*/  IMAD.WIDE.U32 R10, R11, 0x4, R4 ;  /* 0x000000040b0a7825 */ /* 0x002fca00078e0004 */
        /* <DEDUP_REMOVED lines=10> */
[----:B------:R-:W5:Y:S01]  /*1570*/  LDG.E R21, desc[UR6][R10.64+0x2c00] ;  /* 0x002c00060a157981 */ /* 0x000f62000c1e1900 */
[----:B--2---:R-:W-:-:S03]  /*1580*/  IADD3 R20, PT, PT, R20, R18, R27 ;  /* 0x0000001214147210 */ /* 0x004fc60007ffe01b */
[----:B------:R-:W2:Y:S04]  /*1590*/  LDG.E R18, desc[UR6][R10.64+0x2800] ;  /* 0x002800060a127981 */ /* 0x000ea8000c1e1900 */
[----:B------:R-:W2:Y:S01]  /*15a0*/  LDG.E R27, desc[UR6][R10.64+0x3800] ;  /* 0x003800060a1b7981 */ /* 0x000ea2000c1e1900 */
[----:B---3--:R-:W-:-:S03]  /*15b0*/  IADD3 R24, PT, PT, R23, R22, R20 ;  /* 0x0000001617187210 */ /* 0x008fc60007ffe014 */
[----:B------:R-:W3:Y:S04]  /*15c0*/  LDG.E R23, desc[UR6][R10.64+0x3000] ;  /* 0x003000060a177981 */ /* 0x000ee8000c1e1900 */
[----:B------:R-:W3:Y:S04]  /*15d0*/  LDG.E R20, desc[UR6][R10.64+0x3400] ;  /* 0x003400060a147981 */ /* 0x000ee8000c1e1900 */
[----:B------:R-:W3:Y:S01]  /*15e0*/  LDG.E R22, desc[UR6][R10.64+0x3c00] ;  /* 0x003c00060a167981 */ /* 0x000ee2000c1e1900 */
[----:B----4-:R-:W-:-:S04]  /*15f0*/  IADD3 R14, PT, PT, R17, R14, R24 ;  /* 0x0000000e110e7210 */ /* 0x010fc80007ffe018 */
[----:B-----5:R-:W-:-:S04]  /*1600*/  IADD3 R14, PT, PT, R19, R16, R14 ;  /* 0x00000010130e7210 */ /* 0x020fc80007ffe00e */
[----:B------:R-:W-:Y:S02]  /*1610*/  IADD3 R12, PT, PT, R15, R12, R14 ;  /* 0x0000000c0f0c7210 */ /* 0x000fe40007ffe00e */
[----:B0-----:R-:W-:-:S04]  /*1620*/  IADD3 R14, PT, PT, -R9, R8, RZ ;  /* 0x00000008090e7210 */ /* 0x001fc80007ffe1ff */
[----:B------:R-:W-:Y:S02]  /*1630*/  ISETP.GE.U32.AND P0, PT, R14, R13, PT ;  /* 0x0000000d0e00720c */ /* 0x000fe40003f06070 */
[----:B--2---:R-:W-:-:S04]  /*1640*/  IADD3 R12, PT, PT, R21, R18, R12 ;  /* 0x00000012150c7210 */ /* 0x004fc80007ffe00c */
[----:B---3--:R-:W-:-:S04]  /*1650*/  IADD3 R12, PT, PT, R20, R23, R12 ;  /* 0x00000017140c7210 */ /* 0x008fc80007ffe00c */
[----:B------:R-:W-:-:S03]  /*1660*/  IADD3 R27, PT, PT, R22, R27, R12 ;  /* 0x0000001b161b7210 */ /* 0x000fc60007ffe00c */
[----:B------:R-:W-:Y:S05]  /*1670*/  @!P0 BRA `(.L_x_1090) ;  /* 0x00000008009c8947 */ /* 0x000fea0003800000 */
[C---:B------:R-:W-:Y:S01]  /*1680*/  IMAD.IADD R9, R13.reuse, 0x1, R9 ;  /* 0x000000010d097824 */ /* 0x040fe200078e0209 */
[----:B------:R-:W-:Y:S01]  /*1690*/  UIADD3 UR4, UPT, UPT, UR4, 0x1, URZ ;  /* 0x0000000104047890 */ /* 0x000fe2000fffe0ff */
[----:B------:R-:W-:Y:S02]  /*16a0*/  IMAD.IADD R2, R13, 0x1, R2 ;  /* 0x000000010d027824 */ /* 0x000fe400078e0202 */
[----:B------:R-:W-:Y:S01]  /*16b0*/  IMAD.IADD R6, R6, 0x1, -R13 ;  /* 0x0000000106067824 */ /* 0x000fe200078e0a0d */
[----:B------:R-:W-:Y:S01]  /*16c0*/  ISETP.GT.U32.AND P0, PT, R9, R0, PT ;  /* 0x000000000900720c */ /* 0x000fe20003f04070 */
[----:B------:R-:W-:-:S12]  /*16d0*/  IMAD.IADD R7, R13, 0x1, R7 ;  /* 0x000000010d077824 */ /* 0x000fd800078e0207 */
[----:B------:R-:W-:Y:S05]  /*16e0*/  @!P0 BRA `(.L_x_1092) ;  /* 0xfffffffc006c8947 */ /* 0x000fea000383ffff */
.L_x_1091:
[----:B------:R-:W0:Y:S01]  /*16f0*/  S2R R13, SR_TID.X ;  /* 0x00000000000d7919 */ /* 0x000e220000002100 */
[----:B------:R-:W-:Y:S01]  /*1700*/  IMAD.IADD R0, R8, 0x1, -R9 ;  /* 0x0000000108007824 */ /* 0x000fe200078e0a09 */
[----:B------:R-:W-:Y:S04]  /*1710*/  BSSY.RECONVERGENT B1, `(.L_x_1090) ;  /* 0x000009d000017945 */ /* 0x000fe80003800200 */
[----:B0-----:R-:W-:-:S04]  /*1720*/  ISETP.GE.AND P0, PT, R13, R0, PT ;  /* 0x000000000d00720c */ /* 0x001fc80003f06270 */
[----:B------:R-:W-:-:S13]  /*1730*/  ISETP.GE.U32.OR P0, PT, R9, R8, P0 ;  /* 0x000000080900720c */ /* 0x000fda0000706470 */
[----:B------:R-:W-:Y:S05]  /*1740*/  @P0 BRA `(.L_x_1093) ;  /* 0x0000000800640947 */ /* 0x000fea0003800000 */
[----:B------:R-:W0:Y:S01]  /*1750*/  LDC R10, c[0x0][0x3ac] ;  /* 0x0000eb00ff0a7b82 */ /* 0x000e220000000800 */
[----:B------:R-:W-:Y:S01]  /*1760*/  LOP3.LUT R11, RZ, R13, RZ, 0x33, !PT ;  /* 0x0000000dff0b7212 */ /* 0x000fe200078e33ff */
[----:B------:R-:W-:Y:S06]  /*1770*/  BSSY.RECONVERGENT B2, `(.L_x_1094) ;  /* 0x000004f000027945 */ /* 0x000fec0003800200 */
[----:B------:R-:W1:Y:S01]  /*1780*/  LDC R0, c[0x0][0x3ac] ;  /* 0x0000eb00ff007b82 */ /* 0x000e620000000800 */
[----:B0-----:R-:W-:-:S05]  /*1790*/  IMAD.SHL.U32 R10, R10, 0x1000, RZ ;  /* 0x000010000a0a7824 */ /* 0x001fca00078e00ff */
[----:B------:R-:W-:-:S04]  /*17a0*/  LEA R10, R3, R10, 0xc ;  /* 0x0000000a030a7211 */ /* 0x000fc800078e60ff */
[----:B------:R-:W-:Y:S01]  /*17b0*/  IADD3 R8, PT, PT, -R10, R8, R11 ;  /* 0x000000080a087210 */ /* 0x000fe20007ffe10b */
[----:B-1----:R-:W-:Y:S02]  /*17c0*/  IMAD R11, R0, UR4, RZ ;  /* 0x00000004000b7c24 */ /* 0x002fe4000f8e02ff */
[----:B------:R-:W-:Y:S02]  /*17d0*/  IMAD.MOV.U32 R0, RZ, RZ, R13 ;  /* 0x000000ffff007224 */ /* 0x000fe400078e000d */
[----:B------:R-:W-:-:S05]  /*17e0*/  IMAD R8, R11, -0x1000, R8 ;  /* 0xfffff0000b087824 */ /* 0x000fca00078e0208 */
[C---:B------:R-:W-:Y:S02]  /*17f0*/  ISETP.GE.U32.AND P0, PT, R8.reuse, 0xf00, PT ;  /* 0x00000f000800780c */ /* 0x040fe40003f06070 */
[----:B------:R-:W-:-:S04]  /*1800*/  LEA.HI R8, R8, 0x1, RZ, 0x18 ;  /* 0x0000000108087811 */ /* 0x000fc800078fc0ff */
[----:B------:R-:W-:-:S07]  /*1810*/  LOP3.LUT R10, R8, 0xf, RZ, 0xc0, !PT ;  /* 0x0000000f080a7812 */ /* 0x000fce00078ec0ff */
[----:B------:R-:W-:Y:S05]  /*1820*/  @!P0 BRA `(.L_x_1095) ;  /* 0x00000004000c8947 */ /* 0x000fea0003800000 */
[----:B------:R-:W-:Y:S01]  /*1830*/  LEA.HI R0, R6, 0x1, RZ, 0x18 ;  /* 0x0000000106007811 */ /* 0x000fe200078fc0ff */
[----:B------:R-:W-:Y:S01]  /*1840*/  BSSY.RECONVERGENT B3, `(.L_x_1096) ;  /* 0x0000040000037945 */ /* 0x000fe20003800200 */
[----:B------:R-:W-:Y:S02]  /*1850*/  LOP3.LUT R11, R13, 0x800, RZ, 0xfc, !PT ;  /* 0x000008000d0b7812 */ /* 0x000fe400078efcff */
[----:B------:R-:W-:-:S05]  /*1860*/  LOP3.LUT R0, R0, 0x1fffff0, RZ, 0xc0, !PT ;  /* 0x01fffff000007812 */ /* 0x000fca00078ec0ff */
[----:B------:R-:W-:-:S07]  /*1870*/  IMAD.MOV R0, RZ, RZ, -R0 ;  /* 0x000000ffff007224 */ /* 0x000fce00078e0a00 */
.L_x_1097:
[C---:B------:R-:W-:Y:S02]  /*1880*/  VIADD R15, R7.reuse, 0xfffff800 ;  /* 0xfffff800070f7836 */ /* 0x040fe40000000000 */
[----:B------:R-:W-:Y:S02]  /*1890*/  VIADD R21, R7, 0xfffff900 ;  /* 0xfffff90007157836 */ /* 0x000fe40000000000 */
[----:B------:R-:W-:-:S04]  /*18a0*/  IMAD.WIDE.U32 R14, R15, 0x4, R4 ;  /* 0x000000040f0e7825 */ /* 0x000fc800078e0004 */
[--C-:B------:R-:W-:Y:S01]  /*18b0*/  IMAD.WIDE.U32 R20, R21, 0x4, R4.reuse ;  /* 0x0000000415147825 */ /* 0x100fe200078e0004 */
[----:B------:R0:W2:Y:S04]  /*18c0*/  LDG.E R28, desc[UR6][R14.64] ;  /* 0x000000060e1c7981 */ /* 0x0000a8000c1e1900 */
[----:B------:R-:W2:Y:S01]  /*18d0*/  LDG.E R29, desc[UR6][R20.64] ;  /* 0x00000006141d7981 */ /* 0x000ea2000c1e1900 */
[C---:B------:R-:W-:Y:S02]  /*18e0*/  VIADD R17, R7.reuse, 0xfffffa00 ;  /* 0xfffffa0007117836 */ /* 0x040fe40000000000 */
[----:B------:R-:W-:Y:S02]  /*18f0*/  VIADD R19, R7, 0xfffffb00 ;  /* 0xfffffb0007137836 */ /* 0x000fe40000000000 */
[----:B------:R-:W-:-:S04]  /*1900*/  IMAD.WIDE.U32 R16, R17, 0x4, R4 ;  /* 0x0000000411107825 */ /* 0x000fc800078e0004 */
[--C-:B------:R-:W-:Y:S01]  /*1910*/  IMAD.WIDE.U32 R18, R19, 0x4, R4.reuse ;  /* 0x0000000413127825 */ /* 0x100fe200078e0004 */
[----:B------:R1:W3:Y:S04]  /*1920*/  LDG.E R13, desc[UR6][R16.64] ;  /* 0x00000006100d7981 */ /* 0x0002e8000c1e1900 */
[----:B------:R4:W3:Y:S01]  /*1930*/  LDG.E R12, desc[UR6][R18.64] ;  /* 0x00000006120c7981 */ /* 0x0008e2000c1e1900 */
[C---:B------:R-:W-:Y:S01]  /*1940*/  VIADD R22, R7.reuse, 0xfffffd00 ;  /* 0xfffffd0007167836 */ /* 0x040fe20000000000 */
[C---:B------:R-:W-:Y:S01]  /*1950*/  IADD3 R23, PT, PT, R7.reuse, -0x400, RZ ;  /* 0xfffffc0007177810 */ /* 0x040fe20007ffe0ff */
[----:B------:R-:W-:Y:S02]  /*1960*/  VIADD R26, R7, 0xfffffe00 ;  /* 0xfffffe00071a7836 */ /* 0x000fe40000000000 */
[----:B0-----:R-:W-:-:S04]  /*1970*/  IMAD.WIDE.U32 R14, R22, 0x4, R4 ;  /* 0x00000004160e7825 */ /* 0x001fc800078e0004 */
[--C-:B-1----:R-:W-:Y:S02]  /*1980*/  IMAD.WIDE.U32 R16, R26, 0x4, R4.reuse ;  /* 0x000000041a107825 */ /* 0x102fe400078e0004 */
[----:B------:R0:W5:Y:S02]  /*1990*/  LDG.E R26, desc[UR6][R14.64] ;  /* 0x000000060e1a7981 */ /* 0x000164000c1e1900 */
[C-C-:B------:R-:W-:Y:S02]  /*19a0*/  IMAD.WIDE.U32 R24, R7.reuse, 0x4, R4.reuse ;  /* 0x0000000407187825 */ /* 0x140fe400078e0004 */
[----:B------:R-:W5:Y:S02]  /*19b0*/  LDG.E R16, desc[UR6][R16.64] ;  /* 0x0000000610107981 */ /* 0x000f64000c1e1900 */
[----:B----4-:R-:W-:Y:S02]  /*19c0*/  VIADD R19, R7, 0xffffff00 ;  /* 0xffffff0007137836 */ /* 0x010fe40000000000 */
[----:B------:R-:W-:Y:S01]  /*19d0*/  IMAD.WIDE.U32 R20, R23, 0x4, R4 ;  /* 0x0000000417147825 */ /* 0x000fe200078e0004 */
[----:B------:R-:W4:Y:S03]  /*19e0*/  LDG.E R24, desc[UR6][R24.64] ;  /* 0x0000000618187981 */ /* 0x000f26000c1e1900 */
[----:B0-----:R-:W-:-:S02]  /*19f0*/  VIADD R15, R7, 0x200 ;  /* 0x00000200070f7836 */ /* 0x001fc40000000000 */
[----:B------:R-:W-:Y:S02]  /*1a00*/  VIADD R23, R7, 0x100 ;  /* 0x0000010007177836 */ /* 0x000fe40000000000 */
[--C-:B------:R-:W-:Y:S01]  /*1a10*/  IMAD.WIDE.U32 R18, R19, 0x4, R4.reuse ;  /* 0x0000000413127825 */ /* 0x100fe200078e0004 */
[----:B------:R0:W5:Y:S03]  /*1a20*/  LDG.E R25, desc[UR6][R20.64] ;  /* 0x0000000614197981 */ /* 0x000166000c1e1900 */
[----:B------:R-:W-:Y:S02]  /*1a30*/  IMAD.WIDE.U32 R22, R23, 0x4, R4 ;  /* 0x0000000417167825 */ /* 0x000fe400078e0004 */
[----:B------:R-:W4:Y:S04]  /*1a40*/  LDG.E R19, desc[UR6][R18.64] ;  /* 0x0000000612137981 */ /* 0x000f28000c1e1900 */
[----:B------:R1:W4:Y:S01]  /*1a50*/  LDG.E R23, desc[UR6][R22.64] ;  /* 0x0000000616177981 */ /* 0x000322000c1e1900 */
[----:B0-----:R-:W-:-:S04]  /*1a60*/  VIADD R21, R7, 0x300 ;  /* 0x0000030007157836 */ /* 0x001fc80000000000 */
[----:B------:R-:W-:-:S04]  /*1a70*/  IMAD.WIDE.U32 R20, R21, 0x4, R4 ;  /* 0x0000000415147825 */ /* 0x000fc800078e0004 */
[----:B-1----:R-:W-:Y:S02]  /*1a80*/  VIADD R22, R7, 0x700 ;  /* 0x0000070007167836 */ /* 0x002fe40000000000 */
[----:B------:R-:W4:Y:S01]  /*1a90*/  LDG.E R21, desc[UR6][R20.64] ;  /* 0x0000000614157981 */ /* 0x000f22000c1e1900 */
[----:B--2---:R-:W-:Y:S01]  /*1aa0*/  IADD3 R27, PT, PT, R29, R28, R27 ;  /* 0x0000001c1d1b7210 */ /* 0x004fe20007ffe01b */
[----:B------:R-:W-:Y:S01]  /*1ab0*/  IMAD.WIDE.U32 R28, R15, 0x4, R4 ;  /* 0x000000040f1c7825 */ /* 0x000fe200078e0004 */
[----:B------:R-:W-:-:S05]  /*1ac0*/  IADD3 R15, PT, PT, R7, 0x400, RZ ;  /* 0x00000400070f7810 */ /* 0x000fca0007ffe0ff */
[----:B------:R0:W2:Y:S01]  /*1ad0*/  LDG.E R28, desc[UR6][R28.64] ;  /* 0x000000061c1c7981 */ /* 0x0000a2000c1e1900 */
[----:B------:R-:W-:-:S05]  /*1ae0*/  IMAD.WIDE.U32 R14, R15, 0x4, R4 ;  /* 0x000000040f0e7825 */ /* 0x000fca00078e0004 */
[----:B------:R1:W2:Y:S01]  /*1af0*/  LDG.E R17, desc[UR6][R14.64] ;  /* 0x000000060e117981 */ /* 0x0002a2000c1e1900 */
[----:B---3--:R-:W-:Y:S01]  /*1b00*/  IADD3 R27, PT, PT, R12, R13, R27 ;  /* 0x0000000d0c1b7210 */ /* 0x008fe20007ffe01b */
[----:B0-----:R-:W-:-:S04]  /*1b10*/  VIADD R29, R7, 0x500 ;  /* 0x00000500071d7836 */ /* 0x001fc80000000000 */
[----:B------:R-:W-:-:S04]  /*1b20*/  IMAD.WIDE.U32 R12, R29, 0x4, R4 ;  /* 0x000000041d0c7825 */ /* 0x000fc800078e0004 */
[----:B-1----:R-:W-:Y:S01]  /*1b30*/  VIADD R15, R7, 0x600 ;  /* 0x00000600070f7836 */ /* 0x002fe20000000000 */
[----:B------:R0:W3:Y:S03]  /*1b40*/  LDG.E R18, desc[UR6][R12.64] ;  /* 0x000000060c127981 */ /* 0x0000e6000c1e1900 */
[----:B------:R-:W-:-:S04]  /*1b50*/  IMAD.WIDE.U32 R14, R15, 0x4, R4 ;  /* 0x000000040f0e7825 */ /* 0x000fc800078e0004 */
[----:B0-----:R-:W-:Y:S02]  /*1b60*/  IMAD.WIDE.U32 R12, R22, 0x4, R4 ;  /* 0x00000004160c7825 */ /* 0x001fe400078e0004 */
[----:B------:R-:W3:Y:S04]  /*1b70*/  LDG.E R22, desc[UR6][R14.64] ;  /* 0x000000060e167981 */ /* 0x000ee8000c1e1900 */
[----:B------:R-:W3:Y:S01]  /*1b80*/  LDG.E R20, desc[UR6][R12.64] ;  /* 0x000000060c147981 */ /* 0x000ee2000c1e1900 */
[----:B------:R-:W-:Y:S01]  /*1b90*/  VIADD R0, R0, 0x10 ;  /* 0x0000001000007836 */ /* 0x000fe20000000000 */
[----:B-----5:R-:W-:-:S04]  /*1ba0*/  IADD3 R25, PT, PT, R26, R25, R27 ;  /* 0x000000191a197210 */ /* 0x020fc80007ffe01b */
[----:B----4-:R-:W-:Y:S02]  /*1bb0*/  IADD3 R16, PT, PT, R19, R16, R25 ;  /* 0x0000001013107210 */ /* 0x010fe40007ffe019 */
[----:B------:R-:W-:Y:S02]  /*1bc0*/  ISETP.NE.AND P0, PT, R0, RZ, PT ;  /* 0x000000ff0000720c */ /* 0x000fe40003f05270 */
[----:B------:R-:W-:Y:S01]  /*1bd0*/  IADD3 R16, PT, PT, R23, R24, R16 ;  /* 0x0000001817107210 */ /* 0x000fe20007ffe010 */
[----:B------:R-:W-:Y:S02]  /*1be0*/  VIADD R11, R11, 0x1000 ;  /* 0x000010000b0b7836 */ /* 0x000fe40000000000 */
[----:B------:R-:W-:Y:S01]  /*1bf0*/  VIADD R7, R7, 0x1000 ;  /* 0x0000100007077836 */ /* 0x000fe20000000000 */
[----:B--2---:R-:W-:-:S04]  /*1c00*/  IADD3 R16, PT, PT, R21, R28, R16 ;  /* 0x0000001c15107210 */ /* 0x004fc80007ffe010 */
[----:B---3--:R-:W-:-:S04]  /*1c10*/  IADD3 R17, PT, PT, R18, R17, R16 ;  /* 0x0000001112117210 */ /* 0x008fc80007ffe010 */
[----:B------:R-:W-:Y:S01]  /*1c20*/  IADD3 R27, PT, PT, R20, R22, R17 ;  /* 0x00000016141b7210 */ /* 0x000fe20007ffe011 */
[----:B------:R-:W-:Y:S06]  /*1c30*/  @P0 BRA `(.L_x_1097) ;  /* 0xfffffffc00100947 */ /* 0x000fec000383ffff */
[----:B------:R-:W-:Y:S05]  /*1c40*/  BSYNC.RECONVERGENT B3 ;  /* 0x0000000000037941 */ /* 0x000fea0003800200 */
.L_x_1096:
[----:B------:R-:W-:-:S07]  /*1c50*/  IADD3 R0, PT, PT, R11, -0x800, RZ ;  /* 0xfffff8000b007810 */ /* 0x000fce0007ffe0ff */
.L_x_1095:
[----:B------:R-:W-:Y:S05]  /*1c60*/  BSYNC.RECONVERGENT B2 ;  /* 0x0000000000027941 */ /* 0x000fea0003800200 */
.L_x_1094:
[----:B------:R-:W-:-:S13]  /*1c70*/  ISETP.NE.AND P0, PT, R10, RZ, PT ;  /* 0x000000ff0a00720c */ /* 0x000fda0003f05270 */
[----:B------:R-:W-:Y:S05]  /*1c80*/  @!P0 BRA `(.L_x_1093) ;  /* 0x0000000400148947 */ /* 0x000fea0003800000 */
[----:B------:R-:W-:Y:S01]  /*1c90*/  ISETP.GE.U32.AND P0, PT, R10, 0x8, PT ;  /* 0x000000080a00780c */ /* 0x000fe20003f06070 */
[----:B------:R-:W-:Y:S01]  /*1ca0*/  BSSY.RECONVERGENT B2, `(.L_x_1098) ;  /* 0x0000021000027945 */ /* 0x000fe20003800200 */
[----:B------:R-:W-:-:S04]  /*1cb0*/  LOP3.LUT R23, R8, 0x7, RZ, 0xc0, !PT ;  /* 0x0000000708177812 */ /* 0x000fc800078ec0ff */
[----:B------:R-:W-:-:S07]  /*1cc0*/  ISETP.NE.AND P1, PT, R23, RZ, PT ;  /* 0x000000ff1700720c */ /* 0x000fce0003f25270 */
[----:B------:R-:W-:Y:S06]  /*1cd0*/  @!P0 BRA `(.L_x_1099) ;  /* 0x0000000000748947 */ /* 0x000fec0003800000 */
[----:B------:R-:W-:-:S04]  /*1ce0*/  IMAD.IADD R11, R0, 0x1, R9 ;  /* 0x00000001000b7824 */ /* 0x000fc800078e0209 */
[C---:B------:R-:W-:Y:S02]  /*1cf0*/  VIADD R19, R11.reuse, 0x100 ;  /* 0x000001000b137836 */ /* 0x040fe40000000000 */
[C---:B------:R-:W-:Y:S02]  /*1d00*/  VIADD R21, R11.reuse, 0x200 ;  /* 0x000002000b157836 */ /* 0x040fe40000000000 */
[C---:B------:R-:W-:Y:S02]  /*1d10*/  VIADD R13, R11.reuse, 0x300 ;  /* 0x000003000b0d7836 */ /* 0x040fe40000000000 */
[----:B------:R-:W-:-:S04]  /*1d20*/  IMAD.WIDE.U32 R16, R11, 0x4, R4 ;  /* 0x000000040b107825 */ /* 0x000fc800078e0004 */
[--C-:B------:R-:W-:Y:S01]  /*1d30*/  IMAD.WIDE.U32 R18, R19, 0x4, R4.reuse ;  /* 0x0000000413127825 */ /* 0x100fe200078e0004 */
[----:B------:R0:W2:Y:S03]  /*1d40*/  LDG.E R22, desc[UR6][R16.64] ;  /* 0x0000000610167981 */ /* 0x0000a6000c1e1900 */
[--C-:B------:R-:W-:Y:S01]  /*1d50*/  IMAD.WIDE.U32 R20, R21, 0x4, R4.reuse ;  /* 0x0000000415147825 */ /* 0x100fe200078e0004 */
[----:B------:R1:W2:Y:S03]  /*1d60*/  LDG.E R7, desc[UR6][R18.64] ;  /* 0x0000000612077981 */ /* 0x0002a6000c1e1900 */
[C---:B------:R-:W-:Y:S02]  /*1d70*/  VIADD R15, R11.reuse, 0x400 ;  /* 0x000004000b0f7836 */ /* 0x040fe40000000000 */
[C---:B------:R-:W-:Y:S01]  /*1d80*/  VIADD R25, R11.reuse, 0x500 ;  /* 0x000005000b197836 */ /* 0x040fe20000000000 */
[----:B------:R-:W-:Y:S01]  /*1d90*/  IADD3 R29, PT, PT, R11, 0x600, RZ ;  /* 0x000006000b1d7810 */ /* 0x000fe20007ffe0ff */
[----:B------:R-:W-:Y:S01]  /*1da0*/  IMAD.WIDE.U32 R12, R13, 0x4, R4 ;  /* 0x000000040d0c7825 */ /* 0x000fe200078e0004 */
[----:B------:R-:W3:Y:S03]  /*1db0*/  LDG.E R20, desc[UR6][R20.64] ;  /* 0x0000000614147981 */ /* 0x000ee6000c1e1900 */
[----:B------:R-:W-:-:S02]  /*1dc0*/  VIADD R24, R11, 0x700 ;  /* 0x000007000b187836 */ /* 0x000fc40000000000 */
[--C-:B------:R-:W-:Y:S01]  /*1dd0*/  IMAD.WIDE.U32 R14, R15, 0x4, R4.reuse ;  /* 0x000000040f0e7825 */ /* 0x100fe200078e0004 */
[----:B------:R-:W3:Y:S03]  /*1de0*/  LDG.E R12, desc[UR6][R12.64] ;  /* 0x000000060c0c7981 */ /* 0x000ee6000c1e1900 */
[--C-:B------:R-:W-:Y:S02]  /*1df0*/  IMAD.WIDE.U32 R10, R25, 0x4, R4.reuse ;  /* 0x00000004190a7825 */ /* 0x100fe400078e0004 */
[----:B------:R-:W4:Y:S02]  /*1e00*/  LDG.E R14, desc[UR6][R14.64] ;  /* 0x000000060e0e7981 */ /* 0x000f24000c1e1900 */
[--C-:B0-----:R-:W-:Y:S02]  /*1e10*/  IMAD.WIDE.U32 R16, R29, 0x4, R4.reuse ;  /* 0x000000041d107825 */ /* 0x101fe400078e0004 */
[----:B------:R-:W4:Y:S02]  /*1e20*/  LDG.E R10, desc[UR6][R10.64] ;  /* 0x000000060a0a7981 */ /* 0x000f24000c1e1900 */
[----:B-1----:R-:W-:-:S02]  /*1e30*/  IMAD.WIDE.U32 R18, R24, 0x4, R4 ;  /* 0x0000000418127825 */ /* 0x002fc400078e0004 */
[----:B------:R-:W5:Y:S04]  /*1e40*/  LDG.E R16, desc[UR6][R16.64] ;  /* 0x0000000610107981 */ /* 0x000f68000c1e1900 */
[----:B------:R-:W5:Y:S01]  /*1e50*/  LDG.E R18, desc[UR6][R18.64] ;  /* 0x0000000612127981 */ /* 0x000f62000c1e1900 */
[----:B------:R-:W-:Y:S01]  /*1e60*/  VIADD R0, R0, 0x800 ;  /* 0x0000080000007836 */ /* 0x000fe20000000000 */
[----:B--2---:R-:W-:-:S04]  /*1e70*/  IADD3 R7, PT, PT, R7, R22, R27 ;  /* 0x0000001607077210 */ /* 0x004fc80007ffe01b */
[----:B---3--:R-:W-:-:S04]  /*1e80*/  IADD3 R7, PT, PT, R12, R20, R7 ;  /* 0x000000140c077210 */ /* 0x008fc80007ffe007 */
[----:B----4-:R-:W-:-:S04]  /*1e90*/  IADD3 R7, PT, PT, R10, R14, R7 ;  /* 0x0000000e0a077210 */ /* 0x010fc80007ffe007 */
[----:B-----5:R-:W-:-:S07]  /*1ea0*/  IADD3 R27, PT, PT, R18, R16, R7 ;  /* 0x00000010121b7210 */ /* 0x020fce0007ffe007 */
.L_x_1099:
[----:B------:R-:W-:Y:S05]  /*1eb0*/  BSYNC.RECONVERGENT B2 ;  /* 0x0000000000027941 */ /* 0x000fea0003800200 */
.L_x_1098:
[----:B------:R-:W-:Y:S05]  /*1ec0*/  @!P1 BRA `(.L_x_1093) ;  /* 0x0000000000849947 */ /* 0x000fea0003800000 */
[----:B------:R-:W-:Y:S01]  /*1ed0*/  ISETP.GE.U32.AND P0, PT, R23, 0x4, PT ;  /* 0x000000041700780c */ /* 0x000fe20003f06070 */
[----:B------:R-:W-:Y:S01]  /*1ee0*/  BSSY.RECONVERGENT B2, `(.L_x_1100) ;  /* 0x0000012000027945 */ /* 0x000fe20003800200 */
[----:B------:R-:W-:-:S11]  /*1ef0*/  LOP3.LUT P1, RZ, R8, 0x3, RZ, 0xc0, !PT ;  /* 0x0000000308ff7812 */ /* 0x000fd6000782c0ff */
[----:B------:R-:W-:Y:S05]  /*1f00*/  @!P0 BRA `(.L_x_1101) ;  /* 0x00000000003c8947 */ /* 0x000fea0003800000 */
[----:B------:R-:W-:-:S04]  /*1f10*/  IMAD.IADD R7, R0, 0x1, R9 ;  /* 0x0000000100077824 */ /* 0x000fc800078e0209 */
[C---:B------:R-:W-:Y:S02]  /*1f20*/  VIADD R11, R7.reuse, 0x100 ;  /* 0x00000100070b7836 */ /* 0x040fe40000000000 */
[----:B------:R-:W-:-:S04]  /*1f30*/  IMAD.WIDE.U32 R8, R7, 0x4, R4 ;  /* 0x0000000407087825 */ /* 0x000fc800078e0004 */
[C---:B------:R-:W-:Y:S02]  /*1f40*/  VIADD R13, R7.reuse, 0x200 ;  /* 0x00000200070d7836 */ /* 0x040fe40000000000 */
[----:B------:R-:W-:Y:S01]  /*1f50*/  VIADD R15, R7, 0x300 ;  /* 0x00000300070f7836 */ /* 0x000fe20000000000 */
[----:B------:R-:W2:Y:S01]  /*1f60*/  LDG.E R8, desc[UR6][R8.64] ;  /* 0x0000000608087981 */ /* 0x000ea2000c1e1900 */
[----:B------:R-:W-:-:S04]  /*1f70*/  IMAD.WIDE.U32 R10, R11, 0x4, R4 ;  /* 0x000000040b0a7825 */ /* 0x000fc800078e0004 */
[--C-:B------:R-:W-:Y:S02]  /*1f80*/  IMAD.WIDE.U32 R12, R13, 0x4, R4.reuse ;  /* 0x000000040d0c7825 */ /* 0x100fe400078e0004 */
[----:B------:R-:W2:Y:S02]  /*1f90*/  LDG.E R10, desc[UR6][R10.64] ;  /* 0x000000060a0a7981 */ /* 0x000ea4000c1e1900 */
[----:B------:R-:W-:Y:S02]  /*1fa0*/  IMAD.WIDE.U32 R14, R15, 0x4, R4 ;  /* 0x000000040f0e7825 */ /* 0x000fe400078e0004 */
[----:B------:R-:W3:Y:S04]  /*1fb0*/  LDG.E R12, desc[UR6][R12.64] ;  /* 0x000000060c0c7981 */ /* 0x000ee8000c1e1900 */
[----:B------:R-:W3:Y:S01]  /*1fc0*/  LDG.E R14, desc[UR6][R14.64] ;  /* 0x000000060e0e7981 */ /* 0x000ee2000c1e1900 */
[----:B------:R-:W-:-:S02]  /*1fd0*/  IADD3 R0, PT, PT, R0, 0x400, RZ ;  /* 0x0000040000007810 */ /* 0x000fc40007ffe0ff */
[----:B--2---:R-:W-:-:S04]  /*1fe0*/  IADD3 R27, PT, PT, R10, R8, R27 ;  /* 0x000000080a1b7210 */ /* 0x004fc80007ffe01b */
[----:B---3--:R-:W-:-:S07]  /*1ff0*/  IADD3 R27, PT, PT, R14, R12, R27 ;  /* 0x0000000c0e1b7210 */ /* 0x008fce0007ffe01b */
.L_x_1101:
[----:B------:R-:W-:Y:S05]  /*2000*/  BSYNC.RECONVERGENT B2 ;  /* 0x0000000000027941 */ /* 0x000fea0003800200 */
.L_x_1100:
[----:B------:R-:W-:Y:S05]  /*2010*/  @!P1 BRA `(.L_x_1093) ;  /* 0x0000000000309947 */ /* 0x000fea0003800000 */
[----:B------:R-:W-:Y:S01]  /*2020*/  LOP3.LUT R6, R6, 0xffff, RZ, 0xc0, !PT ;  /* 0x0000ffff06067812 */ /* 0x000fe200078ec0ff */
[----:B------:R-:W-:-:S03]  /*2030*/  IMAD.IADD R9, R0, 0x1, R2 ;  /* 0x0000000100097824 */ /* 0x000fc600078e0202 */
[----:B------:R-:W-:-:S04]  /*2040*/  LEA.HI R6, R6, 0x1, RZ, 0x18 ;  /* 0x0000000106067811 */ /* 0x000fc800078fc0ff */
[----:B------:R-:W-:-:S05]  /*2050*/  LOP3.LUT R6, R6, 0x3, RZ, 0xc0, !PT ;  /* 0x0000000306067812 */ /* 0x000fca00078ec0ff */
[----:B------:R-:W-:-:S07]  /*2060*/  IMAD.MOV R0, RZ, RZ, -R6 ;  /* 0x000000ffff007224 */ /* 0x000fce00078e0a06 */
.L_x_1102:
[----:B------:R-:W-:-:S06]  /*2070*/  IMAD.WIDE.U32 R6, R9, 0x4, R4 ;  /* 0x0000000409067825 */ /* 0x000fcc00078e0004 */
[----:B------:R-:W2:Y:S01]  /*2080*/  LDG.E R6, desc[UR6][R6.64] ;  /* 0x0000000606067981 */ /* 0x000ea2000c1e1900 */
[----:B------:R-:W-:Y:S02]  /*2090*/  VIADD R0, R0, 0x1 ;  /* 0x0000000100007836 */ /* 0x000fe40000000000 */
[----:B------:R-:W-:-:S03]  /*20a0*/  VIADD R9, R9, 0x100 ;  /* 0x0000010009097836 */ /* 0x000fc60000000000 */
[----:B------:R-:W-:Y:S01]  /*20b0*/  ISETP.NE.AND P0, PT, R0, RZ, PT ;  /* 0x000000ff0000720c */ /* 0x000fe20003f05270 */
[----:B--2---:R-:W-:-:S12]  /*20c0*/  IMAD.IADD R27, R6, 0x1, R27 ;  /* 0x00000001061b7824 */ /* 0x004fd800078e021b */
[----:B------:R-:W-:Y:S05]  /*20d0*/  @P0 BRA `(.L_x_1102) ;  /* 0xfffffffc00e40947 */ /* 0x000fea000383ffff */
.L_x_1093:
[----:B------:R-:W-:Y:S05]  /*20e0*/  BSYNC.RECONVERGENT B1 ;  /* 0x0000000000017941 */ /* 0x000fea0003800200 */
.L_x_1090:
[----:B------:R-:W0:Y:S01]  /*20f0*/  S2R R9, SR_LANEID ;  /* 0x0000000000097919 */ /* 0x000e220000000000 */
[----:B------:R-:W1:Y:S01]  /*2100*/  SHFL.DOWN PT, R0, R27, 0x1, 0x1f ;  /* 0x08201f001b007f89 */ /* 0x000e6200000e0000 */
[----:B------:R-:W2:Y:S01]  /*2110*/  S2R R8, SR_TID.X ;  /* 0x0000000000087919 */ /* 0x000ea20000002100 */
[C---:B0-----:R-:W-:Y:S02]  /*2120*/  ISETP.GT.AND P0, PT, R9.reuse, 0x1e, PT ;  /* 0x0000001e0900780c */ /* 0x041fe40003f04270 */
[C---:B------:R-:W-:Y:S02]  /*2130*/  ISETP.NE.AND P1, PT, R9.reuse, RZ, PT ;  /* 0x000000ff0900720c */ /* 0x040fe40003f25270 */
[----:B-1----:R-:W-:Y:S02]  /*2140*/  SEL R0, R0, RZ, !P0 ;  /* 0x000000ff00007207 */ /* 0x002fe40004000000 */
[----:B------:R-:W-:-:S03]  /*2150*/  ISETP.GT.AND P0, PT, R9, 0x1d, PT ;  /* 0x0000001d0900780c */ /* 0x000fc60003f04270 */
[----:B------:R-:W-:-:S05]  /*2160*/  IMAD.IADD R0, R0, 0x1, R27 ;  /* 0x0000000100007824 */ /* 0x000fca00078e021b */
[----:B------:R-:W0:Y:S01]  /*2170*/  SHFL.DOWN PT, R2, R0, 0x2, 0x1f ;  /* 0x08401f0000027f89 */ /* 0x000e2200000e0000 */
[----:B------:R-:W1:Y:S01]  /*2180*/  @!P1 S2R R6, SR_CgaCtaId ;  /* 0x0000000000069919 */ /* 0x000e620000008800 */
[----:B0-----:R-:W-:Y:S02]  /*2190*/  SEL R5, R2, RZ, !P0 ;  /* 0x000000ff02057207 */ /* 0x001fe40004000000 */
[----:B------:R-:W-:Y:S02]  /*21a0*/  ISETP.GT.AND P0, PT, R9, 0x1b, PT ;  /* 0x0000001b0900780c */ /* 0x000fe40003f04270 */
[----:B------:R-:W-:-:S05]  /*21b0*/  IADD3 R5, PT, PT, R0, R5, RZ ;  /* 0x0000000500057210 */ /* 0x000fca0007ffe0ff */
[----:B------:R-:W0:Y:S02]  /*21c0*/  SHFL.DOWN PT, R2, R5, 0x4, 0x1f ;  /* 0x08801f0005027f89 */ /* 0x000e2400000e0000 */
[----:B0-----:R-:W-:Y:S02]  /*21d0*/  SEL R2, R2, RZ, !P0 ;  /* 0x000000ff02027207 */ /* 0x001fe40004000000 */
[----:B------:R-:W-:-:S03]  /*21e0*/  ISETP.GT.AND P0, PT, R9, 0x17, PT ;  /* 0x000000170900780c */ /* 0x000fc60003f04270 */
[----:B------:R-:W-:Y:S01]  /*21f0*/  IMAD.IADD R2, R5, 0x1, R2 ;  /* 0x0000000105027824 */ /* 0x000fe200078e0202 */
[----:B------:R-:W-:-:S04]  /*2200*/  @!P1 MOV R5, 0x400 ;  /* 0x0000040000059802 */ /* 0x000fc80000000f00 */
[----:B------:R-:W0:Y:S01]  /*2210*/  SHFL.DOWN PT, R4, R2, 0x8, 0x1f ;  /* 0x09001f0002047f89 */ /* 0x000e2200000e0000 */
[----:B-1----:R-:W-:Y:S02]  /*2220*/  @!P1 LEA R5, R6, R5, 0x18 ;  /* 0x0000000506059211 */ /* 0x002fe400078ec0ff */
[----:B0-----:R-:W-:Y:S02]  /*2230*/  SEL R7, R4, RZ, !P0 ;  /* 0x000000ff04077207 */ /* 0x001fe40004000000 */
[----:B------:R-:W-:Y:S02]  /*2240*/  ISETP.GT.AND P0, PT, R9, 0xf, PT ;  /* 0x0000000f0900780c */ /* 0x000fe40003f04270 */
[----:B--2---:R-:W-:Y:S01]  /*2250*/  @!P1 SHF.R.U32.HI R4, RZ, 0x3, R8 ;  /* 0x00000003ff049819 */ /* 0x004fe20000011608 */
[----:B------:R-:W-:-:S03]  /*2260*/  IMAD.IADD R7, R2, 0x1, R7 ;  /* 0x0000000102077824 */ /* 0x000fc600078e0207 */
[----:B------:R-:W-:Y:S02]  /*2270*/  @!P1 LOP3.LUT R4, R4, 0x7c, RZ, 0xc0, !PT ;  /* 0x0000007c04049812 */ /* 0x000fe400078ec0ff */
[----:B------:R-:W0:Y:S03]  /*2280*/  SHFL.DOWN PT, R0, R7, 0x10, 0x1f ;  /* 0x0a001f0007007f89 */ /* 0x000e2600000e0000 */
[----:B------:R-:W-:Y:S01]  /*2290*/  @!P1 IMAD.IADD R4, R4, 0x1, R5 ;  /* 0x0000000104049824 */ /* 0x000fe200078e0205 */
        /* <DEDUP_REMOVED lines=15> */
[----:B------:R-:W-:-:S07]  /*2390*/  IMAD.IADD R11, R0, 0x1, R9 ;  /* 0x00000001000b7824 */ /* 0x000fce00078e0209 */
.L_x_1089:
[----:B------:R-:W-:Y:S05]  /*23a0*/  BSYNC.RECONVERGENT B0 ;  /* 0x0000000000007941 */ /* 0x000fea0003800200 */
.L_x_1073:
[----:B------:R-:W-:Y:S05]  /*23b0*/  @P0 EXIT ;  /* 0x000000000000094d */ /* 0x000fea0003800000 */
[----:B---3--:R-:W3:Y:S02]  /*23c0*/  LDC.64 R4, c[0x0][0x388] ;  /* 0x0000e200ff047b82 */ /* 0x008ee40000000a00 */
[----:B---3--:R-:W-:-:S05]  /*23d0*/  IMAD.WIDE.U32 R2, R3, 0x4, R4 ;  /* 0x0000000403027825 */ /* 0x008fca00078e0004 */
[----:B------:R-:W-:Y:S01]  /*23e0*/  STG.E desc[UR6][R2.64], R11 ;  /* 0x0000000b02007986 */ /* 0x000fe2000c101906 */
[----:B------:R-:W-:Y:S05]  /*23f0*/  EXIT ;  /* 0x000000000000794d */ /* 0x000fea0003800000 */
.L_x_1103:
        /* <DEDUP_REMOVED lines=16> */
.L_x_1296:


//--------------------- .text._ZN3cub18CUB_300001_SM_10006detail6reduce28DeviceReduceSingleTileKernelINS2_10policy_hubIijN4cuda3std3__44plusIiEEE10Policy1000EN6thrust24THRUST_300001_SM_1000_NS6detail15normal_iteratorINSD_10device_ptrIiEEEEPijS9_iiNS7_10__identityEEEvT0_T1_T2_T3_T4_T6_ --------------------------
	.section	.text._ZN3cub18CUB_300001_SM_10006detail6reduce28DeviceReduceSingleTileKernelINS2_10policy_hubIijN4cuda3std3__44plusIiEEE10Policy1000EN6thrust24THRUST_300001_SM_1000_NS6detail15normal_iteratorINSD_10device_ptrIiEEEEPijS9_iiNS7_10__identityEEEvT0_T1_T2_T3_T4_T6_,"ax",@progbits
	.align	128
        .global         _ZN3cub18CUB_300001_SM_10006detail6reduce28DeviceReduceSingleTileKernelINS2_10policy_hubIijN4cuda3std3__44plusIiEEE10Policy1000EN6thrust24THRUST_300001_SM_1000_NS6detail15normal_iteratorINSD_10device_ptrIiEEEEPijS9_iiNS7_10__identityEEEvT0_T1_T2_T3_T4_T6_
        .type           _ZN3cub18CUB_300001_SM_10006detail6reduce28DeviceReduceSingleTileKernelINS2_10policy_hubIijN4cuda3std3__44plusIiEEE10Policy1000EN6thrust24THRUST_300001_SM_1000_NS6detail15normal_iteratorINSD_10device_ptrIiEEEEPijS9_iiNS7_10__identityEEEvT0_T1_T2_T3_T4_T6_,@function
        .size           _ZN3cub18CUB_300001_SM_10006detail6reduce28DeviceReduceSingleTileKernelINS2_10policy_hubIijN4cuda3std3__44plusIiEEE10Policy1000EN6thrust24THRUST_300001_SM_1000_NS6detail15normal_iteratorINSD_10device_ptrIiEEEEPijS9_iiNS7_10__identityEEEvT0_T1_T2_T3_T4_T6_,(.L_x_1297 - _ZN3cub18CUB_300001_SM_10006detail6reduce28DeviceReduceSingleTileKernelINS2_10policy_hubIijN4cuda3std3__44plusIiEEE10Policy1000EN6thrust24THRUST_300001_SM_1000_NS6detail15normal_iteratorINSD_10device_ptrIiEEEEPijS9_iiNS7_10__identityEEEvT0_T1_T2_T3_T4_T6_)
        .other          _ZN3cub18CUB_300001_SM_10006detail6reduce28DeviceReduceSingleTileKernelINS2_10policy_hubIijN4cuda3std3__44plusIiEEE10Policy1000EN6thrust24THRUST_300001_SM_1000_NS6detail15normal_iteratorINSD_10device_ptrIiEEEEPijS9_iiNS7_10__identityEEEvT0_T1_T2_T3_T4_T6_,@"STO_CUDA_ENTRY STV_DEFAULT"
_ZN3cub18CUB_300001_SM_10006detail6reduce28DeviceReduceSingleTileKernelINS2_10policy_hubIijN4cuda3std3__44plusIiEEE10Policy1000EN6thrust24THRUST_300001_SM_1000_NS6detail15normal_iteratorINSD_10device_ptrIiEEEEPijS9_iiNS7_10__identityEEEvT0_T1_T2_T3_T4_T6_:
.text._ZN3cub18CUB_300001_SM_10006detail6reduce28DeviceReduceSingleTileKernelINS2_10policy_hubIijN4cuda3std3__44plusIiEEE10Policy1000EN6thrust24THRUST_300001_SM_1000_NS6detail15normal_iteratorINSD_10device_ptrIiEEEEPijS9_iiNS7_10__identityEEEvT0_T1_T2_T3_T4_T6_:
        /* <DEDUP_REMOVED lines=13> */
.L_x_1104:
[----:B------:R-:W-:Y:S01]  /*00d0*/  ISETP.GT.U32.AND P0, PT, R2, 0xfff, PT ;  /* 0x00000fff0200780c */ /* 0x000fe20003f04070 */
[----:B------:R-:W-:-:S12]  /*00e0*/  BSSY.RECONVERGENT B0, `(.L_x_1105) ;  /* 0x00001e7000007945 */ /* 0x000fd80003800200 */
        /* <DEDUP_REMOVED lines=11> */
.L_x_1108:
[----:B------:R-:W-:Y:S05]  /*01a0*/  BSYNC.RECONVERGENT B1 ;  /* 0x0000000000017941 */ /* 0x000fea0003800200 */
.L_x_1107:
        /* <DEDUP_REMOVED lines=17> */
.L_x_1113:
        /* <DEDUP_REMOVED lines=31> */
.L_x_1112:
[----:B------:R-:W-:Y:S05]  /*04b0*/  BSYNC.RECONVERGENT B2 ;  /* 0x0000000000027941 */ /* 0x000fea0003800200 */
.L_x_1111:
[----:B------:R-:W-:Y:S05]  /*04c0*/  @!P0 BRA `(.L_x_1110) ;  /* 0x0000000000c88947 */ /* 0x000fea0003800000 */
[----:B------:R-:W-:Y:S01]  /*04d0*/  ISETP.GE.U32.AND P0, PT, R21, 0x8, PT ;  /* 0x000000081500780c */ /* 0x000fe20003f06070 */
[----:B------:R-:W-:Y:S01]  /*04e0*/  BSSY.RECONVERGENT B2, `(.L_x_1114) ;  /* 0x0000013000027945 */ /* 0x000fe20003800200 */
[----:B------:R-:W-:-:S04]  /*04f0*/  LOP3.LUT R16, R4, 0x7, RZ, 0xc0, !PT ;  /* 0x0000000704107812 */ /* 0x000fc800078ec0ff */
[----:B------:R-:W-:-:S07]  /*0500*/  ISETP.NE.AND P1, PT, R16, RZ, PT ;  /* 0x000000ff1000720c */ /* 0x000fce0003f25270 */
[----:B------:R-:W-:Y:S06]  /*0510*/  @!P0 BRA `(.L_x_1115) ;  /* 0x00000000003c8947 */ /* 0x000fec0003800000 */
[----:B------:R-:W0:Y:S02]  /*0520*/  LDC.64 R6, c[0x0][0x380] ;  /* 0x0000e000ff067b82 */ /* 0x000e240000000a00 */
[----:B0-----:R-:W-:-:S05]  /*0530*/  IMAD.WIDE.U32 R6, R5, 0x4, R6 ;  /* 0x0000000405067825 */ /* 0x001fca00078e0006 */
        /* <DEDUP_REMOVED lines=13> */
.L_x_1115:
[----:B------:R-:W-:Y:S05]  /*0610*/  BSYNC.RECONVERGENT B2 ;  /* 0x0000000000027941 */ /* 0x000fea0003800200 */
.L_x_1114:
        /* <DEDUP_REMOVED lines=11> */
[----:B------:R-:W3:Y:S01]  /*06d0*/  LDG.E R10, desc[UR6][R6.64+0xc00] ;  /* 0x000c0006060a7981 */ /* 0x000ee2000c1e1900 */
[----:B------:R-:W-:Y:S01]  /*06e0*/  VIADD R5, R5, 0x400 ;  /* 0x0000040005057836 */ /* 0x000fe20000000000 */
[----:B--2--5:R-:W-:-:S04]  /*06f0*/  IADD3 R0, PT, PT, R4, R9, R0 ;  /* 0x0000000904007210 */ /* 0x024fc80007ffe000 */
[----:B---3--:R-:W-:-:S07]  /*0700*/  IADD3 R0, PT, PT, R10, R11, R0 ;  /* 0x0000000b0a007210 */ /* 0x008fce0007ffe000 */
.L_x_1117:
[----:B------:R-:W-:Y:S05]  /*0710*/  BSYNC.RECONVERGENT B2 ;  /* 0x0000000000027941 */ /* 0x000fea0003800200 */
.L_x_1116:
[----:B------:R-:W-:Y:S05]  /*0720*/  @!P1 BRA `(.L_x_1110) ;  /* 0x0000000000309947 */ /* 0x000fea0003800000 */
[----:B------:R-:W0:Y:S02]  /*0730*/  LDC.64 R6, c[0x0][0x380] ;  /* 0x0000e000ff067b82 */ /* 0x000e240000000a00 */
[----:B0-----:R-:W-:-:S04]  /*0740*/  IMAD.WIDE.U32 R4, R5, 0x4, R6 ;  /* 0x0000000405047825 */ /* 0x001fc800078e0006 */
[----:B------:R-:W-:Y:S02]  /*0750*/  IMAD.MOV R6, RZ, RZ, -R8 ;  /* 0x000000ffff067224 */ /* 0x000fe400078e0a08 */
[----:B------:R-:W-:-:S07]  /*0760*/  IMAD.MOV.U32 R7, RZ, RZ, R5 ;  /* 0x000000ffff077224 */ /* 0x000fce00078e0005 */
.L_x_1118:
[----:B------:R-:W-:-:S06]  /*0770*/  IMAD.MOV.U32 R5, RZ, RZ, R7 ;  /* 0x000000ffff057224 */ /* 0x000fcc00078e0007 */
[----:B------:R0:W2:Y:S01]  /*0780*/  LDG.E R5, desc[UR6][R4.64] ;  /* 0x0000000604057981 */ /* 0x0000a2000c1e1900 */
[----:B------:R-:W-:-:S05]  /*0790*/  VIADD R6, R6, 0x1 ;  /* 0x0000000106067836 */ /* 0x000fca0000000000 */
[----:B------:R-:W-:Y:S02]  /*07a0*/  ISETP.NE.AND P0, PT, R6, RZ, PT ;  /* 0x000000ff0600720c */ /* 0x000fe40003f05270 */
[----:B0-----:R-:W-:-:S05]  /*07b0*/  IADD3 R4, P1, PT, R4, 0x400, RZ ;  /* 0x0000040004047810 */ /* 0x001fca0007f3e0ff */
[----:B------:R-:W-:Y:S02]  /*07c0*/  IMAD.X R7, RZ, RZ, R7, P1 ;  /* 0x000000ffff077224 */ /* 0x000fe400008e0607 */
[----:B--2--5:R-:W-:-:S04]  /*07d0*/  IMAD.IADD R0, R5, 0x1, R0 ;  /* 0x0000000105007824 */ /* 0x024fc800078e0200 */
[----:B------:R-:W-:Y:S05]  /*07e0*/  @P0 BRA `(.L_x_1118) ;  /* 0xfffffffc00e00947 */ /* 0x000fea000383ffff */
.L_x_1110:
[----:B------:R-:W-:Y:S05]  /*07f0*/  BSYNC.RECONVERGENT B1 ;  /* 0x0000000000017941 */ /* 0x000fea0003800200 */
.L_x_1109:
[----:B------:R-:W-:-:S13]  /*0800*/  ISETP.GE.U32.AND P0, PT, R2, 0x100, PT ;  /* 0x000001000200780c */ /* 0x000fda0003f06070 */
        /* <DEDUP_REMOVED lines=38> */
[----:B-1----:R-:W1:Y:S01]  /*0a70*/  LDS.64 R2, [UR4+0x20] ;  /* 0x00002004ff027984 */ /* 0x002e620008000a00 */
[----:B0-----:R-:W-:-:S04]  /*0a80*/  IADD3 R0, PT, PT, R4, R0, R9 ;  /* 0x0000000004007210 */ /* 0x001fc80007ffe009 */
[----:B------:R-:W-:-:S04]  /*0a90*/  IADD3 R0, PT, PT, R6, R0, R5 ;  /* 0x0000000006007210 */ /* 0x000fc80007ffe005 */
[----:B-1----:R-:W-:-:S05]  /*0aa0*/  IADD3 R0, PT, PT, R2, R0, R7 ;  /* 0x0000000002007210 */ /* 0x002fca0007ffe007 */
[----:B------:R-:W-:Y:S01]  /*0ab0*/  IMAD.IADD R9, R0, 0x1, R3 ;  /* 0x0000000100097824 */ /* 0x000fe200078e0203 */
[----:B------:R-:W-:Y:S06]  /*0ac0*/  BRA `(.L_x_1120) ;  /* 0x0000001400207947 */ /* 0x000fec0003800000 */
.L_x_1119:
[----:B------:R-:W-:Y:S01]  /*0ad0*/  LOP3.LUT R4, R3, 0x3e0, RZ, 0xc0, !PT ;  /* 0x000003e003047812 */ /* 0x000fe200078ec0ff */
[----:B------:R-:W1:Y:S03]  /*0ae0*/  S2R R10, SR_LANEID ;  /* 0x00000000000a7919 */ /* 0x000e660000000000 */
[----:B0-----:R-:W-:Y:S01]  /*0af0*/  LOP3.LUT R7, RZ, R4, RZ, 0x33, !PT ;  /* 0x00000004ff077212 */ /* 0x001fe200078e33ff */
[----:B------:R-:W-:-:S04]  /*0b00*/  VIADD R5, R4, 0x20 ;  /* 0x0000002004057836 */ /* 0x000fc80000000000 */
[----:B------:R-:W-:Y:S01]  /*0b10*/  IMAD.IADD R7, R7, 0x1, R2 ;  /* 0x0000000107077824 */ /* 0x000fe200078e0202 */
[----:B------:R-:W-:-:S04]  /*0b20*/  ISETP.GT.U32.AND P0, PT, R5, R2, PT ;  /* 0x000000020500720c */ /* 0x000fc80003f04070 */
        /* <DEDUP_REMOVED lines=40> */
[----:B------:R-:W-:Y:S01]  /*0db0*/  ISETP.GT.U32.AND P3, PT, R2, 0x80, PT ;  /* 0x000000800200780c */ /* 0x000fe20003f64070 */
[----:B-1----:R-:W-:-:S09]  /*0dc0*/  ULEA UR4, UR5, UR4, 0x18 ;  /* 0x0000000405047291 */ /* 0x002fd2000f8ec0ff */
[----:B------:R-:W1:Y:S04]  /*0dd0*/  LDS.128 R4, [UR4+0x10] ;  /* 0x00001004ff047984 */ /* 0x000e680008000c00 */
[----:B------:R-:W2:Y:S04]  /*0de0*/  LDS R0, [UR4+0xc] ;  /* 0x00000c04ff007984 */ /* 0x000ea80008000800 */
[----:B------:R-:W3:Y:S01]  /*0df0*/  LDS.64 R10, [UR4+0x20] ;  /* 0x00002004ff0a7984 */ /* 0x000ee20008000a00 */
[----:B-1----:R-:W-:Y:S02]  /*0e00*/  SEL R4, R4, RZ, P2 ;  /* 0x000000ff04047207 */ /* 0x002fe40001000000 */
[----:B------:R-:W-:-:S02]  /*0e10*/  ISETP.GT.U32.AND P2, PT, R2, 0x60, PT ;  /* 0x000000600200780c */ /* 0x000fc40003f44070 */
[----:B--2---:R-:W-:Y:S02]  /*0e20*/  SEL R0, R0, RZ, P1 ;  /* 0x000000ff00007207 */ /* 0x004fe40000800000 */
        /* <DEDUP_REMOVED lines=8> */
[----:B---3--:R-:W-:Y:S02]  /*0eb0*/  SEL R10, R10, RZ, P2 ;  /* 0x000000ff0a0a7207 */ /* 0x008fe40001000000 */
[----:B------:R-:W-:Y:S02]  /*0ec0*/  SEL R11, R11, RZ, P3 ;  /* 0x000000ff0b0b7207 */ /* 0x000fe40001800000 */
[----:B------:R-:W-:-:S05]  /*0ed0*/  IADD3 R0, PT, PT, R10, R0, R7 ;  /* 0x000000000a007210 */ /* 0x000fca0007ffe007 */
[----:B0-----:R-:W-:Y:S01]  /*0ee0*/  IMAD.IADD R9, R0, 0x1, R11 ;  /* 0x0000000100097824 */ /* 0x001fe200078e020b */
[----:B------:R-:W-:Y:S06]  /*0ef0*/  BRA `(.L_x_1120) ;  /* 0x0000001000147947 */ /* 0x000fec0003800000 */
.L_x_1106:
[----:B------:R-:W0:Y:S01]  /*0f00*/  S2R R0, SR_TID.X ;  /* 0x0000000000007919 */ /* 0x000e220000002100 */
[----:B------:R-:W1:Y:S02]  /*0f10*/  LDCU.64 UR4, c[0x0][0x380] ;  /* 0x00007000ff0477ac */ /* 0x000e640008000a00 */
[----:B-1----:R-:W-:Y:S02]  /*0f20*/  IMAD.U32 R12, RZ, RZ, UR4 ;  /* 0x00000004ff0c7e24 */ /* 0x002fe4000f8e00ff */
[----:B------:R-:W-:Y:S02]  /*0f30*/  IMAD.U32 R13, RZ, RZ, UR5 ;  /* 0x00000005ff0d7e24 */ /* 0x000fe4000f8e00ff */
        /* <DEDUP_REMOVED lines=17> */
[----:B------:R-:W-:Y:S01]  /*1050*/  UMOV UR4, 0x1000 ;  /* 0x0000100000047882 */ /* 0x000fe20000000000 */
[----:B--2---:R-:W-:-:S04]  /*1060*/  IADD3 R3, PT, PT, R7, R6, R3 ;  /* 0x0000000607037210 */ /* 0x004fc80007ffe003 */
[----:B---3--:R-:W-:-:S04]  /*1070*/  IADD3 R3, PT, PT, R9, R8, R3 ;  /* 0x0000000809037210 */ /* 0x008fc80007ffe003 */
[----:B----4-:R-:W-:-:S04]  /*1080*/  IADD3 R3, PT, PT, R11, R10, R3 ;  /* 0x0000000a0b037210 */ /* 0x010fc80007ffe003 */
[----:B-----5:R-:W-:-:S04]  /*1090*/  IADD3 R3, PT, PT, R15, R14, R3 ;  /* 0x0000000e0f037210 */ /* 0x020fc80007ffe003 */
[----:B------:R-:W-:Y:S01]  /*10a0*/  IADD3 R16, PT, PT, R17, R16, R3 ;  /* 0x0000001011107210 */ /* 0x000fe20007ffe003 */
[----:B------:R-:W-:-:S05]  /*10b0*/  VIADD R3, R2, 0xfffff000 ;  /* 0xfffff00002037836 */ /* 0x000fca0000000000 */
[----:B------:R-:W-:Y:S02]  /*10c0*/  ISETP.GE.U32.AND P0, PT, R3, 0x1000, PT ;  /* 0x000010000300780c */ /* 0x000fe40003f06070 */
[----:B------:R-:W-:-:S04]  /*10d0*/  IADD3 R16, PT, PT, R19, R18, R16 ;  /* 0x0000001213107210 */ /* 0x000fc80007ffe010 */
[----:B------:R-:W-:-:S05]  /*10e0*/  IADD3 R21, PT, PT, R21, R20, R16 ;  /* 0x0000001415157210 */ /* 0x000fca0007ffe010 */
[----:B------:R-:W-:Y:S02]  /*10f0*/  IMAD.IADD R7, R22, 0x1, R21 ;  /* 0x0000000116077824 */ /* 0x000fe400078e0215 */
[----:B------:R-:W-:Y:S05]  /*1100*/  @!P0 BRA `(.L_x_1121) ;  /* 0x00000000008c8947 */ /* 0x000fea0003800000 */
[----:B------:R-:W0:Y:S01]  /*1110*/  LDC R2, c[0x0][0x390] ;  /* 0x0000e400ff027b82 */ /* 0x000e220000000800 */
[----:B------:R-:W-:-:S07]  /*1120*/  UMOV UR4, 0x1000 ;  /* 0x0000100000047882 */ /* 0x000fce0000000000 */
[----:B------:R-:W1:Y:S02]  /*1130*/  LDC.64 R12, c[0x0][0x380] ;  /* 0x0000e000ff0c7b82 */ /* 0x000e640000000a00 */
.L_x_1123:
[----:B------:R-:W-:-:S04]  /*1140*/  VIADD R5, R0, UR4 ;  /* 0x0000000400057c36 */ /* 0x000fc80008000000 */
        /* <DEDUP_REMOVED lines=17> */
[----:B--2---:R-:W-:Y:S01]  /*1260*/  IADD3 R16, PT, PT, R18, R16, R7 ;  /* 0x0000001012107210 */ /* 0x004fe20007ffe007 */
[----:B0-----:R-:W-:-:S05]  /*1270*/  VIADD R7, R2, -UR4 ;  /* 0x8000000402077c36 */ /* 0x001fca0008000000 */
[----:B------:R-:W-:Y:S02]  /*1280*/  ISETP.GE.U32.AND P0, PT, R7, 0x1000, PT ;  /* 0x000010000700780c */ /* 0x000fe40003f06070 */
        /* <DEDUP_REMOVED lines=8> */
[----:B------:R-:W-:-:S06]  /*1310*/  UIADD3 UR4, UPT, UPT, UR4, 0x1000, URZ ;  /* 0x0000100004047890 */ /* 0x000fcc000fffe0ff */
[----:B------:R-:W-:-:S13]  /*1320*/  ISETP.LT.U32.AND P0, PT, R3, UR4, PT ;  /* 0x0000000403007c0c */ /* 0x000fda000bf01070 */
[----:B------:R-:W-:Y:S05]  /*1330*/  @!P0 BRA `(.L_x_1123) ;  /* 0xfffffffc00808947 */ /* 0x000fea000383ffff */
.L_x_1121:
[----:B------:R-:W-:Y:S01]  /*1340*/  VIADD R3, R2, -UR4 ;  /* 0x8000000402037c36 */ /* 0x000fe20008000000 */
[----:B------:R-:W-:Y:S04]  /*1350*/  BSSY.RECONVERGENT B1, `(.L_x_1122) ;  /* 0x0000095000017945 */ /* 0x000fe80003800200 */
[----:B------:R-:W-:-:S04]  /*1360*/  ISETP.GE.AND P0, PT, R0, R3, PT ;  /* 0x000000030000720c */ /* 0x000fc80003f06270 */
[----:B------:R-:W-:-:S13]  /*1370*/  ISETP.LE.U32.OR P0, PT, R2, UR4, P0 ;  /* 0x0000000402007c0c */ /* 0x000fda0008703470 */
[----:B------:R-:W-:Y:S05]  /*1380*/  @P0 BRA `(.L_x_1124) ;  /* 0x0000000800440947 */ /* 0x000fea0003800000 */
[----:B------:R-:W-:Y:S01]  /*1390*/  LOP3.LUT R3, RZ, R0, RZ, 0x33, !PT ;  /* 0x00000000ff037212 */ /* 0x000fe200078e33ff */
[----:B------:R-:W-:Y:S01]  /*13a0*/  BSSY.RECONVERGENT B2, `(.L_x_1125) ;  /* 0x000004a000027945 */ /* 0x000fe20003800200 */
[----:B------:R-:W-:Y:S02]  /*13b0*/  IMAD.MOV.U32 R5, RZ, RZ, R0 ;  /* 0x000000ffff057224 */ /* 0x000fe400078e0000 */
[----:B------:R-:W-:-:S04]  /*13c0*/  IADD3 R3, PT, PT, R2, -UR4, R3 ;  /* 0x8000000402037c10 */ /* 0x000fc8000fffe003 */
[C---:B------:R-:W-:Y:S02]  /*13d0*/  ISETP.GE.U32.AND P0, PT, R3.reuse, 0xf00, PT ;  /* 0x00000f000300780c */ /* 0x040fe40003f06070 */
[----:B------:R-:W-:-:S04]  /*13e0*/  LEA.HI R3, R3, 0x1, RZ, 0x18 ;  /* 0x0000000103037811 */ /* 0x000fc800078fc0ff */
[----:B------:R-:W-:-:S07]  /*13f0*/  LOP3.LUT R4, R3, 0xf, RZ, 0xc0, !PT ;  /* 0x0000000f03047812 */ /* 0x000fce00078ec0ff */
[----:B------:R-:W-:Y:S05]  /*1400*/  @!P0 BRA `(.L_x_1126) ;  /* 0x00000004000c8947 */ /* 0x000fea0003800000 */
[----:B------:R-:W-:Y:S01]  /*1410*/  LOP3.LUT R6, R3, 0x1fffff0, RZ, 0xc0, !PT ;  /* 0x01fffff003067812 */ /* 0x000fe200078ec0ff */
[----:B------:R-:W-:Y:S01]  /*1420*/  BSSY.RECONVERGENT B3, `(.L_x_1127) ;  /* 0x0000040000037945 */ /* 0x000fe20003800200 */
[C---:B------:R-:W-:Y:S01]  /*1430*/  LOP3.LUT R5, R0.reuse, 0x800, RZ, 0xfc, !PT ;  /* 0x0000080000057812 */ /* 0x040fe200078efcff */
[----:B------:R-:W-:Y:S02]  /*1440*/  VIADD R2, R0, UR4 ;  /* 0x0000000400027c36 */ /* 0x000fe40008000000 */
[----:B------:R-:W-:-:S07]  /*1450*/  IMAD.MOV R6, RZ, RZ, -R6 ;  /* 0x000000ffff067224 */ /* 0x000fce00078e0a06 */
.L_x_1128:
[----:B------:R-:W-:-:S04]  /*1460*/  IMAD.WIDE.U32 R26, R2, 0x4, R12 ;  /* 0x00000004021a7825 */ /* 0x000fc800078e000c */
[C---:B------:R-:W-:Y:S02]  /*1470*/  VIADD R9, R2.reuse, 0x100 ;  /* 0x0000010002097836 */ /* 0x040fe40000000000 */
[----:B------:R-:W-:Y:S01]  /*1480*/  VIADD R15, R2, 0x400 ;  /* 0x00000400020f7836 */ /* 0x000fe20000000000 */
[----:B------:R0:W2:Y:S01]  /*1490*/  LDG.E R26, desc[UR6][R26.64] ;  /* 0x000000061a1a7981 */ /* 0x0000a2000c1e1900 */
[----:B------:R-:W-:-:S04]  /*14a0*/  IMAD.WIDE.U32 R8, R9, 0x4, R12 ;  /* 0x0000000409087825 */ /* 0x000fc800078e000c */
[C---:B------:R-:W-:Y:S01]  /*14b0*/  VIADD R17, R2.reuse, 0x200 ;  /* 0x0000020002117836 */ /* 0x040fe20000000000 */
[----:B------:R1:W2:Y:S01]  /*14c0*/  LDG.E R25, desc[UR6][R8.64] ;  /* 0x0000000608197981 */ /* 0x0002a2000c1e1900 */
[C---:B------:R-:W-:Y:S02]  /*14d0*/  VIADD R11, R2.reuse, 0x300 ;  /* 0x00000300020b7836 */ /* 0x040fe40000000000 */
[----:B0-----:R-:W-:Y:S02]  /*14e0*/  VIADD R27, R2, 0x700 ;  /* 0x00000700021b7836 */ /* 0x001fe40000000000 */
[----:B------:R-:W-:-:S04]  /*14f0*/  IMAD.WIDE.U32 R14, R15, 0x4, R12 ;  /* 0x000000040f0e7825 */ /* 0x000fc800078e000c */
[--C-:B------:R-:W-:Y:S01]  /*1500*/  IMAD.WIDE.U32 R16, R17, 0x4, R12.reuse ;  /* 0x0000000411107825 */ /* 0x100fe200078e000c */
[----:B------:R0:W3:Y:S03]  /*1510*/  LDG.E R22, desc[UR6][R14.64] ;  /* 0x000000060e167981 */ /* 0x0000e6000c1e1900 */
[----:B------:R-:W-:Y:S01]  /*1520*/  VIADD R29, R2, 0x500 ;  /* 0x00000500021d7836 */ /* 0x000fe20000000000 */
[----:B------:R-:W4:Y:S01]  /*1530*/  LDG.E R24, desc[UR6][R16.64] ;  /* 0x0000000610187981 */ /* 0x000f22000c1e1900 */
[----:B------:R-:W-:-:S04]  /*1540*/  IMAD.WIDE.U32 R10, R11, 0x4, R12 ;  /* 0x000000040b0a7825 */ /* 0x000fc800078e000c */
[--C-:B-1----:R-:W-:Y:S01]  /*1550*/  IMAD.WIDE.U32 R8, R27, 0x4, R12.reuse ;  /* 0x000000041b087825 */ /* 0x102fe200078e000c */
[----:B------:R-:W4:Y:S03]  /*1560*/  LDG.E R23, desc[UR6][R10.64] ;  /* 0x000000060a177981 */ /* 0x000f26000c1e1900 */
[----:B------:R-:W-:Y:S02]  /*1570*/  VIADD R27, R2, 0x900 ;  /* 0x00000900021b7836 */ /* 0x000fe40000000000 */
[----:B------:R-:W-:-:S04]  /*1580*/  IMAD.WIDE.U32 R28, R29, 0x4, R12 ;  /* 0x000000041d1c7825 */ /* 0x000fc800078e000c */
[C---:B------:R-:W-:Y:S01]  /*1590*/  VIADD R19, R2.reuse, 0x600 ;  /* 0x0000060002137836 */ /* 0x040fe20000000000 */
[----:B------:R1:W5:Y:S01]  /*15a0*/  LDG.E R11, desc[UR6][R8.64] ;  /* 0x00000006080b7981 */ /* 0x000362000c1e1900 */
[C---:B0-----:R-:W-:Y:S02]  /*15b0*/  VIADD R15, R2.reuse, 0xa00 ;  /* 0x00000a00020f7836 */ /* 0x041fe40000000000 */
[----:B------:R-:W-:Y:S01]  /*15c0*/  VIADD R20, R2, 0x800 ;  /* 0x0000080002147836 */ /* 0x000fe20000000000 */
[----:B------:R0:W3:Y:S01]  /*15d0*/  LDG.E R21, desc[UR6][R28.64] ;  /* 0x000000061c157981 */ /* 0x0000e2000c1e1900 */
[----:B------:R-:W-:-:S04]  /*15e0*/  IMAD.WIDE.U32 R18, R19, 0x4, R12 ;  /* 0x0000000413127825 */ /* 0x000fc800078e000c */
[----:B-1----:R-:W-:-:S04]  /*15f0*/  IMAD.WIDE.U32 R8, R27, 0x4, R12 ;  /* 0x000000041b087825 */ /* 0x002fc800078e000c */
[--C-:B------:R-:W-:Y:S02]  /*1600*/  IMAD.WIDE.U32 R14, R15, 0x4, R12.reuse ;  /* 0x000000040f0e7825 */ /* 0x100fe400078e000c */
[----:B------:R-:W5:Y:S02]  /*1610*/  LDG.E R9, desc[UR6][R8.64] ;  /* 0x0000000608097981 */ /* 0x000f64000c1e1900 */
[--C-:B------:R-:W-:Y:S02]  /*1620*/  IMAD.WIDE.U32 R16, R20, 0x4, R12.reuse ;  /* 0x0000000414107825 */ /* 0x100fe400078e000c */
[----:B------:R1:W5:Y:S02]  /*1630*/  LDG.E R20, desc[UR6][R18.64] ;  /* 0x0000000612147981 */ /* 0x000364000c1e1900 */
[C---:B0-----:R-:W-:Y:S02]  /*1640*/  VIADD R29, R2.reuse, 0xb00 ;  /* 0x00000b00021d7836 */ /* 0x041fe40000000000 */
[----:B------:R-:W-:Y:S01]  /*1650*/  VIADD R27, R2, 0xc00 ;  /* 0x00000c00021b7836 */ /* 0x000fe20000000000 */
[----:B------:R0:W5:Y:S01]  /*1660*/  LDG.E R10, desc[UR6][R16.64] ;  /* 0x00000006100a7981 */ /* 0x000162000c1e1900 */
[----:B------:R-:W-:-:S03]  /*1670*/  IMAD.WIDE.U32 R28, R29, 0x4, R12 ;  /* 0x000000041d1c7825 */ /* 0x000fc600078e000c */
[----:B------:R0:W5:Y:S01]  /*1680*/  LDG.E R8, desc[UR6][R14.64] ;  /* 0x000000060e087981 */ /* 0x000162000c1e1900 */
[C---:B-1----:R-:W-:Y:S02]  /*1690*/  VIADD R19, R2.reuse, 0xe00 ;  /* 0x00000e0002137836 */ /* 0x042fe40000000000 */
[C---:B------:R-:W-:Y:S02]  /*16a0*/  VIADD R18, R2.reuse, 0xf00 ;  /* 0x00000f0002127836 */ /* 0x040fe40000000000 */
[----:B0-----:R-:W-:Y:S02]  /*16b0*/  IMAD.WIDE.U32 R16, R27, 0x4, R12 ;  /* 0x000000041b107825 */ /* 0x001fe400078e000c */
[----:B------:R-:W5:Y:S02]  /*16c0*/  LDG.E R27, desc[UR6][R28.64] ;  /* 0x000000061c1b7981 */ /* 0x000f64000c1e1900 */
[----:B------:R-:W-:-:S04]  /*16d0*/  VIADD R15, R2, 0xd00 ;  /* 0x00000d00020f7836 */ /* 0x000fc80000000000 */
[--C-:B------:R-:W-:Y:S01]  /*16e0*/  IMAD.WIDE.U32 R14, R15, 0x4, R12.reuse ;  /* 0x000000040f0e7825 */ /* 0x100fe200078e000c */
[----:B------:R0:W5:Y:S05]  /*16f0*/  LDG.E R28, desc[UR6][R16.64] ;  /* 0x00000006101c7981 */ /* 0x00016a000c1e1900 */
[----:B------:R-:W5:Y:S01]  /*1700*/  LDG.E R15, desc[UR6][R14.64] ;  /* 0x000000060e0f7981 */ /* 0x000f62000c1e1900 */
[----:B0-----:R-:W-:-:S04]  /*1710*/  IMAD.WIDE.U32 R16, R19, 0x4, R12 ;  /* 0x0000000413107825 */ /* 0x001fc800078e000c */
[----:B------:R-:W-:Y:S02]  /*1720*/  IMAD.WIDE.U32 R18, R18, 0x4, R12 ;  /* 0x0000000412127825 */ /* 0x000fe400078e000c */
[----:B------:R-:W5:Y:S04]  /*1730*/  LDG.E R16, desc[UR6][R16.64] ;  /* 0x0000000610107981 */ /* 0x000f68000c1e1900 */
[----:B------:R-:W5:Y:S01]  /*1740*/  LDG.E R19, desc[UR6][R18.64] ;  /* 0x0000000612137981 */ /* 0x000f62000c1e1900 */
[----:B------:R-:W-:-:S05]  /*1750*/  VIADD R6, R6, 0x10 ;  /* 0x0000001006067836 */ /* 0x000fca0000000000 */
[----:B------:R-:W-:Y:S01]  /*1760*/  ISETP.NE.AND P0, PT, R6, RZ, PT ;  /* 0x000000ff0600720c */ /* 0x000fe20003f05270 */
[----:B------:R-:W-:Y:S02]  /*1770*/  VIADD R5, R5, 0x1000 ;  /* 0x0000100005057836 */ /* 0x000fe40000000000 */
[----:B------:R-:W-:Y:S01]  /*1780*/  VIADD R2, R2, 0x1000 ;  /* 0x0000100002027836 */ /* 0x000fe20000000000 */
[----:B--2---:R-:W-:-:S04]  /*1790*/  IADD3 R25, PT, PT, R25, R26, R7 ;  /* 0x0000001a19197210 */ /* 0x004fc80007ffe007 */
[----:B----4-:R-:W-:-:S04]  /*17a0*/  IADD3 R23, PT, PT, R23, R24, R25 ;  /* 0x0000001817177210 */ /* 0x010fc80007ffe019 */
[----:B---3--:R-:W-:-:S04]  /*17b0*/  IADD3 R21, PT, PT, R21, R22, R23 ;  /* 0x0000001615157210 */ /* 0x008fc80007ffe017 */
[----:B-----5:R-:W-:-:S04]  /*17c0*/  IADD3 R11, PT, PT, R11, R20, R21 ;  /* 0x000000140b0b7210 */ /* 0x020fc80007ffe015 */
[----:B------:R-:W-:-:S04]  /*17d0*/  IADD3 R9, PT, PT, R9, R10, R11 ;  /* 0x0000000a09097210 */ /* 0x000fc80007ffe00b */
[----:B------:R-:W-:-:S04]  /*17e0*/  IADD3 R8, PT, PT, R27, R8, R9 ;  /* 0x000000081b087210 */ /* 0x000fc80007ffe009 */
[----:B------:R-:W-:-:S04]  /*17f0*/  IADD3 R8, PT, PT, R15, R28, R8 ;  /* 0x0000001c0f087210 */ /* 0x000fc80007ffe008 */
[----:B------:R-:W-:Y:S01]  /*1800*/  IADD3 R7, PT, PT, R19, R16, R8 ;  /* 0x0000001013077210 */ /* 0x000fe20007ffe008 */
[----:B------:R-:W-:Y:S06]  /*1810*/  @P0 BRA `(.L_x_1128) ;  /* 0xfffffffc00100947 */ /* 0x000fec000383ffff */
[----:B------:R-:W-:Y:S05]  /*1820*/  BSYNC.RECONVERGENT B3 ;  /* 0x0000000000037941 */ /* 0x000fea0003800200 */
.L_x_1127:
[----:B------:R-:W-:-:S07]  /*1830*/  VIADD R5, R5, 0xfffff800 ;  /* 0xfffff80005057836 */ /* 0x000fce0000000000 */
.L_x_1126:
[----:B------:R-:W-:Y:S05]  /*1840*/  BSYNC.RECONVERGENT B2 ;  /* 0x0000000000027941 */ /* 0x000fea0003800200 */
.L_x_1125:
[----:B------:R-:W-:-:S13]  /*1850*/  ISETP.NE.AND P0, PT, R4, RZ, PT ;  /* 0x000000ff0400720c */ /* 0x000fda0003f05270 */
[----:B------:R-:W-:Y:S05]  /*1860*/  @!P0 BRA `(.L_x_1124) ;  /* 0x00000004000c8947 */ /* 0x000fea0003800000 */
[----:B------:R-:W-:Y:S01]  /*1870*/  ISETP.GE.U32.AND P0, PT, R4, 0x8, PT ;  /* 0x000000080400780c */ /* 0x000fe20003f06070 */
[----:B------:R-:W-:Y:S01]  /*1880*/  BSSY.RECONVERGENT B2, `(.L_x_1129) ;  /* 0x0000021000027945 */ /* 0x000fe20003800200 */
[----:B------:R-:W-:-:S04]  /*1890*/  LOP3.LUT R24, R3, 0x7, RZ, 0xc0, !PT ;  /* 0x0000000703187812 */ /* 0x000fc800078ec0ff */
[----:B------:R-:W-:-:S07]  /*18a0*/  ISETP.NE.AND P1, PT, R24, RZ, PT ;  /* 0x000000ff1800720c */ /* 0x000fce0003f25270 */
[----:B------:R-:W-:Y:S06]  /*18b0*/  @!P0 BRA `(.L_x_1130) ;  /* 0x0000000000748947 */ /* 0x000fec0003800000 */
[----:B------:R-:W-:-:S04]  /*18c0*/  VIADD R9, R5, UR4 ;  /* 0x0000000405097c36 */ /* 0x000fc80008000000 */
[C---:B------:R-:W-:Y:S02]  /*18d0*/  VIADD R21, R9.reuse, 0x100 ;  /* 0x0000010009157836 */ /* 0x040fe40000000000 */
[C---:B------:R-:W-:Y:S02]  /*18e0*/  VIADD R11, R9.reuse, 0x300 ;  /* 0x00000300090b7836 */ /* 0x040fe40000000000 */
[C---:B------:R-:W-:Y:S02]  /*18f0*/  VIADD R23, R9.reuse, 0x200 ;  /* 0x0000020009177836 */ /* 0x040fe40000000000 */
[----:B------:R-:W-:-:S04]  /*1900*/  IMAD.WIDE.U32 R16, R9, 0x4, R12 ;  /* 0x0000000409107825 */ /* 0x000fc800078e000c */
[--C-:B------:R-:W-:Y:S01]  /*1910*/  IMAD.WIDE.U32 R20, R21, 0x4, R12.reuse ;  /* 0x0000000415147825 */ /* 0x100fe200078e000c */
[----:B------:R0:W2:Y:S03]  /*1920*/  LDG.E R2, desc[UR6][R16.64] ;  /* 0x0000000610027981 */ /* 0x0000a6000c1e1900 */
[C---:B------:R-:W-:Y:S01]  /*1930*/  VIADD R15, R9.reuse, 0x400 ;  /* 0x00000400090f7836 */ /* 0x040fe20000000000 */
[----:B------:R-:W2:Y:S01]  /*1940*/  LDG.E R4, desc[UR6][R20.64] ;  /* 0x0000000614047981 */ /* 0x000ea2000c1e1900 */
[----:B------:R-:W-:Y:S02]  /*1950*/  VIADD R19, R9, 0x500 ;  /* 0x0000050009137836 */ /* 0x000fe40000000000 */
[----:B------:R-:W-:-:S04]  /*1960*/  IMAD.WIDE.U32 R10, R11, 0x4, R12 ;  /* 0x000000040b0a7825 */ /* 0x000fc800078e000c */
[--C-:B------:R-:W-:Y:S02]  /*1970*/  IMAD.WIDE.U32 R22, R23, 0x4, R12.reuse ;  /* 0x0000000417167825 */ /* 0x100fe400078e000c */
[----:B------:R-:W3:Y:S02]  /*1980*/  LDG.E R10, desc[UR6][R10.64] ;  /* 0x000000060a0a7981 */ /* 0x000ee4000c1e1900 */
[C---:B------:R-:W-:Y:S02]  /*1990*/  VIADD R25, R9.reuse, 0x600 ;  /* 0x0000060009197836 */ /* 0x040fe40000000000 */
[----:B------:R-:W-:Y:S01]  /*19a0*/  VIADD R27, R9, 0x700 ;  /* 0x00000700091b7836 */ /* 0x000fe20000000000 */
[----:B------:R-:W3:Y:S01]  /*19b0*/  LDG.E R6, desc[UR6][R22.64] ;  /* 0x0000000616067981 */ /* 0x000ee2000c1e1900 */
[----:B------:R-:W-:-:S04]  /*19c0*/  IMAD.WIDE.U32 R14, R15, 0x4, R12 ;  /* 0x000000040f0e7825 */ /* 0x000fc800078e000c */
[--C-:B------:R-:W-:Y:S02]  /*19d0*/  IMAD.WIDE.U32 R8, R19, 0x4, R12.reuse ;  /* 0x0000000413087825 */ /* 0x100fe400078e000c */
[----:B------:R-:W4:Y:S02]  /*19e0*/  LDG.E R15, desc[UR6][R14.64] ;  /* 0x000000060e0f7981 */ /* 0x000f24000c1e1900 */
[--C-:B------:R-:W-:Y:S02]  /*19f0*/  IMAD.WIDE.U32 R18, R25, 0x4, R12.reuse ;  /* 0x0000000419127825 */ /* 0x100fe400078e000c */
[----:B------:R-:W4:Y:S02]  /*1a00*/  LDG.E R8, desc[UR6][R8.64] ;  /* 0x0000000608087981 */ /* 0x000f24000c1e1900 */
[----:B0-----:R-:W-:Y:S02]  /*1a10*/  IMAD.WIDE.U32 R16, R27, 0x4, R12 ;  /* 0x000000041b107825 */ /* 0x001fe400078e000c */
[----:B------:R-:W5:Y:S04]  /*1a20*/  LDG.E R19, desc[UR6][R18.64] ;  /* 0x0000000612137981 */ /* 0x000f68000c1e1900 */
[----:B------:R-:W5:Y:S01]  /*1a30*/  LDG.E R16, desc[UR6][R16.64] ;  /* 0x0000000610107981 */ /* 0x000f62000c1e1900 */
[----:B------:R-:W-:Y:S01]  /*1a40*/  VIADD R5, R5, 0x800 ;  /* 0x0000080005057836 */ /* 0x000fe20000000000 */
[----:B--2---:R-:W-:-:S04]  /*1a50*/  IADD3 R7, PT, PT, R4, R2, R7 ;  /* 0x0000000204077210 */ /* 0x004fc80007ffe007 */
[----:B---3--:R-:W-:-:S04]  /*1a60*/  IADD3 R6, PT, PT, R10, R6, R7 ;  /* 0x000000060a067210 */ /* 0x008fc80007ffe007 */
[----:B----4-:R-:W-:-:S04]  /*1a70*/  IADD3 R6, PT, PT, R8, R15, R6 ;  /* 0x0000000f08067210 */ /* 0x010fc80007ffe006 */
[----:B-----5:R-:W-:-:S07]  /*1a80*/  IADD3 R7, PT, PT, R16, R19, R6 ;  /* 0x0000001310077210 */ /* 0x020fce0007ffe006 */
.L_x_1130:
[----:B------:R-:W-:Y:S05]  /*1a90*/  BSYNC.RECONVERGENT B2 ;  /* 0x0000000000027941 */ /* 0x000fea0003800200 */
.L_x_1129:
        /* <DEDUP_REMOVED lines=18> */
[----:B------:R-:W-:Y:S01]  /*1bc0*/  VIADD R5, R5, 0x400 ;  /* 0x0000040005057836 */ /* 0x000fe20000000000 */
[----:B--2---:R-:W-:-:S04]  /*1bd0*/  IADD3 R7, PT, PT, R8, R2, R7 ;  /* 0x0000000208077210 */ /* 0x004fc80007ffe007 */
[----:B---3--:R-:W-:-:S07]  /*1be0*/  IADD3 R7, PT, PT, R14, R10, R7 ;  /* 0x0000000a0e077210 */ /* 0x008fce0007ffe007 */
.L_x_1132:
[----:B------:R-:W-:Y:S05]  /*1bf0*/  BSYNC.RECONVERGENT B2 ;  /* 0x0000000000027941 */ /* 0x000fea0003800200 */
.L_x_1131:
[----:B------:R-:W-:Y:S05]  /*1c00*/  @!P1 BRA `(.L_x_1124) ;  /* 0x0000000000249947 */ /* 0x000fea0003800000 */
[----:B------:R-:W-:Y:S02]  /*1c10*/  VIADD R5, R5, UR4 ;  /* 0x0000000405057c36 */ /* 0x000fe40008000000 */
[----:B------:R-:W-:-:S07]  /*1c20*/  IMAD.MOV R4, RZ, RZ, -R4 ;  /* 0x000000ffff047224 */ /* 0x000fce00078e0a04 */
.L_x_1133:
[----:B------:R-:W-:-:S06]  /*1c30*/  IMAD.WIDE.U32 R2, R5, 0x4, R12 ;  /* 0x0000000405027825 */ /* 0x000fcc00078e000c */
[----:B------:R-:W2:Y:S01]  /*1c40*/  LDG.E R2, desc[UR6][R2.64] ;  /* 0x0000000602027981 */ /* 0x000ea2000c1e1900 */
[----:B------:R-:W-:Y:S02]  /*1c50*/  VIADD R4, R4, 0x1 ;  /* 0x0000000104047836 */ /* 0x000fe40000000000 */
[----:B------:R-:W-:-:S03]  /*1c60*/  VIADD R5, R5, 0x100 ;  /* 0x0000010005057836 */ /* 0x000fc60000000000 */
[----:B------:R-:W-:Y:S01]  /*1c70*/  ISETP.NE.AND P0, PT, R4, RZ, PT ;  /* 0x000000ff0400720c */ /* 0x000fe20003f05270 */
[----:B--2---:R-:W-:-:S12]  /*1c80*/  IMAD.IADD R7, R2, 0x1, R7 ;  /* 0x0000000102077824 */ /* 0x004fd800078e0207 */
[----:B------:R-:W-:Y:S05]  /*1c90*/  @P0 BRA `(.L_x_1133) ;  /* 0xfffffffc00e40947 */ /* 0x000fea000383ffff */
.L_x_1124:
[----:B------:R-:W-:Y:S05]  /*1ca0*/  BSYNC.RECONVERGENT B1 ;  /* 0x0000000000017941 */ /* 0x000fea0003800200 */
.L_x_1122:
        /* <DEDUP_REMOVED lines=36> */
[----:B--2---:R-:W0:Y:S04]  /*1ef0*/  LDS.128 R4, [UR4+0x10] ;  /* 0x00001004ff047984 */ /* 0x004e280008000c00 */
[----:B------:R-:W1:Y:S01]  /*1f00*/  LDS.64 R2, [UR4+0x20] ;  /* 0x00002004ff027984 */ /* 0x000e620008000a00 */
[----:B0-----:R-:W-:-:S04]  /*1f10*/  IADD3 R0, PT, PT, R4, R0, R9 ;  /* 0x0000000004007210 */ /* 0x001fc80007ffe009 */
[----:B------:R-:W-:-:S04]  /*1f20*/  IADD3 R0, PT, PT, R6, R0, R5 ;  /* 0x0000000006007210 */ /* 0x000fc80007ffe005 */
[----:B-1----:R-:W-:-:S05]  /*1f30*/  IADD3 R0, PT, PT, R2, R0, R7 ;  /* 0x0000000002007210 */ /* 0x002fca0007ffe007 */
[----:B------:R-:W-:-:S07]  /*1f40*/  IMAD.IADD R9, R0, 0x1, R3 ;  /* 0x0000000100097824 */ /* 0x000fce00078e0203 */
.L_x_1120:
[----:B------:R-:W-:Y:S05]  /*1f50*/  BSYNC.RECONVERGENT B0 ;  /* 0x0000000000007941 */ /* 0x000fea0003800200 */
.L_x_1105:
[----:B------:R-:W-:Y:S05]  /*1f60*/  @P0 EXIT ;  /* 0x000000000000094d */ /* 0x000fea0003800000 */
[----:B-1----:R-:W1:Y:S01]  /*1f70*/  LDC.64 R2, c[0x0][0x388] ;  /* 0x0000e200ff027b82 */ /* 0x002e620000000a00 */
[----:B------:R-:W0:Y:S02]  /*1f80*/  LDCU UR4, c[0x0][0x398] ;  /* 0x00007300ff0477ac */ /* 0x000e240008000800 */
[----:B0-2---:R-:W-:-:S05]  /*1f90*/  VIADD R9, R9, UR4 ;  /* 0x0000000409097c36 */ /* 0x005fca0008000000 */
[----:B-1----:R-:W-:Y:S01]  /*1fa0*/  STG.E desc[UR6][R2.64], R9 ;  /* 0x0000000902007986 */ /* 0x002fe2000c101906 */
[----:B------:R-:W-:Y:S05]  /*1fb0*/  EXIT ;  /* 0x000000000000794d */ /* 0x000fea0003800000 */
.L_x_1134:
        /* <DEDUP_REMOVED lines=12> */
.L_x_1297:


//--------------------- .text._ZN3cub18CUB_300001_SM_10006detail9transform16transform_kernelINS2_10policy_hubILb1EN4cuda3std3__45tupleIJN6thrust24THRUST_300001_SM_1000_NS6detail15normal_iteratorINSA_10device_ptrIiEEEESF_EEEE10policy1000El9diagCheckSF_JPiSK_EEEvT0_iT1_T2_DpNS2_10kernel_argIT3_EE --------------------------
	.section	.text._ZN3cub18CUB_300001_SM_10006detail9transform16transform_kernelINS2_10policy_hubILb1EN4cuda3std3__45tupleIJN6thrust24THRUST_300001_SM_1000_NS6detail15normal_iteratorINSA_10device_ptrIiEEEESF_EEEE10policy1000El9diagCheckSF_JPiSK_EEEvT0_iT1_T2_DpNS2_10kernel_argIT3_EE,"ax",@progbits
	.align	128
        .global         _ZN3cub18CUB_300001_SM_10006detail9transform16transform_kernelINS2_10policy_hubILb1EN4cuda3std3__45tupleIJN6thrust24THRUST_300001_SM_1000_NS6detail15normal_iteratorINSA_10device_ptrIiEEEESF_EEEE10policy1000El9diagCheckSF_JPiSK_EEEvT0_iT1_T2_DpNS2_10kernel_argIT3_EE
        .type           _ZN3cub18CUB_300001_SM_10006detail9transform16transform_kernelINS2_10policy_hubILb1EN4cuda3std3__45tupleIJN6thrust24THRUST_300001_SM_1000_NS6detail15normal_iteratorINSA_10device_ptrIiEEEESF_EEEE10policy1000El9diagCheckSF_JPiSK_EEEvT0_iT1_T2_DpNS2_10kernel_argIT3_EE,@function
        .size           _ZN3cub18CUB_300001_SM_10006detail9transform16transform_kernelINS2_10policy_hubILb1EN4cuda3std3__45tupleIJN6thrust24THRUST_300001_SM_1000_NS6detail15normal_iteratorINSA_10device_ptrIiEEEESF_EEEE10policy1000El9diagCheckSF_JPiSK_EEEvT0_iT1_T2_DpNS2_10kernel_argIT3_EE,(.L_x_1298 - _ZN3cub18CUB_300001_SM_10006detail9transform16transform_kernelINS2_10policy_hubILb1EN4cuda3std3__45tupleIJN6thrust24THRUST_300001_SM_1000_NS6detail15normal_iteratorINSA_10device_ptrIiEEEESF_EEEE10policy1000El9diagCheckSF_JPiSK_EEEvT0_iT1_T2_DpNS2_10kernel_argIT3_EE)
        .other          _ZN3cub18CUB_300001_SM_10006detail9transform16transform_kernelINS2_10policy_hubILb1EN4cuda3std3__45tupleIJN6thrust24THRUST_300001_SM_1000_NS6detail15normal_iteratorINSA_10device_ptrIiEEEESF_EEEE10policy1000El9diagCheckSF_JPiSK_EEEvT0_iT1_T2_DpNS2_10kernel_argIT3_EE,@"STO_CUDA_ENTRY STV_DEFAULT"
_ZN3cub18CUB_300001_SM_10006detail9transform16transform_kernelINS2_10policy_hubILb1EN4cuda3std3__45tupleIJN6thrust24THRUST_300001_SM_1000_NS6detail15normal_iteratorINSA_10device_ptrIiEEEESF_EEEE10policy1000El9diagCheckSF_JPiSK_EEEvT0_iT1_T2_DpNS2_10kernel_argIT3_EE:
.text._ZN3cub18CUB_300001_SM_10006detail9transform16transform_kernelINS2_10policy_hubILb1EN4cuda3std3__45tupleIJN6thrust24THRUST_300001_SM_1000_NS6detail15normal_iteratorINSA_10device_ptrIiEEEESF_EEEE10policy1000El9diagCheckSF_JPiSK_EEEvT0_iT1_T2_DpNS2_10kernel_argIT3_EE:
[----:B------:R-:W-:Y:S01]  /*0000*/  LDC R1, c[0x0][0x37c] ;  /* 0x0000df00ff017b82 */ /* 0x000fe20000000800 */
[----:B------:R-:W0:Y:S07]  /*0010*/  LDCU UR20, c[0x0][0x388] ;  /* 0x00007100ff1477ac */ /* 0x000e2e0008000800 */
[----:B------:R-:W1:Y:S01]  /*0020*/  S2UR UR6, SR_CTAID.X ;  /* 0x00000000000679c3 */ /* 0x000e620000002500 */
[----:B------:R-:W2:Y:S01]  /*0030*/  S2R R7, SR_TID.X ;  /* 0x0000000000077919 */ /* 0x000ea20000002100 */
[----:B------:R-:W-:Y:S01]  /*0040*/  BSSY.RECONVERGENT B0, `(.L_x_1135) ;  /* 0x000002d000007945 */ /* 0x000fe20003800200 */
[----:B------:R-:W3:Y:S01]  /*0050*/  LDCU.64 UR10, c[0x0][0x380] ;  /* 0x00007000ff0a77ac */ /* 0x000ee20008000a00 */
[----:B0-----:R-:W-:-:S04]  /*0060*/  USHF.L.U32 UR9, UR20, 0x7, URZ ;  /* 0x0000000714097899 */ /* 0x001fc800080006ff */
[----:B------:R-:W-:Y:S02]  /*0070*/  USHF.R.S32.HI UR12, URZ, 0x1f, UR9 ;  /* 0x0000001fff0c7899 */ /* 0x000fe40008011409 */
[----:B-1----:R-:W-:Y:S02]  /*0080*/  UIMAD.WIDE.U32 UR4, UR9, UR6, URZ ;  /* 0x00000006090472a5 */ /* 0x002fe4000f8e00ff */
[----:B------:R-:W-:Y:S02]  /*0090*/  UIMAD UR8, UR12, UR6, URZ ;  /* 0x000000060c0872a4 */ /* 0x000fe4000f8e02ff */
[----:B---3--:R-:W-:Y:S02]  /*00a0*/  UIADD3 UR6, UP1, UPT, -UR4, UR10, URZ ;  /* 0x0000000a04067290 */ /* 0x008fe4000ff3e1ff */
[----:B------:R-:W-:Y:S02]  /*00b0*/  UIADD3 UR8, UPT, UPT, UR5, UR8, URZ ;  /* 0x0000000805087290 */ /* 0x000fe4000fffe0ff */
[----:B------:R-:W-:Y:S01]  /*00c0*/  UISETP.LT.U32.AND UP0, UPT, UR6, UR9, UPT ;  /* 0x000000090600728c */ /* 0x000fe2000bf01070 */
[----:B--2---:R-:W-:Y:S01]  /*00d0*/  IMAD.SHL.U32 R0, R7, 0x80, RZ ;  /* 0x0000008007007824 */ /* 0x004fe200078e00ff */
[----:B------:R-:W-:-:S04]  /*00e0*/  UIADD3.X UR7, UPT, UPT, ~UR8, UR11, URZ, UP1, !UPT ;  /* 0x0000000b08077290 */ /* 0x000fc80008ffe5ff */
[----:B------:R-:W-:-:S04]  /*00f0*/  UISETP.LT.AND.EX UP0, UPT, UR7, UR12, UPT, UP0 ;  /* 0x0000000c0700728c */ /* 0x000fc8000bf01300 */
[----:B------:R-:W-:-:S04]  /*0100*/  USEL UR6, UR6, UR9, UP0 ;  /* 0x0000000906067287 */ /* 0x000fc80008000000 */
[----:B------:R-:W-:-:S06]  /*0110*/  USHF.L.U32 UR7, UR6, 0x2, URZ ;  /* 0x0000000206077899 */ /* 0x000fcc00080006ff */
[----:B------:R-:W-:-:S13]  /*0120*/  ISETP.GE.AND P0, PT, R0, UR7, PT ;  /* 0x0000000700007c0c */ /* 0x000fda000bf06270 */
[----:B------:R-:W-:Y:S05]  /*0130*/  @P0 BRA `(.L_x_1136) ;  /* 0x0000000000740947 */ /* 0x000fea0003800000 */
[----:B------:R-:W0:Y:S01]  /*0140*/  LDCU.64 UR10, c[0x0][0x3a0] ;  /* 0x00007400ff0a77ac */ /* 0x000e220008000a00 */
[----:B------:R-:W-:Y:S01]  /*0150*/  IMAD.U32 R2, RZ, RZ, UR4 ;  /* 0x00000004ff027e24 */ /* 0x000fe2000f8e00ff */
[----:B------:R-:W-:Y:S01]  /*0160*/  BSSY.RECONVERGENT B1, `(.L_x_1137) ;  /* 0x0000010000017945 */ /* 0x000fe20003800200 */
[----:B------:R-:W-:Y:S02]  /*0170*/  IMAD.U32 R3, RZ, RZ, UR5 ;  /* 0x00000005ff037e24 */ /* 0x000fe4000f8e00ff */
[----:B------:R-:W-:Y:S02]  /*0180*/  IMAD.U32 R6, RZ, RZ, UR8 ;  /* 0x00000008ff067e24 */ /* 0x000fe4000f8e00ff */
[----:B------:R-:W-:Y:S02]  /*0190*/  IMAD.U32 R3, RZ, RZ, UR4 ;  /* 0x00000004ff037e24 */ /* 0x000fe4000f8e00ff */
[----:B------:R-:W-:Y:S02]  /*01a0*/  IMAD.SHL.U32 R5, R2, 0x4, RZ ;  /* 0x0000000402057824 */ /* 0x000fe400078e00ff */
[----:B------:R-:W-:Y:S01]  /*01b0*/  IMAD.MOV.U32 R4, RZ, RZ, R0 ;  /* 0x000000ffff047224 */ /* 0x000fe200078e0000 */
[----:B------:R-:W-:-:S02]  /*01c0*/  SHF.L.U64.HI R6, R3, 0x2, R6 ;  /* 0x0000000203067819 */ /* 0x000fc40000010206 */
[----:B0-----:R-:W-:-:S04]  /*01d0*/  IADD3 R2, P0, PT, R5, UR10, RZ ;  /* 0x0000000a05027c10 */ /* 0x001fc8000ff1e0ff */
[----:B------:R-:W-:-:S03]  /*01e0*/  IADD3.X R3, PT, PT, R6, UR11, RZ, P0, !PT ;  /* 0x0000000b06037c10 */ /* 0x000fc600087fe4ff */
[----:B------:R-:W-:-:S07]  /*01f0*/  IMAD.WIDE.U32 R2, R7, 0x80, R2 ;  /* 0x0000008007027825 */ /* 0x000fce00078e0002 */
.L_x_1138:
[----:B------:R-:W-:Y:S01]  /*0200*/  VIADD R4, R4, 0x4000 ;  /* 0x0000400004047836 */ /* 0x000fe20000000000 */
[----:B------:R0:W-:Y:S04]  /*0210*/  CCTL.E.PF2 [R2] ;  /* 0x000000000200798f */ /* 0x0001e80000800100 */
[----:B------:R-:W-:Y:S02]  /*0220*/  ISETP.GE.AND P0, PT, R4, UR7, PT ;  /* 0x0000000704007c0c */ /* 0x000fe4000bf06270 */
[----:B0-----:R-:W-:-:S05]  /*0230*/  IADD3 R2, P1, PT, R2, 0x4000, RZ ;  /* 0x0000400002027810 */ /* 0x001fca0007f3e0ff */
[----:B------:R-:W-:-:S06]  /*0240*/  IMAD.X R3, RZ, RZ, R3, P1 ;  /* 0x000000ffff037224 */ /* 0x000fcc00008e0603 */
[----:B------:R-:W-:Y:S05]  /*0250*/  @!P0 BRA `(.L_x_1138) ;  /* 0xfffffffc00e88947 */ /* 0x000fea000383ffff */
[----:B------:R-:W-:Y:S05]  /*0260*/  BSYNC.RECONVERGENT B1 ;  /* 0x0000000000017941 */ /* 0x000fea0003800200 */
.L_x_1137:
[----:B------:R-:W0:Y:S02]  /*0270*/  LDCU.64 UR10, c[0x0][0x3b0] ;  /* 0x00007600ff0a77ac */ /* 0x000e240008000a00 */
[----:B0-----:R-:W-:-:S04]  /*0280*/  IADD3 R2, P0, PT, R5, UR10, RZ ;  /* 0x0000000a05027c10 */ /* 0x001fc8000ff1e0ff */
[----:B------:R-:W-:-:S03]  /*0290*/  IADD3.X R3, PT, PT, R6, UR11, RZ, P0, !PT ;  /* 0x0000000b06037c10 */ /* 0x000fc600087fe4ff */
[----:B------:R-:W-:-:S07]  /*02a0*/  IMAD.WIDE.U32 R2, R7, 0x80, R2 ;  /* 0x0000008007027825 */ /* 0x000fce00078e0002 */
.L_x_1139:
[----:B------:R-:W-:Y:S01]  /*02b0*/  IADD3 R0, PT, PT, R0, 0x4000, RZ ;  /* 0x0000400000007810 */ /* 0x000fe20007ffe0ff */
[----:B------:R0:W-:Y:S03]  /*02c0*/  CCTL.E.PF2 [R2] ;  /* 0x000000000200798f */ /* 0x0001e60000800100 */
[----:B------:R-:W-:Y:S02]  /*02d0*/  ISETP.GE.AND P0, PT, R0, UR7, PT ;  /* 0x0000000700007c0c */ /* 0x000fe4000bf06270 */
[----:B0-----:R-:W-:-:S05]  /*02e0*/  IADD3 R2, P1, PT, R2, 0x4000, RZ ;  /* 0x0000400002027810 */ /* 0x001fca0007f3e0ff */
[----:B------:R-:W-:-:S06]  /*02f0*/  IMAD.X R3, RZ, RZ, R3, P1 ;  /* 0x000000ffff037224 */ /* 0x000fcc00008e0603 */
[----:B------:R-:W-:Y:S05]  /*0300*/  @!P0 BRA `(.L_x_1139) ;  /* 0xfffffffc00e88947 */ /* 0x000fea000383ffff */
.L_x_1136:
[----:B------:R-:W-:Y:S05]  /*0310*/  BSYNC.RECONVERGENT B0 ;  /* 0x0000000000007941 */ /* 0x000fea0003800200 */
.L_x_1135:
[----:B------:R-:W0:Y:S01]  /*0320*/  LDCU.64 UR10, c[0x0][0x3a0] ;  /* 0x00007400ff0a77ac */ /* 0x000e220008000a00 */
[----:B------:R-:W1:Y:S01]  /*0330*/  LDCU.64 UR14, c[0x0][0x3b0] ;  /* 0x00007600ff0e77ac */ /* 0x000e620008000a00 */
[----:B------:R-:W2:Y:S01]  /*0340*/  LDCU.64 UR12, c[0x0][0x398] ;  /* 0x00007300ff0c77ac */ /* 0x000ea20008000a00 */
[----:B------:R-:W-:Y:S02]  /*0350*/  USHF.L.U64.HI UR5, UR4, 0x2, UR8 ;  /* 0x0000000204057899 */ /* 0x000fe40008010208 */
[----:B------:R-:W-:Y:S02]  /*0360*/  USHF.L.U32 UR4, UR4, 0x2, URZ ;  /* 0x0000000204047899 */ /* 0x000fe400080006ff */
[----:B------:R-:W-:Y:S02]  /*0370*/  UISETP.NE.AND UP0, UPT, UR9, UR6, UPT ;  /* 0x000000060900728c */ /* 0x000fe4000bf05270 */
[----:B0-----:R-:W-:Y:S01]  /*0380*/  UIADD3 UR7, UP2, UPT, UR4, UR10, URZ ;  /* 0x0000000a04077290 */ /* 0x001fe2000ff5e0ff */
[----:B------:R-:W0:Y:S01]  /*0390*/  LDCU.64 UR18, c[0x0][0x358] ;  /* 0x00006b00ff1277ac */ /* 0x000e220008000a00 */
[----:B-1----:R-:W-:-:S04]  /*03a0*/  UIADD3 UR9, UP3, UPT, UR4, UR14, URZ ;  /* 0x0000000e04097290 */ /* 0x002fc8000ff7e0ff */
[----:B------:R-:W-:Y:S01]  /*03b0*/  IMAD.U32 R2, RZ, RZ, UR7 ;  /* 0x00000007ff027e24 */ /* 0x000fe2000f8e00ff */
[----:B------:R-:W-:Y:S02]  /*03c0*/  UIADD3.X UR8, UPT, UPT, UR5, UR11, URZ, UP2, !UPT ;  /* 0x0000000b05087290 */ /* 0x000fe400097fe4ff */
[----:B------:R-:W-:Y:S02]  /*03d0*/  UIADD3.X UR21, UPT, UPT, UR5, UR15, URZ, UP3, !UPT ;  /* 0x0000000f05157290 */ /* 0x000fe40009ffe4ff */
[----:B--2---:R-:W-:Y:S01]  /*03e0*/  UIADD3 UR16, UP1, UPT, UR4, UR12, URZ ;  /* 0x0000000c04107290 */ /* 0x004fe2000ff3e0ff */
[----:B------:R-:W-:Y:S02]  /*03f0*/  IMAD.U32 R4, RZ, RZ, UR9 ;  /* 0x00000009ff047e24 */ /* 0x000fe4000f8e00ff */
[----:B------:R-:W-:Y:S01]  /*0400*/  IMAD.U32 R3, RZ, RZ, UR8 ;  /* 0x00000008ff037e24 */ /* 0x000fe2000f8e00ff */
[----:B------:R-:W-:Y:S01]  /*0410*/  UIADD3.X UR17, UPT, UPT, UR5, UR13, URZ, UP1, !UPT ;  /* 0x0000000d05117290 */ /* 0x000fe20008ffe4ff */
[----:B------:R-:W-:Y:S01]  /*0420*/  IMAD.U32 R5, RZ, RZ, UR21 ;  /* 0x00000015ff057e24 */ /* 0x000fe2000f8e00ff */
[----:B------:R-:W-:Y:S10]  /*0430*/  BRA.U !UP0, `(.L_x_1140) ;  /* 0x0000001508e07547 */ /* 0x000ff4000b800000 */
[----:B------:R-:W-:-:S06]  /*0440*/  UISETP.GE.AND UP0, UPT, UR20, 0x1, UPT ;  /* 0x000000011400788c */ /* 0x000fcc000bf06270 */
[----:B------:R-:W-:-:S13]  /*0450*/  PLOP3.LUT P0, PT, PT, PT, UP0, 0x80, 0x8 ;  /* 0x000000000008781c */ /* 0x000fda0003f0f008 */
[----:B0-----:R-:W-:Y:S05]  /*0460*/  @!P0 EXIT ;  /* 0x000000000000894d */ /* 0x001fea0003800000 */
[----:B------:R-:W-:Y:S01]  /*0470*/  UISETP.GE.U32.AND UP0, UPT, UR20, 0x8, UPT ;  /* 0x000000081400788c */ /* 0x000fe2000bf06070 */
[----:B------:R-:W-:Y:S01]  /*0480*/  IMAD.MOV.U32 R0, RZ, RZ, RZ ;  /* 0x000000ffff007224 */ /* 0x000fe200078e00ff */
[----:B------:R-:W-:-:S07]  /*0490*/  ULOP3.LUT UR4, UR20, 0x7, URZ, 0xc0, !UPT ;  /* 0x0000000714047892 */ /* 0x000fce000f8ec0ff */
[----:B------:R-:W-:Y:S05]  /*04a0*/  BRA.U !UP0, `(.L_x_1141) ;  /* 0x0000000d08a87547 */ /* 0x000fea000b800000 */
[----:B------:R-:W-:-:S13]  /*04b0*/  ISETP.GE.AND P2, PT, R7, UR6, PT ;  /* 0x0000000607007c0c */ /* 0x000fda000bf46270 */
[C---:B------:R-:W-:Y:S01]  /*04c0*/  @!P2 IMAD.WIDE.U32 R8, R7.reuse, 0x4, R2 ;  /* 0x000000040708a825 */ /* 0x040fe200078e0002 */
[----:B------:R-:W0:Y:S03]  /*04d0*/  @!P2 LDC R13, c[0x0][0x38c] ;  /* 0x0000e300ff0dab82 */ /* 0x000e260000000800 */
[C---:B------:R-:W-:Y:S02]  /*04e0*/  @!P2 IMAD.WIDE.U32 R10, R7.reuse, 0x4, R4 ;  /* 0x00000004070aa825 */ /* 0x040fe400078e0004 */
[----:B------:R-:W0:Y:S03]  /*04f0*/  @!P2 LDG.E R8, desc[UR18][R8.64] ;  /* 0x000000120808a981 */ /* 0x000e26000c1e1900 */
[----:B------:R-:W1:Y:S01]  /*0500*/  @!P2 LDC R19, c[0x0][0x390] ;  /* 0x0000e400ff13ab82 */ /* 0x000e620000000800 */
[----:B------:R-:W1:Y:S01]  /*0510*/  @!P2 LDG.E R10, desc[UR18][R10.64] ;  /* 0x000000120a0aa981 */ /* 0x000e62000c1e1900 */
[----:B------:R-:W-:-:S02]  /*0520*/  VIADD R17, R7, 0x80 ;  /* 0x0000008007117836 */ /* 0x000fc40000000000 */
[----:B------:R-:W-:-:S03]  /*0530*/  IMAD.MOV.U32 R12, RZ, RZ, 0x4 ;  /* 0x00000004ff0c7424 */ /* 0x000fc600078e00ff */
[----:B------:R-:W-:-:S13]  /*0540*/  ISETP.GE.AND P1, PT, R17, UR6, PT ;  /* 0x0000000611007c0c */ /* 0x000fda000bf26270 */
[----:B------:R-:W2:Y:S01]  /*0550*/  @!P1 LDC R23, c[0x0][0x390] ;  /* 0x0000e400ff179b82 */ /* 0x000ea20000000800 */
[----:B0-----:R-:W-:Y:S02]  /*0560*/  @!P2 IMAD.IADD R0, R8, 0x1, -R13 ;  /* 0x000000010800a824 */ /* 0x001fe400078e0a0d */
[----:B------:R-:W-:Y:S01]  /*0570*/  IMAD.WIDE R8, R17, 0x4, R4 ;  /* 0x0000000411087825 */ /* 0x000fe200078e0204 */
[----:B-1----:R-:W-:-:S03]  /*0580*/  @!P2 IADD3 R13, PT, PT, R10, -R19, RZ ;  /* 0x800000130a0da210 */ /* 0x002fc60007ffe0ff */
[----:B------:R-:W-:Y:S02]  /*0590*/  @!P2 IMAD.IADD R15, R19, 0x1, -R10 ;  /* 0x00000001130fa824 */ /* 0x000fe400078e0a0a */
[----:B------:R-:W-:Y:S01]  /*05a0*/  IMAD.WIDE R10, R17, 0x4, R2 ;  /* 0x00000004110a7825 */ /* 0x000fe200078e0202 */
[----:B------:R-:W0:Y:S02]  /*05b0*/  @!P1 LDC R19, c[0x0][0x38c] ;  /* 0x0000e300ff139b82 */ /* 0x000e240000000800 */
[----:B------:R-:W-:-:S04]  /*05c0*/  @!P2 ISETP.NE.AND P0, PT, R0, R15, PT ;  /* 0x0000000f0000a20c */ /* 0x000fc80003f05270 */
[----:B------:R-:W-:Y:S01]  /*05d0*/  @!P2 ISETP.EQ.OR P0, PT, R0, R13, !P0 ;  /* 0x0000000d0000a20c */ /* 0x000fe20004702670 */
[----:B------:R-:W-:-:S03]  /*05e0*/  @!P2 IMAD.WIDE.U32 R12, R7, R12, UR16 ;  /* 0x00000010070cae25 */ /* 0x000fc6000f8e000c */
[----:B------:R-:W-:-:S05]  /*05f0*/  @!P2 SEL R15, RZ, 0x1, !P0 ;  /* 0x00000001ff0fa807 */ /* 0x000fca0004000000 */
[----:B------:R1:W-:Y:S04]  /*0600*/  @!P2 STG.E desc[UR18][R12.64], R15 ;  /* 0x0000000f0c00a986 */ /* 0x0003e8000c101912 */
[----:B------:R-:W0:Y:S04]  /*0610*/  @!P1 LDG.E R0, desc[UR18][R10.64] ;  /* 0x000000120a009981 */ /* 0x000e28000c1e1900 */
[----:B------:R-:W2:Y:S01]  /*0620*/  @!P1 LDG.E R6, desc[UR18][R8.64] ;  /* 0x0000001208069981 */ /* 0x000ea2000c1e1900 */
[----:B------:R-:W-:Y:S02]  /*0630*/  VIADD R14, R7, 0x100 ;  /* 0x00000100070e7836 */ /* 0x000fe40000000000 */
[----:B-1----:R-:W-:-:S03]  /*0640*/  IMAD.MOV.U32 R12, RZ, RZ, 0x4 ;  /* 0x00000004ff0c7424 */ /* 0x002fc600078e00ff */
[----:B------:R-:W-:Y:S01]  /*0650*/  ISETP.GE.AND P2, PT, R14, UR6, PT ;  /* 0x000000060e007c0c */ /* 0x000fe2000bf46270 */
[----:B------:R-:W-:-:S12]  /*0660*/  IMAD.WIDE R12, R17, R12, UR16 ;  /* 0x00000010110c7e25 */ /* 0x000fd8000f8e020c */
[----:B------:R-:W1:Y:S01]  /*0670*/  @!P2 LDC R17, c[0x0][0x38c] ;  /* 0x0000e300ff11ab82 */ /* 0x000e620000000800 */
[----:B0-----:R-:W-:Y:S02]  /*0680*/  @!P1 IMAD.IADD R0, R0, 0x1, -R19 ;  /* 0x0000000100009824 */ /* 0x001fe400078e0a13 */
[----:B--2---:R-:W-:Y:S02]  /*0690*/  @!P1 IMAD.IADD R21, R23, 0x1, -R6 ;  /* 0x0000000117159824 */ /* 0x004fe400078e0a06 */
[----:B------:R-:W-:-:S03]  /*06a0*/  @!P1 IMAD.IADD R19, R6, 0x1, -R23 ;  /* 0x0000000106139824 */ /* 0x000fc600078e0a17 */
[C---:B------:R-:W-:Y:S02]  /*06b0*/  @!P1 ISETP.NE.AND P0, PT, R0.reuse, R21, PT ;  /* 0x000000150000920c */ /* 0x040fe40003f05270 */
[----:B------:R-:W0:Y:S02]  /*06c0*/  @!P2 LDC R21, c[0x0][0x390] ;  /* 0x0000e400ff15ab82 */ /* 0x000e240000000800 */
[----:B------:R-:W-:-:S04]  /*06d0*/  @!P1 ISETP.EQ.OR P0, PT, R0, R19, !P0 ;  /* 0x000000130000920c */ /* 0x000fc80004702670 */
[----:B------:R-:W-:-:S05]  /*06e0*/  @!P1 SEL R15, RZ, 0x1, !P0 ;  /* 0x00000001ff0f9807 */ /* 0x000fca0004000000 */
[----:B------:R2:W-:Y:S04]  /*06f0*/  @!P1 STG.E desc[UR18][R12.64], R15 ;  /* 0x0000000f0c009986 */ /* 0x0005e8000c101912 */
[----:B------:R-:W1:Y:S04]  /*0700*/  @!P2 LDG.E R0, desc[UR18][R10.64+0x200] ;  /* 0x000200120a00a981 */ /* 0x000e68000c1e1900 */
[----:B------:R-:W0:Y:S01]  /*0710*/  @!P2 LDG.E R6, desc[UR18][R8.64+0x200] ;  /* 0x000200120806a981 */ /* 0x000e22000c1e1900 */
[----:B------:R-:W-:-:S05]  /*0720*/  VIADD R14, R7, 0x180 ;  /* 0x00000180070e7836 */ /* 0x000fca0000000000 */
[----:B------:R-:W-:Y:S01]  /*0730*/  ISETP.GE.AND P1, PT, R14, UR6, PT ;  /* 0x000000060e007c0c */ /* 0x000fe2000bf26270 */
[----:B-1----:R-:W-:Y:S02]  /*0740*/  @!P2 IMAD.IADD R0, R0, 0x1, -R17 ;  /* 0x000000010000a824 */ /* 0x002fe400078e0a11 */
[----:B0-----:R-:W-:Y:S01]  /*0750*/  @!P2 IMAD.IADD R19, R21, 0x1, -R6 ;  /* 0x000000011513a824 */ /* 0x001fe200078e0a06 */
[----:B------:R-:W-:-:S09]  /*0760*/  @!P2 IADD3 R17, PT, PT, R6, -R21, RZ ;  /* 0x800000150611a210 */ /* 0x000fd20007ffe0ff */
[----:B------:R-:W0:Y:S01]  /*0770*/  @!P1 LDC R21, c[0x0][0x390] ;  /* 0x0000e400ff159b82 */ /* 0x000e220000000800 */
[----:B------:R-:W-:-:S04]  /*0780*/  @!P2 ISETP.NE.AND P0, PT, R0, R19, PT ;  /* 0x000000130000a20c */ /* 0x000fc80003f05270 */
[----:B------:R-:W-:-:S03]  /*0790*/  @!P2 ISETP.EQ.OR P0, PT, R0, R17, !P0 ;  /* 0x000000110000a20c */ /* 0x000fc60004702670 */
[----:B------:R-:W1:Y:S01]  /*07a0*/  @!P1 LDC R17, c[0x0][0x38c] ;  /* 0x0000e300ff119b82 */ /* 0x000e620000000800 */
[----:B--2---:R-:W-:-:S05]  /*07b0*/  @!P2 SEL R15, RZ, 0x1, !P0 ;  /* 0x00000001ff0fa807 */ /* 0x004fca0004000000 */
[----:B------:R2:W-:Y:S04]  /*07c0*/  @!P2 STG.E desc[UR18][R12.64+0x200], R15 ;  /* 0x0002000f0c00a986 */ /* 0x0005e8000c101912 */
[----:B------:R-:W1:Y:S04]  /*07d0*/  @!P1 LDG.E R0, desc[UR18][R10.64+0x400] ;  /* 0x000400120a009981 */ /* 0x000e68000c1e1900 */
[----:B------:R-:W0:Y:S01]  /*07e0*/  @!P1 LDG.E R6, desc[UR18][R8.64+0x400] ;  /* 0x0004001208069981 */ /* 0x000e22000c1e1900 */
[----:B------:R-:W-:-:S05]  /*07f0*/  VIADD R14, R7, 0x200 ;  /* 0x00000200070e7836 */ /* 0x000fca0000000000 */
[----:B------:R-:W-:Y:S01]  /*0800*/  ISETP.GE.AND P2, PT, R14, UR6, PT ;  /* 0x000000060e007c0c */ /* 0x000fe2000bf46270 */
[----:B-1----:R-:W-:Y:S02]  /*0810*/  @!P1 IMAD.IADD R0, R0, 0x1, -R17 ;  /* 0x0000000100009824 */ /* 0x002fe400078e0a11 */
[----:B0-----:R-:W-:Y:S02]  /*0820*/  @!P1 IMAD.IADD R19, R21, 0x1, -R6 ;  /* 0x0000000115139824 */ /* 0x001fe400078e0a06 */
[----:B------:R-:W-:-:S08]  /*0830*/  @!P1 IMAD.IADD R17, R6, 0x1, -R21 ;  /* 0x0000000106119824 */ /* 0x000fd000078e0a15 */
        /* <DEDUP_REMOVED lines=23> */
[----:B-1----:R-:W-:Y:S01]  /*09b0*/  @!P1 IMAD.IADD R0, R0, 0x1, -R17 ;  /* 0x0000000100009824 */ /* 0x002fe200078e0a11 */
[C---:B0-----:R-:W-:Y:S01]  /*09c0*/  @!P1 IADD3 R19, PT, PT, -R6.reuse, R21, RZ ;  /* 0x0000001506139210 */ /* 0x041fe20007ffe1ff */
[----:B------:R-:W-:-:S10]  /*09d0*/  @!P1 IMAD.IADD R17, R6, 0x1, -R21 ;  /* 0x0000000106119824 */ /* 0x000fd400078e0a15 */
        /* <DEDUP_REMOVED lines=21> */
[----:B------:R-:W-:Y:S01]  /*0b30*/  ULOP3.LUT UR5, UR20, 0x7ffffff8, URZ, 0xc0, !UPT ;  /* 0x7ffffff814057892 */ /* 0x000fe2000f8ec0ff */
[----:B-1----:R-:W-:-:S02]  /*0b40*/  @!P1 IMAD.IADD R0, R10, 0x1, -R17 ;  /* 0x000000010a009824 */ /* 0x002fc400078e0a11 */
[----:B0-----:R-:W-:Y:S02]  /*0b50*/  @!P1 IMAD.IADD R19, R21, 0x1, -R8 ;  /* 0x0000000115139824 */ /* 0x001fe400078e0a08 */
[----:B------:R-:W-:-:S03]  /*0b60*/  @!P1 IMAD.IADD R17, R8, 0x1, -R21 ;  /* 0x0000000108119824 */ /* 0x000fc600078e0a15 */
[----:B------:R-:W-:-:S04]  /*0b70*/  @!P1 ISETP.NE.AND P0, PT, R0, R19, PT ;  /* 0x000000130000920c */ /* 0x000fc80003f05270 */
[----:B------:R-:W-:Y:S02]  /*0b80*/  @!P1 ISETP.EQ.OR P0, PT, R0, R17, !P0 ;  /* 0x000000110000920c */ /* 0x000fe40004702670 */
[----:B------:R-:W-:Y:S02]  /*0b90*/  MOV R0, UR5 ;  /* 0x0000000500007c02 */ /* 0x000fe40008000f00 */
[----:B------:R-:W-:Y:S02]  /*0ba0*/  @!P1 SEL R17, RZ, 0x1, !P0 ;  /* 0x00000001ff119807 */ /* 0x000fe40004000000 */
[----:B------:R-:W-:-:S03]  /*0bb0*/  ISETP.NE.AND P0, PT, R0, 0x8, PT ;  /* 0x000000080000780c */ /* 0x000fc60003f05270 */
[----:B------:R2:W-:Y:S10]  /*0bc0*/  @!P1 STG.E desc[UR18][R12.64+0xc00], R17 ;  /* 0x000c00110c009986 */ /* 0x0005f4000c101912 */
[----:B------:R-:W-:Y:S05]  /*0bd0*/  @!P0 BRA `(.L_x_1141) ;  /* 0x0000000400dc8947 */ /* 0x000fea0003800000 */
[----:B------:R-:W-:Y:S01]  /*0be0*/  IMAD.MOV.U32 R6, RZ, RZ, 0x8 ;  /* 0x00000008ff067424 */ /* 0x000fe200078e00ff */
[----:B------:R-:W0:Y:S01]  /*0bf0*/  LDCU UR5, c[0x0][0x38c] ;  /* 0x00007180ff0577ac */ /* 0x000e220008000800 */
[----:B------:R-:W1:Y:S05]  /*0c00*/  LDCU UR7, c[0x0][0x390] ;  /* 0x00007200ff0777ac */ /* 0x000e6a0008000800 */
.L_x_1144:
[----:B--2---:R-:W-:-:S05]  /*0c10*/  IMAD R15, R6, 0x80, R7 ;  /* 0x00000080060f7824 */ /* 0x004fca00078e0207 */
[----:B------:R-:W-:-:S13]  /*0c20*/  ISETP.GE.AND P2, PT, R15, UR6, PT ;  /* 0x000000060f007c0c */ /* 0x000fda000bf46270 */
[C---:B------:R-:W-:Y:S01]  /*0c30*/  @!P2 IMAD.WIDE.U32 R10, R15.reuse, 0x4, R2 ;  /* 0x000000040f0aa825 */ /* 0x040fe200078e0002 */
[----:B----4-:R-:W2:Y:S03]  /*0c40*/  @!P2 LDC R9, c[0x0][0x38c] ;  /* 0x0000e300ff09ab82 */ /* 0x010ea60000000800 */
[----:B------:R-:W-:Y:S02]  /*0c50*/  @!P2 IMAD.WIDE.U32 R12, R15, 0x4, R4 ;  /* 0x000000040f0ca825 */ /* 0x000fe400078e0004 */
[----:B------:R-:W2:Y:S03]  /*0c60*/  @!P2 LDG.E R10, desc[UR18][R10.64] ;  /* 0x000000120a0aa981 */ /* 0x000ea6000c1e1900 */
[----:B------:R-:W3:Y:S01]  /*0c70*/  @!P2 LDC R17, c[0x0][0x390] ;  /* 0x0000e400ff11ab82 */ /* 0x000ee20000000800 */
[----:B------:R-:W3:Y:S01]  /*0c80*/  @!P2 LDG.E R12, desc[UR18][R12.64] ;  /* 0x000000120c0ca981 */ /* 0x000ee2000c1e1900 */
[----:B------:R-:W-:-:S02]  /*0c90*/  IMAD.MOV.U32 R16, RZ, RZ, 0x4 ;  /* 0x00000004ff107424 */ /* 0x000fc400078e00ff */
[----:B--2---:R-:W-:Y:S02]  /*0ca0*/  @!P2 IMAD.IADD R8, R10, 0x1, -R9 ;  /* 0x000000010a08a824 */ /* 0x004fe400078e0a09 */
[----:B------:R-:W-:Y:S02]  /*0cb0*/  VIADD R9, R15, 0x80 ;  /* 0x000000800f097836 */ /* 0x000fe40000000000 */
[----:B---3--:R-:W-:Y:S02]  /*0cc0*/  @!P2 IMAD.IADD R19, R17, 0x1, -R12 ;  /* 0x000000011113a824 */ /* 0x008fe400078e0a0c */
[----:B------:R-:W-:Y:S01]  /*0cd0*/  @!P2 IMAD.IADD R17, R12, 0x1, -R17 ;  /* 0x000000010c11a824 */ /* 0x000fe200078e0a11 */
[C---:B------:R-:W-:Y:S01]  /*0ce0*/  ISETP.GE.AND P1, PT, R9.reuse, UR6, PT ;  /* 0x0000000609007c0c */ /* 0x040fe2000bf26270 */
[----:B------:R-:W-:Y:S01]  /*0cf0*/  IMAD.WIDE R12, R9, 0x4, R2 ;  /* 0x00000004090c7825 */ /* 0x000fe200078e0202 */
[----:B------:R-:W-:-:S03]  /*0d00*/  @!P2 ISETP.NE.AND P0, PT, R8, R19, PT ;  /* 0x000000130800a20c */ /* 0x000fc60003f05270 */
[----:B------:R-:W-:Y:S01]  /*0d10*/  IMAD.WIDE R10, R9, 0x4, R4 ;  /* 0x00000004090a7825 */ /* 0x000fe200078e0204 */
[----:B------:R-:W-:-:S03]  /*0d20*/  @!P2 ISETP.EQ.OR P0, PT, R8, R17, !P0 ;  /* 0x000000110800a20c */ /* 0x000fc60004702670 */
[----:B------:R-:W-:Y:S01]  /*0d30*/  @!P2 IMAD.WIDE.U32 R16, R15, R16, UR16 ;  /* 0x000000100f10ae25 */ /* 0x000fe2000f8e0010 */
[----:B------:R-:W-:-:S03]  /*0d40*/  @!P2 SEL R23, RZ, 0x1, !P0 ;  /* 0x00000001ff17a807 */ /* 0x000fc60004000000 */
[----:B------:R-:W2:Y:S02]  /*0d50*/  @!P1 LDC R19, c[0x0][0x38c] ;  /* 0x0000e300ff139b82 */ /* 0x000ea40000000800 */
[----:B------:R3:W-:Y:S04]  /*0d60*/  @!P2 STG.E desc[UR18][R16.64], R23 ;  /* 0x000000171000a986 */ /* 0x0007e8000c101912 */
[----:B------:R-:W2:Y:S02]  /*0d70*/  @!P1 LDG.E R8, desc[UR18][R12.64] ;  /* 0x000000120c089981 */ /* 0x000ea4000c1e1900 */
[----:B------:R-:W4:Y:S02]  /*0d80*/  @!P1 LDC R25, c[0x0][0x390] ;  /* 0x0000e400ff199b82 */ /* 0x000f240000000800 */
[----:B------:R-:W4:Y:S01]  /*0d90*/  @!P1 LDG.E R14, desc[UR18][R10.64] ;  /* 0x000000120a0e9981 */ /* 0x000f22000c1e1900 */
[----:B--2---:R-:W-:Y:S01]  /*0da0*/  @!P1 IMAD.IADD R18, R8, 0x1, -R19 ;  /* 0x0000000108129824 */ /* 0x004fe200078e0a13 */
[----:B------:R-:W-:Y:S01]  /*0db0*/  IADD3 R8, PT, PT, R15, 0x100, RZ ;  /* 0x000001000f087810 */ /* 0x000fe20007ffe0ff */
[----:B----4-:R-:W-:-:S03]  /*0dc0*/  @!P1 IMAD.IADD R21, R25, 0x1, -R14 ;  /* 0x0000000119159824 */ /* 0x010fc600078e0a0e */
[----:B------:R-:W-:Y:S01]  /*0dd0*/  ISETP.GE.AND P2, PT, R8, UR6, PT ;  /* 0x0000000608007c0c */ /* 0x000fe2000bf46270 */
[----:B------:R-:W-:Y:S02]  /*0de0*/  @!P1 IMAD.IADD R19, R14, 0x1, -R25 ;  /* 0x000000010e139824 */ /* 0x000fe400078e0a19 */
[----:B------:R-:W-:Y:S01]  /*0df0*/  IMAD.MOV.U32 R8, RZ, RZ, 0x4 ;  /* 0x00000004ff087424 */ /* 0x000fe200078e00ff */
[----:B------:R-:W-:-:S03]  /*0e00*/  @!P1 ISETP.NE.AND P0, PT, R18, R21, PT ;  /* 0x000000151200920c */ /* 0x000fc60003f05270 */
[----:B------:R-:W-:Y:S01]  /*0e10*/  IMAD.WIDE R8, R9, R8, UR16 ;  /* 0x0000001009087e25 */ /* 0x000fe2000f8e0208 */
[----:B------:R-:W-:-:S04]  /*0e20*/  @!P1 ISETP.EQ.OR P0, PT, R18, R19, !P0 ;  /* 0x000000131200920c */ /* 0x000fc80004702670 */
[----:B------:R-:W-:Y:S01]  /*0e30*/  @!P1 SEL R19, RZ, 0x1, !P0 ;  /* 0x00000001ff139807 */ /* 0x000fe20004000000 */
[----:B---3--:R-:W2:Y:S04]  /*0e40*/  @!P2 LDC R17, c[0x0][0x38c] ;  /* 0x0000e300ff11ab82 */ /* 0x008ea80000000800 */
[----:B------:R3:W-:Y:S04]  /*0e50*/  @!P1 STG.E desc[UR18][R8.64], R19 ;  /* 0x0000001308009986 */ /* 0x0007e8000c101912 */
[----:B------:R-:W2:Y:S01]  /*0e60*/  @!P2 LDG.E R14, desc[UR18][R12.64+0x200] ;  /* 0x000200120c0ea981 */ /* 0x000ea2000c1e1900 */
[----:B------:R-:W4:Y:S03]  /*0e70*/  @!P2 LDC R21, c[0x0][0x390] ;  /* 0x0000e400ff15ab82 */ /* 0x000f260000000800 */
[----:B------:R-:W4:Y:S01]  /*0e80*/  @!P2 LDG.E R16, desc[UR18][R10.64+0x200] ;  /* 0x000200120a10a981 */ /* 0x000f22000c1e1900 */
[----:B--2---:R-:W-:-:S02]  /*0e90*/  @!P2 IMAD.IADD R17, R14, 0x1, -R17 ;  /* 0x000000010e11a824 */ /* 0x004fc400078e0a11 */
[----:B------:R-:W-:Y:S02]  /*0ea0*/  VIADD R14, R15, 0x180 ;  /* 0x000001800f0e7836 */ /* 0x000fe40000000000 */
[----:B----4-:R-:W-:Y:S02]  /*0eb0*/  @!P2 IMAD.IADD R18, R21, 0x1, -R16 ;  /* 0x000000011512a824 */ /* 0x010fe400078e0a10 */
[----:B------:R-:W-:Y:S01]  /*0ec0*/  @!P2 IMAD.IADD R16, R16, 0x1, -R21 ;  /* 0x000000011010a824 */ /* 0x000fe200078e0a15 */
[----:B------:R-:W-:Y:S02]  /*0ed0*/  ISETP.GE.AND P1, PT, R14, UR6, PT ;  /* 0x000000060e007c0c */ /* 0x000fe4000bf26270 */
[----:B------:R-:W-:-:S04]  /*0ee0*/  @!P2 ISETP.NE.AND P0, PT, R17, R18, PT ;  /* 0x000000121100a20c */ /* 0x000fc80003f05270 */
[----:B------:R-:W-:-:S04]  /*0ef0*/  @!P2 ISETP.EQ.OR P0, PT, R17, R16, !P0 ;  /* 0x000000101100a20c */ /* 0x000fc80004702670 */
[----:B---3--:R-:W-:-:S03]  /*0f00*/  @!P2 SEL R19, RZ, 0x1, !P0 ;  /* 0x00000001ff13a807 */ /* 0x008fc60004000000 */
[----:B------:R-:W2:Y:S02]  /*0f10*/  @!P1 LDC R17, c[0x0][0x38c] ;  /* 0x0000e300ff119b82 */ /* 0x000ea40000000800 */
[----:B------:R3:W-:Y:S04]  /*0f20*/  @!P2 STG.E desc[UR18][R8.64+0x200], R19 ;  /* 0x000200130800a986 */ /* 0x0007e8000c101912 */
[----:B------:R-:W2:Y:S02]  /*0f30*/  @!P1 LDG.E R14, desc[UR18][R12.64+0x400] ;  /* 0x000400120c0e9981 */ /* 0x000ea4000c1e1900 */
[----:B------:R-:W4:Y:S02]  /*0f40*/  @!P1 LDC R21, c[0x0][0x390] ;  /* 0x0000e400ff159b82 */ /* 0x000f240000000800 */
[----:B------:R-:W4:Y:S01]  /*0f50*/  @!P1 LDG.E R16, desc[UR18][R10.64+0x400] ;  /* 0x000400120a109981 */ /* 0x000f22000c1e1900 */
[----:B--2---:R-:W-:-:S02]  /*0f60*/  @!P1 IMAD.IADD R17, R14, 0x1, -R17 ;  /* 0x000000010e119824 */ /* 0x004fc400078e0a11 */
[----:B------:R-:W-:Y:S02]  /*0f70*/  VIADD R14, R15, 0x200 ;  /* 0x000002000f0e7836 */ /* 0x000fe40000000000 */
[----:B----4-:R-:W-:Y:S01]  /*0f80*/  @!P1 IMAD.IADD R18, R21, 0x1, -R16 ;  /* 0x0000000115129824 */ /* 0x010fe200078e0a10 */
[----:B------:R-:W-:Y:S02]  /*0f90*/  @!P1 IADD3 R16, PT, PT, R16, -R21, RZ ;  /* 0x8000001510109210 */ /* 0x000fe40007ffe0ff */
        /* <DEDUP_REMOVED lines=29> */
[----:B------:R-:W-:-:S03]  /*1170*/  @!P1 SEL R21, RZ, 0x1, !P0 ;  /* 0x00000001ff159807 */ /* 0x000fc60004000000 */
[----:B------:R-:W2:Y:S02]  /*1180*/  @!P2 LDC R17, c[0x0][0x38c] ;  /* 0x0000e300ff11ab82 */ /* 0x000ea40000000800 */
[----:B------:R4:W-:Y:S04]  /*1190*/  @!P1 STG.E desc[UR18][R8.64+0x800], R21 ;  /* 0x0008001508009986 */ /* 0x0009e8000c101912 */
[----:B------:R-:W2:Y:S02]  /*11a0*/  @!P2 LDG.E R14, desc[UR18][R12.64+0xa00] ;  /* 0x000a00120c0ea981 */ /* 0x000ea4000c1e1900 */
[----:B------:R-:W3:Y:S02]  /*11b0*/  @!P2 LDC R23, c[0x0][0x390] ;  /* 0x0000e400ff17ab82 */ /* 0x000ee40000000800 */
[----:B------:R-:W3:Y:S01]  /*11c0*/  @!P2 LDG.E R16, desc[UR18][R10.64+0xa00] ;  /* 0x000a00120a10a981 */ /* 0x000ee2000c1e1900 */
[----:B------:R-:W-:Y:S01]  /*11d0*/  VIADD R15, R15, 0x380 ;  /* 0x000003800f0f7836 */ /* 0x000fe20000000000 */
[----:B------:R-:W-:Y:S01]  /*11e0*/  BSSY.RECONVERGENT B0, `(.L_x_1142) ;  /* 0x0000015000007945 */ /* 0x000fe20003800200 */
[----:B------:R-:W-:-:S05]  /*11f0*/  VIADD R6, R6, 0x8 ;  /* 0x0000000806067836 */ /* 0x000fca0000000000 */
[----:B------:R-:W-:Y:S01]  /*1200*/  ISETP.NE.AND P1, PT, R6, R0, PT ;  /* 0x000000000600720c */ /* 0x000fe20003f25270 */
[----:B--2---:R-:W-:Y:S01]  /*1210*/  @!P2 IMAD.IADD R14, R14, 0x1, -R17 ;  /* 0x000000010e0ea824 */ /* 0x004fe200078e0a11 */
[C---:B---3--:R-:W-:Y:S01]  /*1220*/  @!P2 IADD3 R19, PT, PT, -R16.reuse, R23, RZ ;  /* 0x000000171013a210 */ /* 0x048fe20007ffe1ff */
[----:B------:R-:W-:-:S03]  /*1230*/  @!P2 IMAD.IADD R17, R16, 0x1, -R23 ;  /* 0x000000011011a824 */ /* 0x000fc600078e0a17 */
[----:B------:R-:W-:-:S04]  /*1240*/  @!P2 ISETP.NE.AND P0, PT, R14, R19, PT ;  /* 0x000000130e00a20c */ /* 0x000fc80003f05270 */
[----:B------:R-:W-:-:S04]  /*1250*/  @!P2 ISETP.EQ.OR P0, PT, R14, R17, !P0 ;  /* 0x000000110e00a20c */ /* 0x000fc80004702670 */
[----:B------:R-:W-:Y:S02]  /*1260*/  @!P2 SEL R17, RZ, 0x1, !P0 ;  /* 0x00000001ff11a807 */ /* 0x000fe40004000000 */
[----:B------:R-:W-:-:S03]  /*1270*/  ISETP.GE.AND P0, PT, R15, UR6, PT ;  /* 0x000000060f007c0c */ /* 0x000fc6000bf06270 */
[----:B------:R4:W-:Y:S10]  /*1280*/  @!P2 STG.E desc[UR18][R8.64+0xa00], R17 ;  /* 0x000a00110800a986 */ /* 0x0009f4000c101912 */
[----:B------:R-:W-:Y:S05]  /*1290*/  @P0 BRA `(.L_x_1143) ;  /* 0x0000000000240947 */ /* 0x000fea0003800000 */
[----:B------:R-:W0:Y:S04]  /*12a0*/  LDG.E R12, desc[UR18][R12.64+0xc00] ;  /* 0x000c00120c0c7981 */ /* 0x000e28000c1e1900 */
[----:B------:R-:W1:Y:S01]  /*12b0*/  LDG.E R10, desc[UR18][R10.64+0xc00] ;  /* 0x000c00120a0a7981 */ /* 0x000e62000c1e1900 */
[----:B0-----:R-:W-:Y:S01]  /*12c0*/  VIADD R14, R12, -UR5 ;  /* 0x800000050c0e7c36 */ /* 0x001fe20008000000 */
[C---:B-1--4-:R-:W-:Y:S01]  /*12d0*/  IADD3 R17, PT, PT, -R10.reuse, UR7, RZ ;  /* 0x000000070a117c10 */ /* 0x052fe2000fffe1ff */
[----:B------:R-:W-:-:S03]  /*12e0*/  VIADD R15, R10, -UR7 ;  /* 0x800000070a0f7c36 */ /* 0x000fc60008000000 */
[----:B------:R-:W-:-:S04]  /*12f0*/  ISETP.NE.AND P0, PT, R14, R17, PT ;  /* 0x000000110e00720c */ /* 0x000fc80003f05270 */
[----:B------:R-:W-:-:S04]  /*1300*/  ISETP.EQ.OR P0, PT, R14, R15, !P0 ;  /* 0x0000000f0e00720c */ /* 0x000fc80004702670 */
[----:B------:R-:W-:-:S05]  /*1310*/  SEL R15, RZ, 0x1, !P0 ;  /* 0x00000001ff0f7807 */ /* 0x000fca0004000000 */
[----:B------:R2:W-:Y:S04]  /*1320*/  STG.E desc[UR18][R8.64+0xc00], R15 ;  /* 0x000c000f08007986 */ /* 0x0005e8000c101912 */
.L_x_1143:
[----:B01----:R-:W-:Y:S05]  /*1330*/  BSYNC.RECONVERGENT B0 ;  /* 0x0000000000007941 */ /* 0x003fea0003800200 */
.L_x_1142:
[----:B------:R-:W-:Y:S05]  /*1340*/  @P1 BRA `(.L_x_1144) ;  /* 0xfffffff800301947 */ /* 0x000fea000383ffff */
.L_x_1141:
[----:B------:R-:W-:-:S13]  /*1350*/  ISETP.NE.AND P0, PT, RZ, UR4, PT ;  /* 0x00000004ff007c0c */ /* 0x000fda000bf05270 */
[----:B------:R-:W-:Y:S05]  /*1360*/  @!P0 EXIT ;  /* 0x000000000000894d */ /* 0x000fea0003800000 */
[----:B------:R-:W2:Y:S01]  /*1370*/  LDC R6, c[0x0][0x388] ;  /* 0x0000e200ff067b82 */ /* 0x000ea20000000800 */
[----:B------:R-:W-:Y:S01]  /*1380*/  UISETP.GE.U32.AND UP0, UPT, UR4, 0x4, UPT ;  /* 0x000000040400788c */ /* 0x000fe2000bf06070 */
[----:B--2-4-:R-:W-:-:S04]  /*1390*/  LOP3.LUT R8, R6, 0x3, RZ, 0xc0, !PT ;  /* 0x0000000306087812 */ /* 0x014fc800078ec0ff */
[----:B------:R-:W-:-:S04]  /*13a0*/  ISETP.NE.AND P1, PT, R8, RZ, PT ;  /* 0x000000ff0800720c */ /* 0x000fc80003f25270 */
[----:B------:R-:W-:Y:S09]  /*13b0*/  BRA.U !UP0, `(.L_x_1145) ;  /* 0x0000000508147547 */ /* 0x000ff2000b800000 */
[----:B------:R-:W-:-:S05]  /*13c0*/  IMAD R9, R0, 0x80, R7 ;  /* 0x0000008000097824 */ /* 0x000fca00078e0207 */
[----:B------:R-:W-:-:S13]  /*13d0*/  ISETP.GE.AND P3, PT, R9, UR6, PT ;  /* 0x0000000609007c0c */ /* 0x000fda000bf66270 */
[C---:B------:R-:W-:Y:S01]  /*13e0*/  @!P3 IMAD.WIDE R12, R9.reuse, 0x4, R2 ;  /* 0x00000004090cb825 */ /* 0x040fe200078e0202 */
[----:B------:R-:W0:Y:S03]  /*13f0*/  @!P3 LDC R17, c[0x0][0x38c] ;  /* 0x0000e300ff11bb82 */ /* 0x000e260000000800 */
[C---:B------:R-:W-:Y:S02]  /*1400*/  @!P3 IMAD.WIDE R14, R9.reuse, 0x4, R4 ;  /* 0x00000004090eb825 */ /* 0x040fe400078e0204 */
[----:B------:R-:W0:Y:S03]  /*1410*/  @!P3 LDG.E R12, desc[UR18][R12.64] ;  /* 0x000000120c0cb981 */ /* 0x000e26000c1e1900 */
[----:B------:R-:W1:Y:S01]  /*1420*/  @!P3 LDC R21, c[0x0][0x390] ;  /* 0x0000e400ff15bb82 */ /* 0x000e620000000800 */
[----:B------:R-:W1:Y:S01]  /*1430*/  @!P3 LDG.E R14, desc[UR18][R14.64] ;  /* 0x000000120e0eb981 */ /* 0x000e62000c1e1900 */
[----:B------:R-:W-:-:S02]  /*1440*/  VIADD R11, R9, 0x80 ;  /* 0x00000080090b7836 */ /* 0x000fc40000000000 */
[----:B------:R-:W-:-:S03]  /*1450*/  IMAD.MOV.U32 R16, RZ, RZ, 0x4 ;  /* 0x00000004ff107424 */ /* 0x000fc600078e00ff */
[----:B------:R-:W-:-:S13]  /*1460*/  ISETP.GE.AND P2, PT, R11, UR6, PT ;  /* 0x000000060b007c0c */ /* 0x000fda000bf46270 */
[----:B------:R-:W2:Y:S08]  /*1470*/  @!P2 LDC R23, c[0x0][0x38c] ;  /* 0x0000e300ff17ab82 */ /* 0x000eb00000000800 */
[----:B------:R-:W3:Y:S01]  /*1480*/  @!P2 LDC R27, c[0x0][0x390] ;  /* 0x0000e400ff1bab82 */ /* 0x000ee20000000800 */
[----:B0-----:R-:W-:Y:S01]  /*1490*/  @!P3 IMAD.IADD R10, R12, 0x1, -R17 ;  /* 0x000000010c0ab824 */ /* 0x001fe200078e0a11 */
[C---:B-1----:R-:W-:Y:S01]  /*14a0*/  @!P3 IADD3 R19, PT, PT, -R14.reuse, R21, RZ ;  /* 0x000000150e13b210 */ /* 0x042fe20007ffe1ff */
[----:B------:R-:W-:-:S02]  /*14b0*/  @!P3 IMAD.IADD R17, R14, 0x1, -R21 ;  /* 0x000000010e11b824 */ /* 0x000fc400078e0a15 */
[----:B------:R-:W-:Y:S01]  /*14c0*/  @!P3 IMAD.WIDE R14, R9, R16, UR16 ;  /* 0x00000010090ebe25 */ /* 0x000fe2000f8e0210 */
[----:B------:R-:W-:-:S03]  /*14d0*/  @!P3 ISETP.NE.AND P0, PT, R10, R19, PT ;  /* 0x000000130a00b20c */ /* 0x000fc60003f05270 */
[----:B------:R-:W-:Y:S01]  /*14e0*/  @!P2 IMAD.WIDE R18, R11, 0x4, R4 ;  /* 0x000000040b12a825 */ /* 0x000fe200078e0204 */
[----:B------:R-:W-:-:S03]  /*14f0*/  @!P3 ISETP.EQ.OR P0, PT, R10, R17, !P0 ;  /* 0x000000110a00b20c */ /* 0x000fc60004702670 */
[----:B------:R-:W-:Y:S01]  /*1500*/  @!P2 IMAD.WIDE R16, R11, 0x4, R2 ;  /* 0x000000040b10a825 */ /* 0x000fe200078e0202 */
[----:B------:R-:W-:-:S05]  /*1510*/  @!P3 SEL R21, RZ, 0x1, !P0 ;  /* 0x00000001ff15b807 */ /* 0x000fca0004000000 */
[----:B------:R0:W-:Y:S04]  /*1520*/  @!P3 STG.E desc[UR18][R14.64], R21 ;  /* 0x000000150e00b986 */ /* 0x0001e8000c101912 */
[----:B------:R-:W2:Y:S04]  /*1530*/  @!P2 LDG.E R16, desc[UR18][R16.64] ;  /* 0x000000121010a981 */ /* 0x000ea8000c1e1900 */
[----:B------:R-:W3:Y:S01]  /*1540*/  @!P2 LDG.E R18, desc[UR18][R18.64] ;  /* 0x000000121212a981 */ /* 0x000ee2000c1e1900 */
[----:B------:R-:W-:Y:S02]  /*1550*/  VIADD R13, R9, 0x100 ;  /* 0x00000100090d7836 */ /* 0x000fe40000000000 */
[----:B------:R-:W-:-:S03]  /*1560*/  IMAD.MOV.U32 R12, RZ, RZ, 0x4 ;  /* 0x00000004ff0c7424 */ /* 0x000fc600078e00ff */
[----:B------:R-:W-:-:S13]  /*1570*/  ISETP.GE.AND P3, PT, R13, UR6, PT ;  /* 0x000000060d007c0c */ /* 0x000fda000bf66270 */
[C---:B0-----:R-:W-:Y:S01]  /*1580*/  @!P3 IMAD.WIDE R14, R13.reuse, 0x4, R2 ;  /* 0x000000040d0eb825 */ /* 0x041fe200078e0202 */
[----:B------:R-:W0:Y:S03]  /*1590*/  @!P3 LDC R21, c[0x0][0x38c] ;  /* 0x0000e300ff15bb82 */ /* 0x000e260000000800 */
[----:B--2---:R-:W-:Y:S02]  /*15a0*/  @!P2 IMAD.IADD R10, R16, 0x1, -R23 ;  /* 0x00000001100aa824 */ /* 0x004fe400078e0a17 */
[----:B------:R-:W-:-:S04]  /*15b0*/  @!P3 IMAD.WIDE R16, R13, 0x4, R4 ;  /* 0x000000040d10b825 */ /* 0x000fc800078e0204 */
[----:B---3--:R-:W-:Y:S02]  /*15c0*/  @!P2 IMAD.IADD R25, R27, 0x1, -R18 ;  /* 0x000000011b19a824 */ /* 0x008fe400078e0a12 */
[----:B------:R-:W-:-:S03]  /*15d0*/  @!P2 IMAD.IADD R23, R18, 0x1, -R27 ;  /* 0x000000011217a824 */ /* 0x000fc600078e0a1b */
[C---:B------:R-:W-:Y:S02]  /*15e0*/  @!P2 ISETP.NE.AND P0, PT, R10.reuse, R25, PT ;  /* 0x000000190a00a20c */ /* 0x040fe40003f05270 */
[----:B------:R-:W1:Y:S02]  /*15f0*/  @!P3 LDC R25, c[0x0][0x390] ;  /* 0x0000e400ff19bb82 */ /* 0x000e640000000800 */
[----:B------:R-:W-:Y:S01]  /*1600*/  @!P2 ISETP.EQ.OR P0, PT, R10, R23, !P0 ;  /* 0x000000170a00a20c */ /* 0x000fe20004702670 */
[----:B------:R-:W-:-:S03]  /*1610*/  @!P2 IMAD.WIDE R10, R11, R12, UR16 ;  /* 0x000000100b0aae25 */ /* 0x000fc6000f8e020c */
[----:B------:R-:W-:-:S05]  /*1620*/  @!P2 SEL R19, RZ, 0x1, !P0 ;  /* 0x00000001ff13a807 */ /* 0x000fca0004000000 */
[----:B------:R2:W-:Y:S04]  /*1630*/  @!P2 STG.E desc[UR18][R10.64], R19 ;  /* 0x000000130a00a986 */ /* 0x0005e8000c101912 */
[----:B------:R-:W1:Y:S04]  /*1640*/  @!P3 LDG.E R16, desc[UR18][R16.64] ;  /* 0x000000121010b981 */ /* 0x000e68000c1e1900 */
[----:B------:R-:W0:Y:S01]  /*1650*/  @!P3 LDG.E R14, desc[UR18][R14.64] ;  /* 0x000000120e0eb981 */ /* 0x000e22000c1e1900 */
[----:B------:R-:W-:-:S05]  /*1660*/  VIADD R9, R9, 0x180 ;  /* 0x0000018009097836 */ /* 0x000fca0000000000 */
[----:B------:R-:W-:Y:S01]  /*1670*/  ISETP.GE.AND P2, PT, R9, UR6, PT ;  /* 0x0000000609007c0c */ /* 0x000fe2000bf46270 */
[----:B--2---:R-:W-:-:S04]  /*1680*/  IMAD.MOV.U32 R10, RZ, RZ, 0x4 ;  /* 0x00000004ff0a7424 */ /* 0x004fc800078e00ff */
[----:B------:R-:W-:-:S08]  /*1690*/  @!P3 IMAD.WIDE R10, R13, R10, UR16 ;  /* 0x000000100d0abe25 */ /* 0x000fd0000f8e020a */
[----:B------:R-:W2:Y:S01]  /*16a0*/  @!P2 LDC R19, c[0x0][0x38c] ;  /* 0x0000e300ff13ab82 */ /* 0x000ea20000000800 */
[----:B-1----:R-:W-:Y:S01]  /*16b0*/  @!P3 IMAD.IADD R23, R25, 0x1, -R16 ;  /* 0x000000011917b824 */ /* 0x002fe200078e0a10 */
[----:B0-----:R-:W-:Y:S01]  /*16c0*/  @!P3 IADD3 R12, PT, PT, R14, -R21, RZ ;  /* 0x800000150e0cb210 */ /* 0x001fe20007ffe0ff */
[----:B------:R-:W-:-:S03]  /*16d0*/  @!P3 IMAD.IADD R21, R16, 0x1, -R25 ;  /* 0x000000011015b824 */ /* 0x000fc600078e0a19 */
[C---:B------:R-:W-:Y:S01]  /*16e0*/  @!P3 ISETP.NE.AND P0, PT, R12.reuse, R23, PT ;  /* 0x000000170c00b20c */ /* 0x040fe20003f05270 */
[C---:B------:R-:W-:Y:S01]  /*16f0*/  @!P2 IMAD.WIDE R14, R9.reuse, 0x4, R4 ;  /* 0x00000004090ea825 */ /* 0x040fe200078e0204 */
[----:B------:R-:W0:Y:S02]  /*1700*/  @!P2 LDC R23, c[0x0][0x390] ;  /* 0x0000e400ff17ab82 */ /* 0x000e240000000800 */
[----:B------:R-:W-:Y:S01]  /*1710*/  @!P3 ISETP.EQ.OR P0, PT, R12, R21, !P0 ;  /* 0x000000150c00b20c */ /* 0x000fe20004702670 */
[----:B------:R-:W-:-:S03]  /*1720*/  @!P2 IMAD.WIDE R12, R9, 0x4, R2 ;  /* 0x00000004090ca825 */ /* 0x000fc600078e0202 */
[----:B------:R-:W-:-:S05]  /*1730*/  @!P3 SEL R17, RZ, 0x1, !P0 ;  /* 0x00000001ff11b807 */ /* 0x000fca0004000000 */
[----:B------:R1:W-:Y:S04]  /*1740*/  @!P3 STG.E desc[UR18][R10.64], R17 ;  /* 0x000000110a00b986 */ /* 0x0003e8000c101912 */
[----:B------:R-:W2:Y:S04]  /*1750*/  @!P2 LDG.E R12, desc[UR18][R12.64] ;  /* 0x000000120c0ca981 */ /* 0x000ea8000c1e1900 */
[----:B------:R-:W0:Y:S01]  /*1760*/  @!P2 LDG.E R14, desc[UR18][R14.64] ;  /* 0x000000120e0ea981 */ /* 0x000e22000c1e1900 */
[----:B------:R-:W-:-:S04]  /*1770*/  IMAD.MOV.U32 R18, RZ, RZ, 0x4 ;  /* 0x00000004ff127424 */ /* 0x000fc800078e00ff */
[----:B-1----:R-:W-:-:S04]  /*1780*/  @!P2 IMAD.WIDE R10, R9, R18, UR16 ;  /* 0x00000010090aae25 */ /* 0x002fc8000f8e0212 */
[----:B------:R-:W-:Y:S02]  /*1790*/  VIADD R0, R0, 0x4 ;  /* 0x0000000400007836 */ /* 0x000fe40000000000 */
[----:B--2---:R-:W-:Y:S02]  /*17a0*/  @!P2 IMAD.IADD R16, R12, 0x1, -R19 ;  /* 0x000000010c10a824 */ /* 0x004fe400078e0a13 */
[----:B0-----:R-:W-:Y:S02]  /*17b0*/  @!P2 IMAD.IADD R21, R23, 0x1, -R14 ;  /* 0x000000011715a824 */ /* 0x001fe400078e0a0e */
[----:B------:R-:W-:-:S03]  /*17c0*/  @!P2 IMAD.IADD R19, R14, 0x1, -R23 ;  /* 0x000000010e13a824 */ /* 0x000fc600078e0a17 */
[----:B------:R-:W-:-:S04]  /*17d0*/  @!P2 ISETP.NE.AND P0, PT, R16, R21, PT ;  /* 0x000000151000a20c */ /* 0x000fc80003f05270 */
[----:B------:R-:W-:-:S04]  /*17e0*/  @!P2 ISETP.EQ.OR P0, PT, R16, R19, !P0 ;  /* 0x000000131000a20c */ /* 0x000fc80004702670 */
[----:B------:R-:W-:-:S05]  /*17f0*/  @!P2 SEL R9, RZ, 0x1, !P0 ;  /* 0x00000001ff09a807 */ /* 0x000fca0004000000 */
[----:B------:R0:W-:Y:S04]  /*1800*/  @!P2 STG.E desc[UR18][R10.64], R9 ;  /* 0x000000090a00a986 */ /* 0x0001e8000c101912 */
.L_x_1145:
[----:B------:R-:W-:Y:S05]  /*1810*/  @!P1 EXIT ;  /* 0x000000000000994d */ /* 0x000fea0003800000 */
[----:B------:R-:W-:Y:S02]  /*1820*/  ISETP.NE.AND P0, PT, R8, 0x1, PT ;  /* 0x000000010800780c */ /* 0x000fe40003f05270 */
[----:B------:R-:W-:-:S04]  /*1830*/  LOP3.LUT R6, R6, 0x1, RZ, 0xc0, !PT ;  /* 0x0000000106067812 */ /* 0x000fc800078ec0ff */
[----:B------:R-:W-:-:S07]  /*1840*/  ISETP.NE.U32.AND P1, PT, R6, 0x1, PT ;  /* 0x000000010600780c */ /* 0x000fce0003f25070 */
[----:B------:R-:W-:Y:S06]  /*1850*/  @!P0 BRA `(.L_x_1146) ;  /* 0x0000000000888947 */ /* 0x000fec0003800000 */
[----:B------:R-:W-:-:S04]  /*1860*/  LEA R19, R0, R7, 0x7 ;  /* 0x0000000700137211 */ /* 0x000fc800078e38ff */
[----:B------:R-:W-:-:S13]  /*1870*/  ISETP.GE.AND P3, PT, R19, UR6, PT ;  /* 0x0000000613007c0c */ /* 0x000fda000bf66270 */
[C---:B0-----:R-:W-:Y:S01]  /*1880*/  @!P3 IMAD.WIDE R10, R19.reuse, 0x4, R2 ;  /* 0x00000004130ab825 */ /* 0x041fe200078e0202 */
        /* <DEDUP_REMOVED lines=10> */
[----:B------:R-:W-:-:S05]  /*1930*/  @!P3 IMAD.WIDE R10, R19, R8, UR16 ;  /* 0x00000010130abe25 */ /* 0x000fca000f8e0208 */
[----:B------:R-:W0:Y:S01]  /*1940*/  @!P2 LDC R19, c[0x0][0x38c] ;  /* 0x0000e300ff13ab82 */ /* 0x000e220000000800 */
[----:B-1----:R-:W-:Y:S02]  /*1950*/  @!P3 IMAD.IADD R17, R21, 0x1, -R12 ;  /* 0x000000011511b824 */ /* 0x002fe400078e0a0c */
[----:B------:R-:W-:Y:S02]  /*1960*/  @!P3 IMAD.IADD R15, R12, 0x1, -R21 ;  /* 0x000000010c0fb824 */ /* 0x000fe400078e0a15 */
[----:B------:R-:W-:Y:S01]  /*1970*/  @!P2 IMAD.WIDE R12, R9, 0x4, R2 ;  /* 0x00000004090ca825 */ /* 0x000fe200078e0202 */
[----:B------:R-:W-:-:S04]  /*1980*/  @!P3 ISETP.NE.AND P0, PT, R6, R17, PT ;  /* 0x000000110600b20c */ /* 0x000fc80003f05270 */
[----:B------:R-:W-:Y:S01]  /*1990*/  @!P3 ISETP.EQ.OR P0, PT, R6, R15, !P0 ;  /* 0x0000000f0600b20c */ /* 0x000fe20004702670 */
[----:B------:R-:W-:-:S03]  /*19a0*/  @!P2 IMAD.WIDE R14, R9, 0x4, R4 ;  /* 0x00000004090ea825 */ /* 0x000fc600078e0204 */
[----:B------:R-:W-:-:S05]  /*19b0*/  @!P3 SEL R17, RZ, 0x1, !P0 ;  /* 0x00000001ff11b807 */ /* 0x000fca0004000000 */
[----:B------:R1:W-:Y:S04]  /*19c0*/  @!P3 STG.E desc[UR18][R10.64], R17 ;  /* 0x000000110a00b986 */ /* 0x0003e8000c101912 */
[----:B------:R-:W0:Y:S04]  /*19d0*/  @!P2 LDG.E R12, desc[UR18][R12.64] ;  /* 0x000000120c0ca981 */ /* 0x000e28000c1e1900 */
[----:B------:R-:W2:Y:S01]  /*19e0*/  @!P2 LDG.E R14, desc[UR18][R14.64] ;  /* 0x000000120e0ea981 */ /* 0x000ea2000c1e1900 */
[----:B------:R-:W-:Y:S01]  /*19f0*/  @!P2 IMAD.WIDE R8, R9, R8, UR16 ;  /* 0x000000100908ae25 */ /* 0x000fe2000f8e0208 */
[----:B------:R-:W-:-:S03]  /*1a00*/  IADD3 R0, PT, PT, R0, 0x2, RZ ;  /* 0x0000000200007810 */ /* 0x000fc60007ffe0ff */
[----:B0-----:R-:W-:Y:S02]  /*1a10*/  @!P2 IMAD.IADD R6, R12, 0x1, -R19 ;  /* 0x000000010c06a824 */ /* 0x001fe400078e0a13 */
[----:B--2---:R-:W-:Y:S02]  /*1a20*/  @!P2 IMAD.IADD R21, R23, 0x1, -R14 ;  /* 0x000000011715a824 */ /* 0x004fe400078e0a0e */
[----:B------:R-:W-:-:S03]  /*1a30*/  @!P2 IMAD.IADD R19, R14, 0x1, -R23 ;  /* 0x000000010e13a824 */ /* 0x000fc600078e0a17 */
[----:B------:R-:W-:-:S04]  /*1a40*/  @!P2 ISETP.NE.AND P0, PT, R6, R21, PT ;  /* 0x000000150600a20c */ /* 0x000fc80003f05270 */
[----:B------:R-:W-:-:S04]  /*1a50*/  @!P2 ISETP.EQ.OR P0, PT, R6, R19, !P0 ;  /* 0x000000130600a20c */ /* 0x000fc80004702670 */
[----:B-1----:R-:W-:-:S05]  /*1a60*/  @!P2 SEL R11, RZ, 0x1, !P0 ;  /* 0x00000001ff0ba807 */ /* 0x002fca0004000000 */
[----:B------:R1:W-:Y:S04]  /*1a70*/  @!P2 STG.E desc[UR18][R8.64], R11 ;  /* 0x0000000b0800a986 */ /* 0x0003e8000c101912 */
.L_x_1146:
[----:B------:R-:W-:Y:S05]  /*1a80*/  @P1 EXIT ;  /* 0x000000000000194d */ /* 0x000fea0003800000 */
[----:B01----:R-:W-:-:S05]  /*1a90*/  IMAD R11, R0, 0x80, R7 ;  /* 0x00000080000b7824 */ /* 0x003fca00078e0207 */
[----:B------:R-:W-:-:S13]  /*1aa0*/  ISETP.GE.AND P0, PT, R11, UR6, PT ;  /* 0x000000060b007c0c */ /* 0x000fda000bf06270 */
[----:B------:R-:W-:Y:S05]  /*1ab0*/  @P0 EXIT ;  /* 0x000000000000094d */ /* 0x000fea0003800000 */
[C---:B------:R-:W-:Y:S01]  /*1ac0*/  IMAD.WIDE R2, R11.reuse, 0x4, R2 ;  /* 0x000000040b027825 */ /* 0x040fe200078e0202 */
[----:B------:R-:W0:Y:S03]  /*1ad0*/  LDCU UR4, c[0x0][0x38c] ;  /* 0x00007180ff0477ac */ /* 0x000e260008000800 */
[----:B------:R-:W-:Y:S01]  /*1ae0*/  IMAD.WIDE R4, R11, 0x4, R4 ;  /* 0x000000040b047825 */ /* 0x000fe200078e0204 */
[----:B------:R-:W1:Y:S01]  /*1af0*/  LDCU UR5, c[0x0][0x390] ;  /* 0x00007200ff0577ac */ /* 0x000e620008000800 */
[----:B------:R-:W0:Y:S04]  /*1b00*/  LDG.E R2, desc[UR18][R2.64] ;  /* 0x0000001202027981 */ /* 0x000e28000c1e1900 */
[----:B------:R-:W1:Y:S01]  /*1b10*/  LDG.E R4, desc[UR18][R4.64] ;  /* 0x0000001204047981 */ /* 0x000e62000c1e1900 */
[----:B------:R-:W-:-:S02]  /*1b20*/  IMAD.MOV.U32 R6, RZ, RZ, 0x4 ;  /* 0x00000004ff067424 */ /* 0x000fc400078e00ff */
[----:B0-----:R-:W-:Y:S01]  /*1b30*/  VIADD R0, R2, -UR4 ;  /* 0x8000000402007c36 */ /* 0x001fe20008000000 */
[C---:B-1----:R-:W-:Y:S01]  /*1b40*/  IADD3 R9, PT, PT, -R4.reuse, UR5, RZ ;  /* 0x0000000504097c10 */ /* 0x042fe2000fffe1ff */
[----:B------:R-:W-:-:S03]  /*1b50*/  VIADD R7, R4, -UR5 ;  /* 0x8000000504077c36 */ /* 0x000fc60008000000 */
[----:B------:R-:W-:-:S04]  /*1b60*/  ISETP.NE.AND P0, PT, R0, R9, PT ;  /* 0x000000090000720c */ /* 0x000fc80003f05270 */
[----:B------:R-:W-:Y:S01]  /*1b70*/  ISETP.EQ.OR P0, PT, R0, R7, !P0 ;  /* 0x000000070000720c */ /* 0x000fe20004702670 */
[----:B------:R-:W-:-:S03]  /*1b80*/  IMAD.WIDE R6, R11, R6, UR16 ;  /* 0x000000100b067e25 */ /* 0x000fc6000f8e0206 */
[----:B------:R-:W-:-:S05]  /*1b90*/  SEL R3, RZ, 0x1, !P0 ;  /* 0x00000001ff037807 */ /* 0x000fca0004000000 */
[----:B------:R-:W-:Y:S01]  /*1ba0*/  STG.E desc[UR18][R6.64], R3 ;  /* 0x0000000306007986 */ /* 0x000fe2000c101912 */
[----:B------:R-:W-:Y:S05]  /*1bb0*/  EXIT ;  /* 0x000000000000794d */ /* 0x000fea0003800000 */
.L_x_1140:
[----:B------:R-:W-:-:S06]  /*1bc0*/  UISETP.GE.AND UP0, UPT, UR20, 0x1, UPT ;  /* 0x000000011400788c */ /* 0x000fcc000bf06270 */
[----:B------:R-:W-:-:S13]  /*1bd0*/  PLOP3.LUT P0, PT, PT, PT, UP0, 0x80, 0x8 ;  /* 0x000000000008781c */ /* 0x000fda0003f0f008 */
[----:B0-----:R-:W-:Y:S05]  /*1be0*/  @!P0 EXIT ;  /* 0x000000000000894d */ /* 0x001fea0003800000 */
[----:B------:R-:W-:Y:S01]  /*1bf0*/  UISETP.GE.U32.AND UP0, UPT, UR20, 0x8, UPT ;  /* 0x000000081400788c */ /* 0x000fe2000bf06070 */
[----:B------:R-:W-:-:S08]  /*1c00*/  IMAD.MOV.U32 R0, RZ, RZ, RZ ;  /* 0x000000ffff007224 */ /* 0x000fd000078e00ff */
[----:B------:R-:W-:Y:S05]  /*1c10*/  BRA.U !UP0, `(.L_x_1147) ;  /* 0x0000000508c47547 */ /* 0x000fea000b800000 */
[----:B------:R-:W0:Y:S01]  /*1c20*/  LDC.64 R12, c[0x0][0x398] ;  /* 0x0000e600ff0c7b82 */ /* 0x000e220000000a00 */
[----:B------:R-:W-:Y:S01]  /*1c30*/  UIADD3 UR6, UP0, UPT, UR4, 0x600, URZ ;  /* 0x0000060004067890 */ /* 0x000fe2000ff1e0ff */
[----:B------:R-:W-:Y:S01]  /*1c40*/  VIADD R6, R7, 0x80 ;  /* 0x0000008007067836 */ /* 0x000fe20000000000 */
[----:B------:R-:W1:Y:S02]  /*1c50*/  LDCU UR21, c[0x0][0x38c] ;  /* 0x00007180ff1577ac */ /* 0x000e640008000800 */
[----:B------:R-:W-:-:S03]  /*1c60*/  UIADD3.X UR7, UPT, UPT, URZ, UR5, URZ, UP0, !UPT ;  /* 0x00000005ff077290 */ /* 0x000fc600087fe4ff */
[----:B------:R-:W2:Y:S01]  /*1c70*/  LDC.64 R8, c[0x0][0x3a0] ;  /* 0x0000e800ff087b82 */ /* 0x000ea20000000a00 */
[----:B------:R-:W-:Y:S01]  /*1c80*/  UIADD3 UR10, UP0, UPT, UR6, UR10, URZ ;  /* 0x0000000a060a7290 */ /* 0x000fe2000ff1e0ff */
[----:B------:R-:W3:Y:S03]  /*1c90*/  LDCU UR22, c[0x0][0x390] ;  /* 0x00007200ff1677ac */ /* 0x000ee60008000800 */
[----:B------:R-:W-:-:S03]  /*1ca0*/  UIADD3.X UR11, UPT, UPT, UR7, UR11, URZ, UP0, !UPT ;  /* 0x0000000b070b7290 */ /* 0x000fc600087fe4ff */
[----:B------:R-:W4:Y:S01]  /*1cb0*/  LDC.64 R10, c[0x0][0x3b0] ;  /* 0x0000ec00ff0a7b82 */ /* 0x000f220000000a00 */
[----:B------:R-:W-:Y:S02]  /*1cc0*/  UIADD3 UR8, UP0, UPT, UR6, UR14, URZ ;  /* 0x0000000e06087290 */ /* 0x000fe4000ff1e0ff */
[----:B------:R-:W-:Y:S02]  /*1cd0*/  ULOP3.LUT UR14, UR20, 0x7ffffff8, URZ, 0xc0, !UPT ;  /* 0x7ffffff8140e7892 */ /* 0x000fe4000f8ec0ff */
[----:B------:R-:W-:Y:S02]  /*1ce0*/  UIADD3 UR6, UP1, UPT, UR6, UR12, URZ ;  /* 0x0000000c06067290 */ /* 0x000fe4000ff3e0ff */
[----:B------:R-:W-:Y:S01]  /*1cf0*/  UIADD3.X UR9, UPT, UPT, UR7, UR15, URZ, UP0, !UPT ;  /* 0x0000000f07097290 */ /* 0x000fe200087fe4ff */
[----:B0-----:R-:W-:Y:S01]  /*1d00*/  IMAD.WIDE.U32 R12, R7, 0x4, R12 ;  /* 0x00000004070c7825 */ /* 0x001fe200078e000c */
[----:B------:R-:W-:Y:S02]  /*1d10*/  UIADD3.X UR7, UPT, UPT, UR7, UR13, URZ, UP1, !UPT ;  /* 0x0000000d07077290 */ /* 0x000fe40008ffe4ff */
[----:B------:R-:W-:-:S02]  /*1d20*/  UIADD3 UR12, UPT, UPT, -UR14, URZ, URZ ;  /* 0x000000ff0e0c7290 */ /* 0x000fc4000fffe1ff */
[----:B-1-3--:R-:W-:-:S10]  /*1d30*/  IMAD.U32 R0, RZ, RZ, UR14 ;  /* 0x0000000eff007e24 */ /* 0x00afd4000f8e00ff */
.L_x_1148:
[----:B--2---:R-:W-:-:S04]  /*1d40*/  IMAD.WIDE.U32 R14, R7, 0x4, R8 ;  /* 0x00000004070e7825 */ /* 0x004fc800078e0008 */
[----:B-1--4-:R-:W-:Y:S01]  /*1d50*/  IMAD.WIDE.U32 R16, R7, 0x4, R10 ;  /* 0x0000000407107825 */ /* 0x012fe200078e000a */
[----:B------:R-:W-:Y:S02]  /*1d60*/  IADD3 R20, P0, PT, R14, UR4, RZ ;  /* 0x000000040e147c10 */ /* 0x000fe4000ff1e0ff */
[----:B------:R-:W-:Y:S02]  /*1d70*/  IADD3 R22, P1, PT, R16, UR4, RZ ;  /* 0x0000000410167c10 */ /* 0x000fe4000ff3e0ff */
[----:B------:R-:W-:Y:S02]  /*1d80*/  IADD3.X R21, PT, PT, R15, UR5, RZ, P0, !PT ;  /* 0x000000050f157c10 */ /* 0x000fe400087fe4ff */
[----:B------:R-:W-:-:S03]  /*1d90*/  IADD3.X R23, PT, PT, R17, UR5, RZ, P1, !PT ;  /* 0x0000000511177c10 */ /* 0x000fc60008ffe4ff */
[----:B------:R-:W2:Y:S04]  /*1da0*/  LDG.E R20, desc[UR18][R20.64] ;  /* 0x0000001214147981 */ /* 0x000ea8000c1e1900 */
[----:B------:R-:W3:Y:S01]  /*1db0*/  LDG.E R22, desc[UR18][R22.64] ;  /* 0x0000001216167981 */ /* 0x000ee2000c1e1900 */
[----:B------:R-:W-:Y:S01]  /*1dc0*/  MOV R14, UR10 ;  /* 0x0000000a000e7c02 */ /* 0x000fe20008000f00 */
[----:B------:R-:W-:Y:S02]  /*1dd0*/  IMAD.U32 R15, RZ, RZ, UR11 ;  /* 0x0000000bff0f7e24 */ /* 0x000fe4000f8e00ff */
[----:B------:R-:W-:Y:S02]  /*1de0*/  IMAD.U32 R18, RZ, RZ, UR8 ;  /* 0x00000008ff127e24 */ /* 0x000fe4000f8e00ff */
[----:B------:R-:W-:-:S02]  /*1df0*/  IMAD.U32 R19, RZ, RZ, UR9 ;  /* 0x00000009ff137e24 */ /* 0x000fc4000f8e00ff */
[----:B------:R-:W-:-:S04]  /*1e00*/  IMAD.WIDE R14, R6, 0x4, R14 ;  /* 0x00000004060e7825 */ /* 0x000fc800078e020e */
[----:B------:R-:W-:-:S04]  /*1e10*/  IMAD.WIDE R18, R6, 0x4, R18 ;  /* 0x0000000406127825 */ /* 0x000fc800078e0212 */
[----:B--2---:R-:W-:Y:S01]  /*1e20*/  VIADD R17, R20, -UR21 ;  /* 0x8000001514117c36 */ /* 0x004fe20008000000 */
[C---:B---3--:R-:W-:Y:S01]  /*1e30*/  IADD3 R16, PT, PT, -R22.reuse, UR22, RZ ;  /* 0x0000001616107c10 */ /* 0x048fe2000fffe1ff */
[----:B------:R-:W-:-:S03]  /*1e40*/  VIADD R24, R22, -UR22 ;  /* 0x8000001616187c36 */ /* 0x000fc60008000000 */
[C---:B------:R-:W-:Y:S02]  /*1e50*/  ISETP.NE.AND P0, PT, R17.reuse, R16, PT ;  /* 0x000000101100720c */ /* 0x040fe40003f05270 */
[----:B------:R-:W-:Y:S02]  /*1e60*/  IADD3 R16, P1, PT, R12, UR4, RZ ;  /* 0x000000040c107c10 */ /* 0x000fe4000ff3e0ff */
[----:B------:R-:W-:Y:S02]  /*1e70*/  ISETP.EQ.OR P0, PT, R17, R24, !P0 ;  /* 0x000000181100720c */ /* 0x000fe40004702670 */
[----:B------:R-:W-:Y:S02]  /*1e80*/  IADD3.X R17, PT, PT, R13, UR5, RZ, P1, !PT ;  /* 0x000000050d117c10 */ /* 0x000fe40008ffe4ff */
[----:B------:R-:W-:-:S05]  /*1e90*/  SEL R23, RZ, 0x1, !P0 ;  /* 0x00000001ff177807 */ /* 0x000fca0004000000 */
[----:B------:R0:W-:Y:S04]  /*1ea0*/  STG.E desc[UR18][R16.64], R23 ;  /* 0x0000001710007986 */ /* 0x0001e8000c101912 */
[----:B------:R-:W2:Y:S04]  /*1eb0*/  LDG.E R20, desc[UR18][R14.64+-0x600] ;  /* 0xfffa00120e147981 */ /* 0x000ea8000c1e1900 */
[----:B------:R-:W3:Y:S01]  /*1ec0*/  LDG.E R21, desc[UR18][R18.64+-0x600] ;  /* 0xfffa001212157981 */ /* 0x000ee2000c1e1900 */
[----:B--2---:R-:W-:Y:S01]  /*1ed0*/  VIADD R22, R20, -UR21 ;  /* 0x8000001514167c36 */ /* 0x004fe20008000000 */
[C---:B---3--:R-:W-:Y:S01]  /*1ee0*/  IADD3 R27, PT, PT, -R21.reuse, UR22, RZ ;  /* 0x00000016151b7c10 */ /* 0x048fe2000fffe1ff */
[----:B------:R-:W-:-:S03]  /*1ef0*/  VIADD R25, R21, -UR22 ;  /* 0x8000001615197c36 */ /* 0x000fc60008000000 */
[C---:B------:R-:W-:Y:S01]  /*1f00*/  ISETP.NE.AND P0, PT, R22.reuse, R27, PT ;  /* 0x0000001b1600720c */ /* 0x040fe20003f05270 */
[----:B------:R-:W-:Y:S02]  /*1f10*/  IMAD.U32 R20, RZ, RZ, UR6 ;  /* 0x00000006ff147e24 */ /* 0x000fe4000f8e00ff */
[----:B------:R-:W-:Y:S01]  /*1f20*/  IMAD.U32 R21, RZ, RZ, UR7 ;  /* 0x00000007ff157e24 */ /* 0x000fe2000f8e00ff */
[----:B------:R-:W-:Y:S01]  /*1f30*/  ISETP.EQ.OR P0, PT, R22, R25, !P0 ;  /* 0x000000191600720c */ /* 0x000fe20004702670 */
[----:B------:R-:W-:-:S03]  /*1f40*/  IMAD.WIDE R20, R6, 0x4, R20 ;  /* 0x0000000406147825 */ /* 0x000fc600078e0214 */
[----:B0-----:R-:W-:-:S05]  /*1f50*/  SEL R17, RZ, 0x1, !P0 ;  /* 0x00000001ff117807 */ /* 0x001fca0004000000 */
[----:B------:R0:W-:Y:S04]  /*1f60*/  STG.E desc[UR18][R20.64+-0x600], R17 ;  /* 0xfffa001114007986 */ /* 0x0001e8000c101912 */
[----:B------:R-:W2:Y:S04]  /*1f70*/  LDG.E R22, desc[UR18][R18.64+-0x400] ;  /* 0xfffc001212167981 */ /* 0x000ea8000c1e1900 */
[----:B------:R-:W3:Y:S01]  /*1f80*/  LDG.E R16, desc[UR18][R14.64+-0x400] ;  /* 0xfffc00120e107981 */ /* 0x000ee2000c1e1900 */
[C---:B--2---:R-:W-:Y:S01]  /*1f90*/  IADD3 R25, PT, PT, -R22.reuse, UR22, RZ ;  /* 0x0000001616197c10 */ /* 0x044fe2000fffe1ff */
[----:B------:R-:W-:Y:S01]  /*1fa0*/  VIADD R23, R22, -UR22 ;  /* 0x8000001616177c36 */ /* 0x000fe20008000000 */
[----:B---3--:R-:W-:-:S04]  /*1fb0*/  IADD3 R16, PT, PT, R16, -UR21, RZ ;  /* 0x8000001510107c10 */ /* 0x008fc8000fffe0ff */
[----:B------:R-:W-:-:S04]  /*1fc0*/  ISETP.NE.AND P0, PT, R16, R25, PT ;  /* 0x000000191000720c */ /* 0x000fc80003f05270 */
[----:B------:R-:W-:-:S04]  /*1fd0*/  ISETP.EQ.OR P0, PT, R16, R23, !P0 ;  /* 0x000000171000720c */ /* 0x000fc80004702670 */
[----:B------:R-:W-:-:S05]  /*1fe0*/  SEL R23, RZ, 0x1, !P0 ;  /* 0x00000001ff177807 */ /* 0x000fca0004000000 */
[----:B------:R1:W-:Y:S04]  /*1ff0*/  STG.E desc[UR18][R20.64+-0x400], R23 ;  /* 0xfffc001714007986 */ /* 0x0003e8000c101912 */
[----:B------:R-:W2:Y:S04]  /*2000*/  LDG.E R16, desc[UR18][R14.64+-0x200] ;  /* 0xfffe00120e107981 */ /* 0x000ea8000c1e1900 */
[----:B------:R-:W3:Y:S01]  /*2010*/  LDG.E R22, desc[UR18][R18.64+-0x200] ;  /* 0xfffe001212167981 */ /* 0x000ee2000c1e1900 */
[----:B--2---:R-:W-:Y:S01]  /*2020*/  VIADD R16, R16, -UR21 ;  /* 0x8000001510107c36 */ /* 0x004fe20008000000 */
[C---:B---3--:R-:W-:Y:S01]  /*2030*/  IADD3 R25, PT, PT, -R22.reuse, UR22, RZ ;  /* 0x0000001616197c10 */ /* 0x048fe2000fffe1ff */
[----:B0-----:R-:W-:-:S03]  /*2040*/  VIADD R17, R22, -UR22 ;  /* 0x8000001616117c36 */ /* 0x001fc60008000000 */
        /* <DEDUP_REMOVED lines=8> */
[----:B-1----:R-:W-:-:S03]  /*20d0*/  VIADD R23, R22, -UR22 ;  /* 0x8000001616177c36 */ /* 0x002fc60008000000 */
        /* <DEDUP_REMOVED lines=16> */
[----:B---3--:R-:W-:-:S02]  /*21e0*/  IADD3 R25, PT, PT, -R22, UR22, RZ ;  /* 0x0000001616197c10 */ /* 0x008fc4000fffe1ff */
[----:B-1----:R-:W-:Y:S02]  /*21f0*/  IADD3 R23, PT, PT, R22, -UR22, RZ ;  /* 0x8000001616177c10 */ /* 0x002fe4000fffe0ff */
[----:B------:R-:W-:-:S04]  /*2200*/  ISETP.NE.AND P0, PT, R16, R25, PT ;  /* 0x000000191000720c */ /* 0x000fc80003f05270 */
[----:B------:R-:W-:-:S04]  /*2210*/  ISETP.EQ.OR P0, PT, R16, R23, !P0 ;  /* 0x000000171000720c */ /* 0x000fc80004702670 */
[----:B------:R-:W-:-:S05]  /*2220*/  SEL R23, RZ, 0x1, !P0 ;  /* 0x00000001ff177807 */ /* 0x000fca0004000000 */
[----:B------:R1:W-:Y:S04]  /*2230*/  STG.E desc[UR18][R20.64+0x400], R23 ;  /* 0x0004001714007986 */ /* 0x0003e8000c101912 */
[----:B------:R-:W2:Y:S04]  /*2240*/  LDG.E R16, desc[UR18][R14.64+0x600] ;  /* 0x000600120e107981 */ /* 0x000ea8000c1e1900 */
[----:B0-----:R-:W3:Y:S01]  /*2250*/  LDG.E R17, desc[UR18][R18.64+0x600] ;  /* 0x0006001212117981 */ /* 0x001ee2000c1e1900 */
[----:B------:R-:W-:Y:S02]  /*2260*/  UIADD3 UR4, UP0, UPT, UR4, 0x1000, URZ ;  /* 0x0000100004047890 */ /* 0x000fe4000ff1e0ff */
[----:B------:R-:W-:-:S02]  /*2270*/  UIADD3 UR12, UPT, UPT, UR12, 0x8, URZ ;  /* 0x000000080c0c7890 */ /* 0x000fc4000fffe0ff */
[----:B------:R-:W-:Y:S02]  /*2280*/  UIADD3.X UR5, UPT, UPT, URZ, UR5, URZ, UP0, !UPT ;  /* 0x00000005ff057290 */ /* 0x000fe400087fe4ff */
[----:B------:R-:W-:Y:S01]  /*2290*/  UISETP.NE.AND UP0, UPT, UR12, URZ, UPT ;  /* 0x000000ff0c00728c */ /* 0x000fe2000bf05270 */
[----:B------:R-:W-:Y:S02]  /*22a0*/  VIADD R6, R6, 0x400 ;  /* 0x0000040006067836 */ /* 0x000fe40000000000 */
[----:B--2---:R-:W-:Y:S01]  /*22b0*/  VIADD R16, R16, -UR21 ;  /* 0x8000001510107c36 */ /* 0x004fe20008000000 */
[C---:B---3--:R-:W-:Y:S01]  /*22c0*/  IADD3 R25, PT, PT, -R17.reuse, UR22, RZ ;  /* 0x0000001611197c10 */ /* 0x048fe2000fffe1ff */
[----:B------:R-:W-:-:S03]  /*22d0*/  VIADD R17, R17, -UR22 ;  /* 0x8000001611117c36 */ /* 0x000fc60008000000 */
[----:B------:R-:W-:-:S04]  /*22e0*/  ISETP.NE.AND P0, PT, R16, R25, PT ;  /* 0x000000191000720c */ /* 0x000fc80003f05270 */
[----:B------:R-:W-:-:S04]  /*22f0*/  ISETP.EQ.OR P0, PT, R16, R17, !P0 ;  /* 0x000000111000720c */ /* 0x000fc80004702670 */
[----:B------:R-:W-:-:S05]  /*2300*/  SEL R17, RZ, 0x1, !P0 ;  /* 0x00000001ff117807 */ /* 0x000fca0004000000 */
[----:B------:R1:W-:Y:S01]  /*2310*/  STG.E desc[UR18][R20.64+0x600], R17 ;  /* 0x0006001114007986 */ /* 0x0003e2000c101912 */
[----:B------:R-:W-:Y:S05]  /*2320*/  BRA.U UP0, `(.L_x_1148) ;  /* 0xfffffff900847547 */ /* 0x000fea000b83ffff */
.L_x_1147:
[----:B------:R-:W0:Y:S02]  /*2330*/  LDC R6, c[0x0][0x388] ;  /* 0x0000e200ff067b82 */ /* 0x000e240000000800 */
[----:B0-----:R-:W-:-:S13]  /*2340*/  LOP3.LUT P0, R8, R6, 0x7, RZ, 0xc0, !PT ;  /* 0x0000000706087812 */ /* 0x001fda000780c0ff */
[----:B------:R-:W-:Y:S05]  /*2350*/  @!P0 EXIT ;  /* 0x000000000000894d */ /* 0x000fea0003800000 */
[----:B------:R-:W-:Y:S02]  /*2360*/  ISETP.GE.U32.AND P0, PT, R8, 0x4, PT ;  /* 0x000000040800780c */ /* 0x000fe40003f06070 */
[----:B------:R-:W-:-:S04]  /*2370*/  LOP3.LUT R18, R6, 0x3, RZ, 0xc0, !PT ;  /* 0x0000000306127812 */ /* 0x000fc800078ec0ff */
[----:B------:R-:W-:-:S07]  /*2380*/  ISETP.NE.AND P1, PT, R18, RZ, PT ;  /* 0x000000ff1200720c */ /* 0x000fce0003f25270 */
[----:B------:R-:W-:Y:S06]  /*2390*/  @!P0 BRA `(.L_x_1149) ;  /* 0x0000000000b08947 */ /* 0x000fec0003800000 */
[----:B------:R-:W-:Y:S01]  /*23a0*/  IMAD R13, R0, 0x80, R7 ;  /* 0x00000080000d7824 */ /* 0x000fe200078e0207 */
[----:B------:R-:W0:Y:S03]  /*23b0*/  LDCU UR4, c[0x0][0x38c] ;  /* 0x00007180ff0477ac */ /* 0x000e260008000800 */
[C---:B------:R-:W-:Y:S01]  /*23c0*/  IMAD.WIDE R10, R13.reuse, 0x4, R2 ;  /* 0x000000040d0a7825 */ /* 0x040fe200078e0202 */
[----:B------:R-:W1:Y:S03]  /*23d0*/  LDCU UR5, c[0x0][0x390] ;  /* 0x00007200ff0577ac */ /* 0x000e660008000800 */
[----:B------:R-:W-:Y:S01]  /*23e0*/  IMAD.WIDE R8, R13, 0x4, R4 ;  /* 0x000000040d087825 */ /* 0x000fe200078e0204 */
[----:B------:R-:W0:Y:S04]  /*23f0*/  LDG.E R12, desc[UR18][R10.64] ;  /* 0x000000120a0c7981 */ /* 0x000e28000c1e1900 */
[----:B------:R-:W1:Y:S01]  /*2400*/  LDG.E R14, desc[UR18][R8.64] ;  /* 0x00000012080e7981 */ /* 0x000e62000c1e1900 */
[----:B0-----:R-:W-:Y:S01]  /*2410*/  VIADD R12, R12, -UR4 ;  /* 0x800000040c0c7c36 */ /* 0x001fe20008000000 */
[C---:B-1----:R-:W-:Y:S01]  /*2420*/  IADD3 R17, PT, PT, -R14.reuse, UR5, RZ ;  /* 0x000000050e117c10 */ /* 0x042fe2000fffe1ff */
[----:B------:R-:W-:-:S03]  /*2430*/  VIADD R15, R14, -UR5 ;  /* 0x800000050e0f7c36 */ /* 0x000fc60008000000 */
[----:B------:R-:W-:Y:S01]  /*2440*/  ISETP.NE.AND P0, PT, R12, R17, PT ;  /* 0x000000110c00720c */ /* 0x000fe20003f05270 */
[----:B------:R-:W-:-:S03]  /*2450*/  IMAD.MOV.U32 R14, RZ, RZ, 0x4 ;  /* 0x00000004ff0e7424 */ /* 0x000fc600078e00ff */
[----:B------:R-:W-:Y:S01]  /*2460*/  ISETP.EQ.OR P0, PT, R12, R15, !P0 ;  /* 0x0000000f0c00720c */ /* 0x000fe20004702670 */
[----:B------:R-:W-:-:S03]  /*2470*/  IMAD.WIDE R12, R13, R14, UR16 ;  /* 0x000000100d0c7e25 */ /* 0x000fc6000f8e020e */
[----:B------:R-:W-:-:S05]  /*2480*/  SEL R15, RZ, 0x1, !P0 ;  /* 0x00000001ff0f7807 */ /* 0x000fca0004000000 */
[----:B------:R0:W-:Y:S04]  /*2490*/  STG.E desc[UR18][R12.64], R15 ;  /* 0x0000000f0c007986 */ /* 0x0001e8000c101912 */
[----:B------:R-:W2:Y:S04]  /*24a0*/  LDG.E R14, desc[UR18][R10.64+0x200] ;  /* 0x000200120a0e7981 */ /* 0x000ea8000c1e1900 */
[----:B------:R-:W3:Y:S01]  /*24b0*/  LDG.E R16, desc[UR18][R8.64+0x200] ;  /* 0x0002001208107981 */ /* 0x000ee2000c1e1900 */
[----:B--2---:R-:W-:Y:S01]  /*24c0*/  VIADD R14, R14, -UR4 ;  /* 0x800000040e0e7c36 */ /* 0x004fe20008000000 */
[----:B---3--:R-:W-:-:S02]  /*24d0*/  IADD3 R19, PT, PT, -R16, UR5, RZ ;  /* 0x0000000510137c10 */ /* 0x008fc4000fffe1ff */
[----:B------:R-:W-:Y:S02]  /*24e0*/  IADD3 R17, PT, PT, R16, -UR5, RZ ;  /* 0x8000000510117c10 */ /* 0x000fe4000fffe0ff */
        /* <DEDUP_REMOVED lines=15> */
[----:B------:R-:W-:Y:S02]  /*25e0*/  VIADD R0, R0, 0x4 ;  /* 0x0000000400007836 */ /* 0x000fe40000000000 */
[----:B--2---:R-:W-:Y:S01]  /*25f0*/  VIADD R14, R14, -UR4 ;  /* 0x800000040e0e7c36 */ /* 0x004fe20008000000 */
[C---:B---3--:R-:W-:Y:S01]  /*2600*/  IADD3 R19, PT, PT, -R16.reuse, UR5, RZ ;  /* 0x0000000510137c10 */ /* 0x048fe2000fffe1ff */
[----:B-1----:R-:W-:-:S03]  /*2610*/  VIADD R17, R16, -UR5 ;  /* 0x8000000510117c36 */ /* 0x002fc60008000000 */
[----:B------:R-:W-:-:S04]  /*2620*/  ISETP.NE.AND P0, PT, R14, R19, PT ;  /* 0x000000130e00720c */ /* 0x000fc80003f05270 */
[----:B------:R-:W-:-:S04]  /*2630*/  ISETP.EQ.OR P0, PT, R14, R17, !P0 ;  /* 0x000000110e00720c */ /* 0x000fc80004702670 */
[----:B------:R-:W-:-:S05]  /*2640*/  SEL R17, RZ, 0x1, !P0 ;  /* 0x00000001ff117807 */ /* 0x000fca0004000000 */
[----:B------:R0:W-:Y:S04]  /*2650*/  STG.E desc[UR18][R12.64+0x600], R17 ;  /* 0x000600110c007986 */ /* 0x0001e8000c101912 */
.L_x_1149:
[----:B------:R-:W-:Y:S05]  /*2660*/  @!P1 EXIT ;  /* 0x000000000000994d */ /* 0x000fea0003800000 */
[----:B------:R-:W-:Y:S02]  /*2670*/  ISETP.NE.AND P0, PT, R18, 0x1, PT ;  /* 0x000000011200780c */ /* 0x000fe40003f05270 */
[----:B------:R-:W-:-:S04]  /*2680*/  LOP3.LUT R6, R6, 0x1, RZ, 0xc0, !PT ;  /* 0x0000000106067812 */ /* 0x000fc800078ec0ff */
[----:B------:R-:W-:-:S07]  /*2690*/  ISETP.NE.U32.AND P1, PT, R6, 0x1, PT ;  /* 0x000000010600780c */ /* 0x000fce0003f25070 */
[----:B------:R-:W-:Y:S06]  /*26a0*/  @!P0 BRA `(.L_x_1150) ;  /* 0x0000000000688947 */ /* 0x000fec0003800000 */
[----:B01----:R-:W-:Y:S01]  /*26b0*/  IMAD R17, R0, 0x80, R7 ;  /* 0x0000008000117824 */ /* 0x003fe200078e0207 */
        /* <DEDUP_REMOVED lines=8> */
[----:B------:R-:W-:-:S02]  /*2740*/  VIADD R13, R12, -UR5 ;  /* 0x800000050c0d7c36 */ /* 0x000fc40008000000 */
[----:B------:R-:W-:Y:S01]  /*2750*/  HFMA2 R12, -RZ, RZ, 0, 2.384185791015625e-07 ;  /* 0x00000004ff0c7431 */ /* 0x000fe200000001ff */
[----:B------:R-:W-:-:S04]  /*2760*/  ISETP.NE.AND P0, PT, R6, R15, PT ;  /* 0x0000000f0600720c */ /* 0x000fc80003f05270 */
[----:B------:R-:W-:Y:S01]  /*2770*/  ISETP.EQ.OR P0, PT, R6, R13, !P0 ;  /* 0x0000000d0600720c */ /* 0x000fe20004702670 */
[----:B------:R-:W-:-:S03]  /*2780*/  IMAD.WIDE R12, R17, R12, UR16 ;  /* 0x00000010110c7e25 */ /* 0x000fc6000f8e020c */
[----:B------:R-:W-:-:S05]  /*2790*/  SEL R15, RZ, 0x1, !P0 ;  /* 0x00000001ff0f7807 */ /* 0x000fca0004000000 */
[----:B------:R2:W-:Y:S04]  /*27a0*/  STG.E desc[UR18][R12.64], R15 ;  /* 0x0000000f0c007986 */ /* 0x0005e8000c101912 */
[----:B------:R-:W3:Y:S04]  /*27b0*/  LDG.E R10, desc[UR18][R10.64+0x200] ;  /* 0x000200120a0a7981 */ /* 0x000ee8000c1e1900 */
[----:B------:R-:W4:Y:S01]  /*27c0*/  LDG.E R8, desc[UR18][R8.64+0x200] ;  /* 0x0002001208087981 */ /* 0x000f22000c1e1900 */
[----:B------:R-:W-:Y:S02]  /*27d0*/  VIADD R0, R0, 0x2 ;  /* 0x0000000200007836 */ /* 0x000fe40000000000 */
[----:B---3--:R-:W-:Y:S01]  /*27e0*/  VIADD R6, R10, -UR4 ;  /* 0x800000040a067c36 */ /* 0x008fe20008000000 */
[C---:B----4-:R-:W-:Y:S01]  /*27f0*/  IADD3 R19, PT, PT, -R8.reuse, UR5, RZ ;  /* 0x0000000508137c10 */ /* 0x050fe2000fffe1ff */
[----:B------:R-:W-:-:S03]  /*2800*/  VIADD R17, R8, -UR5 ;  /* 0x8000000508117c36 */ /* 0x000fc60008000000 */
[----:B------:R-:W-:-:S04]  /*2810*/  ISETP.NE.AND P0, PT, R6, R19, PT ;  /* 0x000000130600720c */ /* 0x000fc80003f05270 */
[----:B------:R-:W-:-:S04]  /*2820*/  ISETP.EQ.OR P0, PT, R6, R17, !P0 ;  /* 0x000000110600720c */ /* 0x000fc80004702670 */
[----:B------:R-:W-:-:S05]  /*2830*/  SEL R17, RZ, 0x1, !P0 ;  /* 0x00000001ff117807 */ /* 0x000fca0004000000 */
[----:B------:R2:W-:Y:S04]  /*2840*/  STG.E desc[UR18][R12.64+0x200], R17 ;  /* 0x000200110c007986 */ /* 0x0005e8000c101912 */
.L_x_1150:
[----:B------:R-:W-:Y:S05]  /*2850*/  @P1 EXIT ;  /* 0x000000000000194d */ /* 0x000fea0003800000 */
[----:B------:R-:W-:Y:S01]  /*2860*/  IMAD R7, R0, 0x80, R7 ;  /* 0x0000008000077824 */ /* 0x000fe200078e0207 */
[----:B------:R-:W3:Y:S03]  /*2870*/  LDCU UR4, c[0x0][0x38c] ;  /* 0x00007180ff0477ac */ /* 0x000ee60008000800 */
[C---:B------:R-:W-:Y:S01]  /*2880*/  IMAD.WIDE R2, R7.reuse, 0x4, R2 ;  /* 0x0000000407027825 */ /* 0x040fe200078e0202 */
[----:B------:R-:W4:Y:S03]  /*2890*/  LDCU UR5, c[0x0][0x390] ;  /* 0x00007200ff0577ac */ /* 0x000f260008000800 */
[----:B------:R-:W-:Y:S02]  /*28a0*/  IMAD.WIDE R4, R7, 0x4, R4 ;  /* 0x0000000407047825 */ /* 0x000fe400078e0204 */
[----:B------:R-:W3:Y:S04]  /*28b0*/  LDG.E R2, desc[UR18][R2.64] ;  /* 0x0000001202027981 */ /* 0x000ee8000c1e1900 */
[----:B------:R-:W4:Y:S01]  /*28c0*/  LDG.E R4, desc[UR18][R4.64] ;  /* 0x0000001204047981 */ /* 0x000f22000c1e1900 */
[----:B------:R-:W-:-:S04]  /*28d0*/  IMAD.MOV.U32 R6, RZ, RZ, 0x4 ;  /* 0x00000004ff067424 */ /* 0x000fc800078e00ff */
[----:B------:R-:W-:-:S04]  /*28e0*/  IMAD.WIDE R6, R7, R6, UR16 ;  /* 0x0000001007067e25 */ /* 0x000fc8000f8e0206 */
[----:B---3--:R-:W-:Y:S01]  /*28f0*/  VIADD R0, R2, -UR4 ;  /* 0x8000000402007c36 */ /* 0x008fe20008000000 */
[C---:B----4-:R-:W-:Y:S01]  /*2900*/  IADD3 R11, PT, PT, -R4.reuse, UR5, RZ ;  /* 0x00000005040b7c10 */ /* 0x050fe2000fffe1ff */
[----:B------:R-:W-:-:S03]  /*2910*/  VIADD R9, R4, -UR5 ;  /* 0x8000000504097c36 */ /* 0x000fc60008000000 */
[----:B------:R-:W-:-:S04]  /*2920*/  ISETP.NE.AND P0, PT, R0, R11, PT ;  /* 0x0000000b0000720c */ /* 0x000fc80003f05270 */
[----:B------:R-:W-:-:S04]  /*2930*/  ISETP.EQ.OR P0, PT, R0, R9, !P0 ;  /* 0x000000090000720c */ /* 0x000fc80004702670 */
[----:B------:R-:W-:-:S05]  /*2940*/  SEL R3, RZ, 0x1, !P0 ;  /* 0x00000001ff037807 */ /* 0x000fca0004000000 */
[----:B------:R-:W-:Y:S01]  /*2950*/  STG.E desc[UR18][R6.64], R3 ;  /* 0x0000000306007986 */ /* 0x000fe2000c101912 */
[----:B------:R-:W-:Y:S05]  /*2960*/  EXIT ;  /* 0x000000000000794d */ /* 0x000fea0003800000 */
.L_x_1151:
        /* <DEDUP_REMOVED lines=9> */
.L_x_1298:


//--------------------- .text._ZN3cub18CUB_300001_SM_10006detail9transform16transform_kernelINS2_10policy_hubILb1EN4cuda3std3__45tupleIJN6thrust24THRUST_300001_SM_1000_NS6detail15normal_iteratorINSA_10device_ptrIiEEEESF_EEEE10policy1000Ei9diagCheckSF_JPiSK_EEEvT0_iT1_T2_DpNS2_10kernel_argIT3_EE --------------------------
	.section	.text._ZN3cub18CUB_300001_SM_10006detail9transform16transform_kernelINS2_10policy_hubILb1EN4cuda3std3__45tupleIJN6thrust24THRUST_300001_SM_1000_NS6detail15normal_iteratorINSA_10device_ptrIiEEEESF_EEEE10policy1000Ei9diagCheckSF_JPiSK_EEEvT0_iT1_T2_DpNS2_10kernel_argIT3_EE,"ax",@progbits
	.align	128
        .global         _ZN3cub18CUB_300001_SM_10006detail9transform16transform_kernelINS2_10policy_hubILb1EN4cuda3std3__45tupleIJN6thrust24THRUST_300001_SM_1000_NS6detail15normal_iteratorINSA_10device_ptrIiEEEESF_EEEE10policy1000Ei9diagCheckSF_JPiSK_EEEvT0_iT1_T2_DpNS2_10kernel_argIT3_EE
        .type           _ZN3cub18CUB_300001_SM_10006detail9transform16transform_kernelINS2_10policy_hubILb1EN4cuda3std3__45tupleIJN6thrust24THRUST_300001_SM_1000_NS6detail15normal_iteratorINSA_10device_ptrIiEEEESF_EEEE10policy1000Ei9diagCheckSF_JPiSK_EEEvT0_iT1_T2_DpNS2_10kernel_argIT3_EE,@function
        .size           _ZN3cub18CUB_300001_SM_10006detail9transform16transform_kernelINS2_10policy_hubILb1EN4cuda3std3__45tupleIJN6thrust24THRUST_300001_SM_1000_NS6detail15normal_iteratorINSA_10device_ptrIiEEEESF_EEEE10policy1000Ei9diagCheckSF_JPiSK_EEEvT0_iT1_T2_DpNS2_10kernel_argIT3_EE,(.L_x_1299 - _ZN3cub18CUB_300001_SM_10006detail9transform16transform_kernelINS2_10policy_hubILb1EN4cuda3std3__45tupleIJN6thrust24THRUST_300001_SM_1000_NS6detail15normal_iteratorINSA_10device_ptrIiEEEESF_EEEE10policy1000Ei9diagCheckSF_JPiSK_EEEvT0_iT1_T2_DpNS2_10kernel_argIT3_EE)
        .other          _ZN3cub18CUB_300001_SM_10006detail9transform16transform_kernelINS2_10policy_hubILb1EN4cuda3std3__45tupleIJN6thrust24THRUST_300001_SM_1000_NS6detail15normal_iteratorINSA_10device_ptrIiEEEESF_EEEE10policy1000Ei9diagCheckSF_JPiSK_EEEvT0_iT1_T2_DpNS2_10kernel_argIT3_EE,@"STO_CUDA_ENTRY STV_DEFAULT"
_ZN3cub18CUB_300001_SM_10006detail9transform16transform_kernelINS2_10policy_hubILb1EN4cuda3std3__45tupleIJN6thrust24THRUST_300001_SM_1000_NS6detail15normal_iteratorINSA_10device_ptrIiEEEESF_EEEE10policy1000Ei9diagCheckSF_JPiSK_EEEvT0_iT1_T2_DpNS2_10kernel_argIT3_EE:
.text._ZN3cub18CUB_300001_SM_10006detail9transform16transform_kernelINS2_10policy_hubILb1EN4cuda3std3__45tupleIJN6thrust24THRUST_300001_SM_1000_NS6detail15normal_iteratorINSA_10device_ptrIiEEEESF_EEEE10policy1000Ei9diagCheckSF_JPiSK_EEEvT0_iT1_T2_DpNS2_10kernel_argIT3_EE:
[----:B------:R-:W-:Y:S01]  /*0000*/  LDC R1, c[0x0][0x37c] ;  /* 0x0000df00ff017b82 */ /* 0x000fe20000000800 */
[----:B------:R-:W0:Y:S07]  /*0010*/  LDCU.64 UR6, c[0x0][0x380] ;  /* 0x00007000ff0677ac */ /* 0x000e2e0008000a00 */
[----:B------:R-:W1:Y:S01]  /*0020*/  S2UR UR4, SR_CTAID.X ;  /* 0x00000000000479c3 */ /* 0x000e620000002500 */
[----:B------:R-:W2:Y:S01]  /*0030*/  S2R R0, SR_TID.X ;  /* 0x0000000000007919 */ /* 0x000ea20000002100 */
[----:B------:R-:W-:Y:S01]  /*0040*/  BSSY.RECONVERGENT B0, `(.L_x_1152) ;  /* 0x000001f000007945 */ /* 0x000fe20003800200 */
[----:B0-----:R-:W-:-:S04]  /*0050*/  IMAD.U32 R12, RZ, RZ, UR7 ;  /* 0x00000007ff0c7e24 */ /* 0x001fc8000f8e00ff */
[----:B------:R-:W-:-:S04]  /*0060*/  IMAD.SHL.U32 R3, R12, 0x80, RZ ;  /* 0x000000800c037824 */ /* 0x000fc800078e00ff */
[----:B-1----:R-:W-:-:S05]  /*0070*/  IMAD R4, R3, UR4, RZ ;  /* 0x0000000403047c24 */ /* 0x002fca000f8e02ff */
[----:B------:R-:W-:Y:S01]  /*0080*/  IADD3 R10, PT, PT, -R4, UR6, RZ ;  /* 0x00000006040a7c10 */ /* 0x000fe2000fffe1ff */
[----:B--2---:R-:W-:-:S03]  /*0090*/  IMAD.SHL.U32 R5, R0, 0x80, RZ ;  /* 0x0000008000057824 */ /* 0x004fc600078e00ff */
[----:B------:R-:W-:-:S05]  /*00a0*/  VIMNMX R8, PT, PT, R3, R10, PT ;  /* 0x0000000a03087248 */ /* 0x000fca0003fe0100 */
[----:B------:R-:W-:-:S05]  /*00b0*/  IMAD.SHL.U32 R2, R8, 0x4, RZ ;  /* 0x0000000408027824 */ /* 0x000fca00078e00ff */
[----:B------:R-:W-:-:S13]  /*00c0*/  ISETP.GE.AND P0, PT, R5, R2, PT ;  /* 0x000000020500720c */ /* 0x000fda0003f06270 */
[----:B------:R-:W-:Y:S05]  /*00d0*/  @P0 BRA `(.L_x_1153) ;  /* 0x0000000000540947 */ /* 0x000fea0003800000 */
[----:B------:R-:W0:Y:S01]  /*00e0*/  LDC.64 R6, c[0x0][0x398] ;  /* 0x0000e600ff067b82 */ /* 0x000e220000000a00 */
[----:B------:R-:W-:Y:S01]  /*00f0*/  BSSY.RECONVERGENT B1, `(.L_x_1154) ;  /* 0x000000a000017945 */ /* 0x000fe20003800200 */
[----:B------:R-:W-:Y:S02]  /*0100*/  IMAD.MOV.U32 R9, RZ, RZ, R5 ;  /* 0x000000ffff097224 */ /* 0x000fe400078e0005 */
[----:B0-----:R-:W-:-:S04]  /*0110*/  IMAD.WIDE.U32 R6, R0, 0x80, R6 ;  /* 0x0000008000067825 */ /* 0x001fc800078e0006 */
[----:B------:R-:W-:-:S07]  /*0120*/  IMAD.WIDE R6, R4, 0x4, R6 ;  /* 0x0000000404067825 */ /* 0x000fce00078e0206 */
.L_x_1155:
[----:B------:R-:W-:Y:S01]  /*0130*/  VIADD R9, R9, 0x4000 ;  /* 0x0000400009097836 */ /* 0x000fe20000000000 */
[----:B------:R0:W-:Y:S04]  /*0140*/  CCTL.E.PF2 [R6] ;  /* 0x000000000600798f */ /* 0x0001e80000800100 */
[----:B------:R-:W-:Y:S02]  /*0150*/  ISETP.GE.AND P0, PT, R9, R2, PT ;  /* 0x000000020900720c */ /* 0x000fe40003f06270 */
[----:B0-----:R-:W-:-:S05]  /*0160*/  IADD3 R6, P1, PT, R6, 0x4000, RZ ;  /* 0x0000400006067810 */ /* 0x001fca0007f3e0ff */
[----:B------:R-:W-:-:S06]  /*0170*/  IMAD.X R7, RZ, RZ, R7, P1 ;  /* 0x000000ffff077224 */ /* 0x000fcc00008e0607 */
[----:B------:R-:W-:Y:S05]  /*0180*/  @!P0 BRA `(.L_x_1155) ;  /* 0xfffffffc00e88947 */ /* 0x000fea000383ffff */
[----:B------:R-:W-:Y:S05]  /*0190*/  BSYNC.RECONVERGENT B1 ;  /* 0x0000000000017941 */ /* 0x000fea0003800200 */
.L_x_1154:
[----:B------:R-:W0:Y:S02]  /*01a0*/  LDC.64 R6, c[0x0][0x3a8] ;  /* 0x0000ea00ff067b82 */ /* 0x000e240000000a00 */
[----:B0-----:R-:W-:-:S04]  /*01b0*/  IMAD.WIDE.U32 R6, R0, 0x80, R6 ;  /* 0x0000008000067825 */ /* 0x001fc800078e0006 */
[----:B------:R-:W-:-:S07]  /*01c0*/  IMAD.WIDE R6, R4, 0x4, R6 ;  /* 0x0000000404067825 */ /* 0x000fce00078e0206 */
.L_x_1156:
[----:B------:R-:W-:Y:S01]  /*01d0*/  VIADD R5, R5, 0x4000 ;  /* 0x0000400005057836 */ /* 0x000fe20000000000 */
[----:B------:R0:W-:Y:S04]  /*01e0*/  CCTL.E.PF2 [R6] ;  /* 0x000000000600798f */ /* 0x0001e80000800100 */
[----:B------:R-:W-:Y:S02]  /*01f0*/  ISETP.GE.AND P0, PT, R5, R2, PT ;  /* 0x000000020500720c */ /* 0x000fe40003f06270 */
[----:B0-----:R-:W-:-:S05]  /*0200*/  IADD3 R6, P1, PT, R6, 0x4000, RZ ;  /* 0x0000400006067810 */ /* 0x001fca0007f3e0ff */
[----:B------:R-:W-:-:S06]  /*0210*/  IMAD.X R7, RZ, RZ, R7, P1 ;  /* 0x000000ffff077224 */ /* 0x000fcc00008e0607 */
[----:B------:R-:W-:Y:S05]  /*0220*/  @!P0 BRA `(.L_x_1156) ;  /* 0xfffffffc00e88947 */ /* 0x000fea000383ffff */
.L_x_1153:
[----:B------:R-:W-:Y:S05]  /*0230*/  BSYNC.RECONVERGENT B0 ;  /* 0x0000000000007941 */ /* 0x000fea0003800200 */
.L_x_1152:
[----:B------:R-:W0:Y:S01]  /*0240*/  LDCU.128 UR12, c[0x0][0x390] ;  /* 0x00007200ff0c77ac */ /* 0x000e220008000c00 */
[----:B------:R-:W-:Y:S01]  /*0250*/  ISETP.GT.AND P0, PT, R3, R10, PT ;  /* 0x0000000a0300720c */ /* 0x000fe20003f04270 */
[----:B------:R-:W-:Y:S01]  /*0260*/  IMAD.WIDE R14, R4, 0x4, RZ ;  /* 0x00000004040e7825 */ /* 0x000fe200078e02ff */
[----:B------:R-:W1:Y:S01]  /*0270*/  LDCU.64 UR8, c[0x0][0x3a8] ;  /* 0x00007500ff0877ac */ /* 0x000e620008000a00 */
[----:B------:R-:W2:Y:S01]  /*0280*/  LDCU.64 UR10, c[0x0][0x358] ;  /* 0x00006b00ff0a77ac */ /* 0x000ea20008000a00 */
[C---:B0-----:R-:W-:Y:S02]  /*0290*/  IADD3 R2, P1, PT, R14.reuse, UR14, RZ ;  /* 0x0000000e0e027c10 */ /* 0x041fe4000ff3e0ff */
[C---:B------:R-:W-:Y:S02]  /*02a0*/  IADD3 R6, P3, PT, R14.reuse, UR12, RZ ;  /* 0x0000000c0e067c10 */ /* 0x040fe4000ff7e0ff */
[----:B-1----:R-:W-:Y:S02]  /*02b0*/  IADD3 R4, P2, PT, R14, UR8, RZ ;  /* 0x000000080e047c10 */ /* 0x002fe4000ff5e0ff */
[----:B------:R-:W-:-:S02]  /*02c0*/  IADD3.X R3, PT, PT, R15, UR15, RZ, P1, !PT ;  /* 0x0000000f0f037c10 */ /* 0x000fc40008ffe4ff */
[C---:B------:R-:W-:Y:S02]  /*02d0*/  IADD3.X R5, PT, PT, R15.reuse, UR9, RZ, P2, !PT ;  /* 0x000000090f057c10 */ /* 0x040fe400097fe4ff */
[----:B------:R-:W-:Y:S01]  /*02e0*/  IADD3.X R7, PT, PT, R15, UR13, RZ, P3, !PT ;  /* 0x0000000d0f077c10 */ /* 0x000fe20009ffe4ff */
[----:B--2---:R-:W-:Y:S06]  /*02f0*/  @P0 BRA `(.L_x_1157) ;  /* 0x0000000c005c0947 */ /* 0x004fec0003800000 */
[----:B------:R-:W-:-:S13]  /*0300*/  ISETP.GE.AND P0, PT, R12, 0x1, PT ;  /* 0x000000010c00780c */ /* 0x000fda0003f06270 */
[----:B------:R-:W-:Y:S05]  /*0310*/  @!P0 EXIT ;  /* 0x000000000000894d */ /* 0x000fea0003800000 */
[----:B------:R-:W-:Y:S01]  /*0320*/  ISETP.GE.U32.AND P0, PT, R12, 0x8, PT ;  /* 0x000000080c00780c */ /* 0x000fe20003f06070 */
[----:B------:R-:W-:-:S12]  /*0330*/  IMAD.MOV.U32 R13, RZ, RZ, RZ ;  /* 0x000000ffff0d7224 */ /* 0x000fd800078e00ff */
[----:B------:R-:W-:Y:S05]  /*0340*/  @!P0 BRA `(.L_x_1158) ;  /* 0x0000000400d48947 */ /* 0x000fea0003800000 */
[----:B------:R-:W-:Y:S01]  /*0350*/  R2UR UR4, R14 ;  /* 0x000000000e0472ca */ /* 0x000fe200000e0000 */
[----:B------:R-:W0:Y:S01]  /*0360*/  LDC.64 R8, c[0x0][0x398] ;  /* 0x0000e600ff087b82 */ /* 0x000e220000000a00 */
[----:B------:R-:W-:Y:S01]  /*0370*/  R2UR UR5, R15 ;  /* 0x000000000f0572ca */ /* 0x000fe200000e0000 */
[----:B------:R-:W-:Y:S01]  /*0380*/  VIADD R16, R0, 0x80 ;  /* 0x0000008000107836 */ /* 0x000fe20000000000 */
[----:B------:R-:W-:Y:S01]  /*0390*/  LOP3.LUT R12, R12, 0x7ffffff8, RZ, 0xc0, !PT ;  /* 0x7ffffff80c0c7812 */ /* 0x000fe200078ec0ff */
[----:B------:R-:W1:Y:S04]  /*03a0*/  LDCU.64 UR16, c[0x0][0x388] ;  /* 0x00007100ff1077ac */ /* 0x000e680008000a00 */
[----:B------:R-:W2:Y:S01]  /*03b0*/  LDC.64 R14, c[0x0][0x390] ;  /* 0x0000e400ff0e7b82 */ /* 0x000ea20000000a00 */
[----:B------:R-:W-:-:S03]  /*03c0*/  IMAD.MOV R17, RZ, RZ, -R12 ;  /* 0x000000ffff117224 */ /* 0x000fc600078e0a0c */
[----:B------:R-:W-:Y:S02]  /*03d0*/  UMOV UR6, UR4 ;  /* 0x0000000400067c82 */ /* 0x000fe40008000000 */
[----:B------:R-:W-:Y:S02]  /*03e0*/  UIADD3 UR4, UP2, UPT, UR6, 0x600, URZ ;  /* 0x0000060006047890 */ /* 0x000fe4000ff5e0ff */
[----:B------:R-:W3:Y:S01]  /*03f0*/  LDC.64 R10, c[0x0][0x3a8] ;  /* 0x0000ea00ff0a7b82 */ /* 0x000ee20000000a00 */
[----:B------:R-:W-:Y:S01]  /*0400*/  UMOV UR7, UR5 ;  /* 0x0000000500077c82 */ /* 0x000fe20008000000 */
[----:B------:R-:W-:Y:S02]  /*0410*/  UIADD3 UR14, UP1, UPT, UR4, UR14, URZ ;  /* 0x0000000e040e7290 */ /* 0x000fe4000ff3e0ff */
[----:B------:R-:W-:Y:S02]  /*0420*/  UIADD3 UR12, UP0, UPT, UR4, UR12, URZ ;  /* 0x0000000c040c7290 */ /* 0x000fe4000ff1e0ff */
[----:B------:R-:W-:-:S02]  /*0430*/  UIADD3.X UR5, UPT, UPT, URZ, UR7, URZ, UP2, !UPT ;  /* 0x00000007ff057290 */ /* 0x000fc400097fe4ff */
[----:B------:R-:W-:Y:S02]  /*0440*/  UIADD3 UR4, UP2, UPT, UR4, UR8, URZ ;  /* 0x0000000804047290 */ /* 0x000fe4000ff5e0ff */
[----:B------:R-:W-:Y:S02]  /*0450*/  UIADD3.X UR15, UPT, UPT, UR5, UR15, URZ, UP1, !UPT ;  /* 0x0000000f050f7290 */ /* 0x000fe40008ffe4ff */
[----:B------:R-:W-:Y:S02]  /*0460*/  UIADD3.X UR13, UPT, UPT, UR5, UR13, URZ, UP0, !UPT ;  /* 0x0000000d050d7290 */ /* 0x000fe400087fe4ff */
[----:B------:R-:W-:Y:S01]  /*0470*/  UIADD3.X UR5, UPT, UPT, UR5, UR9, URZ, UP2, !UPT ;  /* 0x0000000905057290 */ /* 0x000fe200097fe4ff */
[----:B012---:R-:W-:-:S11]  /*0480*/  IMAD.WIDE.U32 R12, R0, 0x4, R14 ;  /* 0x00000004000c7825 */ /* 0x007fd600078e000e */
.L_x_1159:
[----:B------:R-:W-:-:S04]  /*0490*/  IMAD.WIDE.U32 R14, R0, 0x4, R8 ;  /* 0x00000004000e7825 */ /* 0x000fc800078e0008 */
[----:B---3--:R-:W-:Y:S01]  /*04a0*/  IMAD.WIDE.U32 R18, R0, 0x4, R10 ;  /* 0x0000000400127825 */ /* 0x008fe200078e000a */
[----:B------:R-:W-:Y:S02]  /*04b0*/  IADD3 R22, P0, PT, R14, UR6, RZ ;  /* 0x000000060e167c10 */ /* 0x000fe4000ff1e0ff */
[----:B------:R-:W-:Y:S02]  /*04c0*/  IADD3 R24, P1, PT, R18, UR6, RZ ;  /* 0x0000000612187c10 */ /* 0x000fe4000ff3e0ff */
[----:B------:R-:W-:Y:S02]  /*04d0*/  IADD3.X R23, PT, PT, R15, UR7, RZ, P0, !PT ;  /* 0x000000070f177c10 */ /* 0x000fe400087fe4ff */
[----:B------:R-:W-:-:S03]  /*04e0*/  IADD3.X R25, PT, PT, R19, UR7, RZ, P1, !PT ;  /* 0x0000000713197c10 */ /* 0x000fc60008ffe4ff */
[----:B------:R-:W2:Y:S04]  /*04f0*/  LDG.E R22, desc[UR10][R22.64] ;  /* 0x0000000a16167981 */ /* 0x000ea8000c1e1900 */
[----:B------:R-:W3:Y:S01]  /*0500*/  LDG.E R24, desc[UR10][R24.64] ;  /* 0x0000000a18187981 */ /* 0x000ee2000c1e1900 */
[----:B------:R-:W-:Y:S01]  /*0510*/  IADD3 R20, P1, PT, R12, UR6, RZ ;  /* 0x000000060c147c10 */ /* 0x000fe2000ff3e0ff */
[----:B------:R-:W-:Y:S02]  /*0520*/  IMAD.U32 R19, RZ, RZ, UR15 ;  /* 0x0000000fff137e24 */ /* 0x000fe4000f8e00ff */
[----:B------:R-:W-:Y:S02]  /*0530*/  IMAD.U32 R14, RZ, RZ, UR4 ;  /* 0x00000004ff0e7e24 */ /* 0x000fe4000f8e00ff */
[----:B------:R-:W-:-:S02]  /*0540*/  IMAD.U32 R15, RZ, RZ, UR5 ;  /* 0x00000005ff0f7e24 */ /* 0x000fc4000f8e00ff */
[----:B------:R-:W-:-:S04]  /*0550*/  IMAD.WIDE R14, R16, 0x4, R14 ;  /* 0x00000004100e7825 */ /* 0x000fc800078e020e */
[----:B--2---:R-:W-:Y:S01]  /*0560*/  VIADD R21, R22, -UR16 ;  /* 0x8000001016157c36 */ /* 0x004fe20008000000 */
[C---:B---3--:R-:W-:Y:S01]  /*0570*/  IADD3 R18, PT, PT, -R24.reuse, UR17, RZ ;  /* 0x0000001118127c10 */ /* 0x048fe2000fffe1ff */
[----:B------:R-:W-:-:S03]  /*0580*/  VIADD R26, R24, -UR17 ;  /* 0x80000011181a7c36 */ /* 0x000fc60008000000 */
[----:B------:R-:W-:Y:S01]  /*0590*/  ISETP.NE.AND P0, PT, R21, R18, PT ;  /* 0x000000121500720c */ /* 0x000fe20003f05270 */
[----:B------:R-:W-:-:S03]  /*05a0*/  IMAD.U32 R18, RZ, RZ, UR14 ;  /* 0x0000000eff127e24 */ /* 0x000fc6000f8e00ff */
[----:B------:R-:W-:Y:S01]  /*05b0*/  ISETP.EQ.OR P0, PT, R21, R26, !P0 ;  /* 0x0000001a1500720c */ /* 0x000fe20004702670 */
[----:B------:R-:W-:Y:S01]  /*05c0*/  IMAD.WIDE R18, R16, 0x4, R18 ;  /* 0x0000000410127825 */ /* 0x000fe200078e0212 */
        /* <DEDUP_REMOVED lines=17> */
[----:B--2---:R-:W-:Y:S01]  /*06e0*/  VIADD R20, R20, -UR16 ;  /* 0x8000001014147c36 */ /* 0x004fe20008000000 */
[C---:B---3--:R-:W-:Y:S01]  /*06f0*/  IADD3 R27, PT, PT, -R24.reuse, UR17, RZ ;  /* 0x00000011181b7c10 */ /* 0x048fe2000fffe1ff */
[----:B------:R-:W-:-:S03]  /*0700*/  VIADD R25, R24, -UR17 ;  /* 0x8000001118197c36 */ /* 0x000fc60008000000 */
        /* <DEDUP_REMOVED lines=41> */
[----:B0-----:R-:W3:Y:S01]  /*09a0*/  LDG.E R21, desc[UR10][R14.64+0x600] ;  /* 0x0006000a0e157981 */ /* 0x001ee2000c1e1900 */
[----:B------:R-:W-:Y:S01]  /*09b0*/  VIADD R17, R17, 0x8 ;  /* 0x0000000811117836 */ /* 0x000fe20000000000 */
[----:B------:R-:W-:Y:S01]  /*09c0*/  UIADD3 UR6, UP0, UPT, UR6, 0x1000, URZ ;  /* 0x0000100006067890 */ /* 0x000fe2000ff1e0ff */
[----:B------:R-:W-:-:S03]  /*09d0*/  VIADD R16, R16, 0x400 ;  /* 0x0000040010107836 */ /* 0x000fc60000000000 */
[----:B------:R-:W-:Y:S01]  /*09e0*/  UIADD3.X UR7, UPT, UPT, URZ, UR7, URZ, UP0, !UPT ;  /* 0x00000007ff077290 */ /* 0x000fe200087fe4ff */
[----:B--2---:R-:W-:Y:S01]  /*09f0*/  VIADD R20, R20, -UR16 ;  /* 0x8000001014147c36 */ /* 0x004fe20008000000 */
[C---:B---3--:R-:W-:Y:S01]  /*0a00*/  IADD3 R27, PT, PT, -R21.reuse, UR17, RZ ;  /* 0x00000011151b7c10 */ /* 0x048fe2000fffe1ff */
[----:B------:R-:W-:-:S03]  /*0a10*/  VIADD R21, R21, -UR17 ;  /* 0x8000001115157c36 */ /* 0x000fc60008000000 */
[----:B------:R-:W-:-:S04]  /*0a20*/  ISETP.NE.AND P0, PT, R20, R27, PT ;  /* 0x0000001b1400720c */ /* 0x000fc80003f05270 */
[----:B------:R-:W-:-:S04]  /*0a30*/  ISETP.EQ.OR P0, PT, R20, R21, !P0 ;  /* 0x000000151400720c */ /* 0x000fc80004702670 */
[----:B------:R-:W-:-:S05]  /*0a40*/  SEL R21, RZ, 0x1, !P0 ;  /* 0x00000001ff157807 */ /* 0x000fca0004000000 */
[----:B------:R1:W-:Y:S01]  /*0a50*/  STG.E desc[UR10][R22.64+0x600], R21 ;  /* 0x0006001516007986 */ /* 0x0003e2000c10190a */
[----:B------:R-:W-:-:S13]  /*0a60*/  ISETP.NE.AND P0, PT, R17, RZ, PT ;  /* 0x000000ff1100720c */ /* 0x000fda0003f05270 */
[----:B-1----:R-:W-:Y:S05]  /*0a70*/  @P0 BRA `(.L_x_1159) ;  /* 0xfffffff800840947 */ /* 0x002fea000383ffff */
[----:B------:R-:W0:Y:S02]  /*0a80*/  LDC R12, c[0x0][0x384] ;  /* 0x0000e100ff0c7b82 */ /* 0x000e240000000800 */
[----:B0-----:R-:W-:-:S07]  /*0a90*/  LOP3.LUT R13, R12, 0x7ffffff8, RZ, 0xc0, !PT ;  /* 0x7ffffff80c0d7812 */ /* 0x001fce00078ec0ff */
.L_x_1158:
[----:B------:R-:W-:-:S13]  /*0aa0*/  LOP3.LUT P0, R8, R12, 0x7, RZ, 0xc0, !PT ;  /* 0x000000070c087812 */ /* 0x000fda000780c0ff */
[----:B------:R-:W-:Y:S05]  /*0ab0*/  @!P0 EXIT ;  /* 0x000000000000894d */ /* 0x000fea0003800000 */
[----:B------:R-:W-:Y:S02]  /*0ac0*/  ISETP.GE.U32.AND P0, PT, R8, 0x4, PT ;  /* 0x000000040800780c */ /* 0x000fe40003f06070 */
[----:B------:R-:W-:-:S04]  /*0ad0*/  LOP3.LUT R20, R12, 0x3, RZ, 0xc0, !PT ;  /* 0x000000030c147812 */ /* 0x000fc800078ec0ff */
[----:B------:R-:W-:-:S07]  /*0ae0*/  ISETP.NE.AND P1, PT, R20, RZ, PT ;  /* 0x000000ff1400720c */ /* 0x000fce0003f25270 */
[----:B------:R-:W-:Y:S06]  /*0af0*/  @!P0 BRA `(.L_x_1160) ;  /* 0x0000000000a88947 */ /* 0x000fec0003800000 */
[----:B------:R-:W-:Y:S01]  /*0b00*/  IMAD R15, R13, 0x80, R0 ;  /* 0x000000800d0f7824 */ /* 0x000fe200078e0200 */
[----:B------:R-:W0:Y:S03]  /*0b10*/  LDCU.64 UR4, c[0x0][0x388] ;  /* 0x00007100ff0477ac */ /* 0x000e260008000a00 */
[----:B------:R-:W-:-:S04]  /*0b20*/  IMAD.WIDE R8, R15, 0x4, R2 ;  /* 0x000000040f087825 */ /* 0x000fc800078e0202 */
[----:B------:R-:W-:Y:S01]  /*0b30*/  IMAD.WIDE R10, R15, 0x4, R4 ;  /* 0x000000040f0a7825 */ /* 0x000fe200078e0204 */
[----:B------:R-:W0:Y:S04]  /*0b40*/  LDG.E R14, desc[UR10][R8.64] ;  /* 0x0000000a080e7981 */ /* 0x000e28000c1e1900 */
[----:B------:R-:W2:Y:S01]  /*0b50*/  LDG.E R16, desc[UR10][R10.64] ;  /* 0x0000000a0a107981 */ /* 0x000ea2000c1e1900 */
[----:B0-----:R-:W-:Y:S01]  /*0b60*/  VIADD R14, R14, -UR4 ;  /* 0x800000040e0e7c36 */ /* 0x001fe20008000000 */
[C---:B--2---:R-:W-:Y:S01]  /*0b70*/  IADD3 R19, PT, PT, -R16.reuse, UR5, RZ ;  /* 0x0000000510137c10 */ /* 0x044fe2000fffe1ff */
[----:B------:R-:W-:-:S03]  /*0b80*/  VIADD R17, R16, -UR5 ;  /* 0x8000000510117c36 */ /* 0x000fc60008000000 */
[----:B------:R-:W-:-:S04]  /*0b90*/  ISETP.NE.AND P0, PT, R14, R19, PT ;  /* 0x000000130e00720c */ /* 0x000fc80003f05270 */
[----:B------:R-:W-:Y:S01]  /*0ba0*/  ISETP.EQ.OR P0, PT, R14, R17, !P0 ;  /* 0x000000110e00720c */ /* 0x000fe20004702670 */
[----:B------:R-:W-:-:S03]  /*0bb0*/  IMAD.WIDE R14, R15, 0x4, R6 ;  /* 0x000000040f0e7825 */ /* 0x000fc600078e0206 */
[----:B------:R-:W-:-:S05]  /*0bc0*/  SEL R17, RZ, 0x1, !P0 ;  /* 0x00000001ff117807 */ /* 0x000fca0004000000 */
        /* <DEDUP_REMOVED lines=29> */
.L_x_1160:
[----:B------:R-:W-:Y:S05]  /*0da0*/  @!P1 EXIT ;  /* 0x000000000000994d */ /* 0x000fea0003800000 */
[----:B------:R-:W-:Y:S02]  /*0db0*/  ISETP.NE.AND P0, PT, R20, 0x1, PT ;  /* 0x000000011400780c */ /* 0x000fe40003f05270 */
[----:B------:R-:W-:-:S04]  /*0dc0*/  LOP3.LUT R12, R12, 0x1, RZ, 0xc0, !PT ;  /* 0x000000010c0c7812 */ /* 0x000fc800078ec0ff */
[----:B------:R-:W-:-:S07]  /*0dd0*/  ISETP.NE.U32.AND P1, PT, R12, 0x1, PT ;  /* 0x000000010c00780c */ /* 0x000fce0003f25070 */
[----:B------:R-:W-:Y:S06]  /*0de0*/  @!P0 BRA `(.L_x_1161) ;  /* 0x0000000000608947 */ /* 0x000fec0003800000 */
[----:B0-----:R-:W-:Y:S01]  /*0df0*/  IMAD R19, R13, 0x80, R0 ;  /* 0x000000800d137824 */ /* 0x001fe200078e0200 */
        /* <DEDUP_REMOVED lines=15> */
[----:B------:R-:W-:Y:S02]  /*0ef0*/  VIADD R13, R13, 0x2 ;  /* 0x000000020d0d7836 */ /* 0x000fe40000000000 */
[----:B--2---:R-:W-:Y:S01]  /*0f00*/  VIADD R12, R12, -UR4 ;  /* 0x800000040c0c7c36 */ /* 0x004fe20008000000 */
[C---:B---3--:R-:W-:Y:S01]  /*0f10*/  IADD3 R21, PT, PT, -R8.reuse, UR5, RZ ;  /* 0x0000000508157c10 */ /* 0x048fe2000fffe1ff */
[----:B------:R-:W-:-:S03]  /*0f20*/  VIADD R19, R8, -UR5 ;  /* 0x8000000508137c36 */ /* 0x000fc60008000000 */
[----:B------:R-:W-:-:S04]  /*0f30*/  ISETP.NE.AND P0, PT, R12, R21, PT ;  /* 0x000000150c00720c */ /* 0x000fc80003f05270 */
[----:B------:R-:W-:-:S04]  /*0f40*/  ISETP.EQ.OR P0, PT, R12, R19, !P0 ;  /* 0x000000130c00720c */ /* 0x000fc80004702670 */
[----:B------:R-:W-:-:S05]  /*0f50*/  SEL R19, RZ, 0x1, !P0 ;  /* 0x00000001ff137807 */ /* 0x000fca0004000000 */
[----:B------:R1:W-:Y:S04]  /*0f60*/  STG.E desc[UR10][R10.64+0x200], R19 ;  /* 0x000200130a007986 */ /* 0x0003e8000c10190a */
.L_x_1161:
[----:B------:R-:W-:Y:S05]  /*0f70*/  @P1 EXIT ;  /* 0x000000000000194d */ /* 0x000fea0003800000 */
[----:B------:R-:W-:Y:S01]  /*0f80*/  IMAD R13, R13, 0x80, R0 ;  /* 0x000000800d0d7824 */ /* 0x000fe200078e0200 */
[----:B------:R-:W2:Y:S03]  /*0f90*/  LDCU.64 UR4, c[0x0][0x388] ;  /* 0x00007100ff0477ac */ /* 0x000ea60008000a00 */
[----:B------:R-:W-:-:S04]  /*0fa0*/  IMAD.WIDE R2, R13, 0x4, R2 ;  /* 0x000000040d027825 */ /* 0x000fc800078e0202 */
[C---:B------:R-:W-:Y:S02]  /*0fb0*/  IMAD.WIDE R4, R13.reuse, 0x4, R4 ;  /* 0x000000040d047825 */ /* 0x040fe400078e0204 */
[----:B------:R-:W2:Y:S04]  /*0fc0*/  LDG.E R2, desc[UR10][R2.64] ;  /* 0x0000000a02027981 */ /* 0x000ea8000c1e1900 */
[----:B------:R-:W1:Y:S01]  /*0fd0*/  LDG.E R4, desc[UR10][R4.64] ;  /* 0x0000000a04047981 */ /* 0x000e62000c1e1900 */
[----:B------:R-:W-:-:S04]  /*0fe0*/  IMAD.WIDE R6, R13, 0x4, R6 ;  /* 0x000000040d067825 */ /* 0x000fc800078e0206 */
[----:B--2---:R-:W-:Y:S01]  /*0ff0*/  VIADD R0, R2, -UR4 ;  /* 0x8000000402007c36 */ /* 0x004fe20008000000 */
[C---:B-1----:R-:W-:Y:S01]  /*1000*/  IADD3 R11, PT, PT, -R4.reuse, UR5, RZ ;  /* 0x00000005040b7c10 */ /* 0x042fe2000fffe1ff */
[----:B------:R-:W-:-:S03]  /*1010*/  VIADD R9, R4, -UR5 ;  /* 0x8000000504097c36 */ /* 0x000fc60008000000 */
[----:B------:R-:W-:-:S04]  /*1020*/  ISETP.NE.AND P0, PT, R0, R11, PT ;  /* 0x0000000b0000720c */ /* 0x000fc80003f05270 */
[----:B------:R-:W-:-:S04]  /*1030*/  ISETP.EQ.OR P0, PT, R0, R9, !P0 ;  /* 0x000000090000720c */ /* 0x000fc80004702670 */
[----:B------:R-:W-:-:S05]  /*1040*/  SEL R9, RZ, 0x1, !P0 ;  /* 0x00000001ff097807 */ /* 0x000fca0004000000 */
[----:B------:R-:W-:Y:S01]  /*1050*/  STG.E desc[UR10][R6.64], R9 ;  /* 0x0000000906007986 */ /* 0x000fe2000c10190a */
[----:B------:R-:W-:Y:S05]  /*1060*/  EXIT ;  /* 0x000000000000794d */ /* 0x000fea0003800000 */
.L_x_1157:
[----:B------:R-:W-:-:S13]  /*1070*/  ISETP.GE.AND P0, PT, R12, 0x1, PT ;  /* 0x000000010c00780c */ /* 0x000fda0003f06270 */
[----:B------:R-:W-:Y:S05]  /*1080*/  @!P0 EXIT ;  /* 0x000000000000894d */ /* 0x000fea0003800000 */
[C---:B------:R-:W-:Y:S01]  /*1090*/  ISETP.GE.U32.AND P0, PT, R12.reuse, 0x8, PT ;  /* 0x000000080c00780c */ /* 0x040fe20003f06070 */
[----:B------:R-:W-:Y:S01]  /*10a0*/  IMAD.MOV.U32 R9, RZ, RZ, RZ ;  /* 0x000000ffff097224 */ /* 0x000fe200078e00ff */
[----:B------:R-:W-:-:S11]  /*10b0*/  LOP3.LUT R16, R12, 0x7, RZ, 0xc0, !PT ;  /* 0x000000070c107812 */ /* 0x000fd600078ec0ff */
[----:B------:R-:W-:Y:S05]  /*10c0*/  @!P0 BRA `(.L_x_1162) ;  /* 0x0000000400bc8947 */ /* 0x000fea0003800000 */
[----:B------:R-:W-:Y:S01]  /*10d0*/  LOP3.LUT R9, R12, 0x7ffffff8, RZ, 0xc0, !PT ;  /* 0x7ffffff80c097812 */ /* 0x000fe200078ec0ff */
[----:B------:R-:W0:Y:S01]  /*10e0*/  LDCU.64 UR6, c[0x0][0x388] ;  /* 0x00007100ff0677ac */ /* 0x000e220008000a00 */
[----:B------:R-:W-:-:S05]  /*10f0*/  UMOV UR4, URZ ;  /* 0x000000ff00047c82 */ /* 0x000fca0008000000 */
.L_x_1165:
[----:B-1----:R-:W-:-:S04]  /*1100*/  IMAD.U32 R17, RZ, RZ, UR4 ;  /* 0x00000004ff117e24 */ /* 0x002fc8000f8e00ff */
[----:B------:R-:W-:-:S05]  /*1110*/  IMAD R17, R17, 0x80, R0 ;  /* 0x0000008011117824 */ /* 0x000fca00078e0200 */
[----:B------:R-:W-:-:S13]  /*1120*/  ISETP.GE.AND P2, PT, R17, R8, PT ;  /* 0x000000081100720c */ /* 0x000fda0003f46270 */
[C---:B------:R-:W-:Y:S01]  /*1130*/  @!P2 IMAD.WIDE.U32 R10, R17.reuse, 0x4, R2 ;  /* 0x00000004110aa825 */ /* 0x040fe200078e0002 */
[----:B--2---:R-:W1:Y:S03]  /*1140*/  @!P2 LDC.64 R14, c[0x0][0x388] ;  /* 0x0000e200ff0eab82 */ /* 0x004e660000000a00 */
[C---:B------:R-:W-:Y:S02]  /*1150*/  @!P2 IMAD.WIDE.U32 R12, R17.reuse, 0x4, R4 ;  /* 0x00000004110ca825 */ /* 0x040fe400078e0004 */
[----:B------:R-:W1:Y:S04]  /*1160*/  @!P2 LDG.E R11, desc[UR10][R10.64] ;  /* 0x0000000a0a0ba981 */ /* 0x000e68000c1e1900 */
[----:B------:R-:W2:Y:S01]  /*1170*/  @!P2 LDG.E R12, desc[UR10][R12.64] ;  /* 0x0000000a0c0ca981 */ /* 0x000ea2000c1e1900 */
[----:B------:R-:W-:-:S05]  /*1180*/  VIADD R19, R17, 0x80 ;  /* 0x0000008011137836 */ /* 0x000fca0000000000 */
[----:B------:R-:W-:Y:S01]  /*1190*/  ISETP.GE.AND P1, PT, R19, R8, PT ;  /* 0x000000081300720c */ /* 0x000fe20003f26270 */
[----:B-1----:R-:W-:Y:S02]  /*11a0*/  @!P2 IMAD.IADD R14, R11, 0x1, -R14 ;  /* 0x000000010b0ea824 */ /* 0x002fe400078e0a0e */
[----:B------:R-:W-:-:S04]  /*11b0*/  IMAD.WIDE R10, R19, 0x4, R2 ;  /* 0x00000004130a7825 */ /* 0x000fc800078e0202 */
[----:B--2---:R-:W-:Y:S02]  /*11c0*/  @!P2 IMAD.IADD R21, R15, 0x1, -R12 ;  /* 0x000000010f15a824 */ /* 0x004fe400078e0a0c */
[----:B------:R-:W-:Y:S02]  /*11d0*/  @!P2 IMAD.IADD R15, R12, 0x1, -R15 ;  /* 0x000000010c0fa824 */ /* 0x000fe400078e0a0f */
[----:B------:R-:W-:Y:S01]  /*11e0*/  IMAD.WIDE R12, R19, 0x4, R4 ;  /* 0x00000004130c7825 */ /* 0x000fe200078e0204 */
[----:B------:R-:W-:-:S03]  /*11f0*/  @!P2 ISETP.NE.AND P0, PT, R14, R21, PT ;  /* 0x000000150e00a20c */ /* 0x000fc60003f05270 */
[----:B------:R-:W-:Y:S01]  /*1200*/  @!P2 IMAD.WIDE.U32 R20, R17, 0x4, R6 ;  /* 0x000000041114a825 */ /* 0x000fe200078e0006 */
[----:B------:R-:W-:Y:S02]  /*1210*/  @!P2 ISETP.EQ.OR P0, PT, R14, R15, !P0 ;  /* 0x0000000f0e00a20c */ /* 0x000fe40004702670 */
[----:B------:R-:W1:Y:S02]  /*1220*/  @!P1 LDC.64 R14, c[0x0][0x388] ;  /* 0x0000e200ff0e9b82 */ /* 0x000e640000000a00 */
[----:B------:R-:W-:-:S05]  /*1230*/  @!P2 SEL R23, RZ, 0x1, !P0 ;  /* 0x00000001ff17a807 */ /* 0x000fca0004000000 */
[----:B------:R2:W-:Y:S04]  /*1240*/  @!P2 STG.E desc[UR10][R20.64], R23 ;  /* 0x000000171400a986 */ /* 0x0005e8000c10190a */
[----:B------:R-:W1:Y:S04]  /*1250*/  @!P1 LDG.E R25, desc[UR10][R10.64] ;  /* 0x0000000a0a199981 */ /* 0x000e68000c1e1900 */
[----:B------:R-:W3:Y:S01]  /*1260*/  @!P1 LDG.E R18, desc[UR10][R12.64] ;  /* 0x0000000a0c129981 */ /* 0x000ee2000c1e1900 */
[----:B------:R-:W-:-:S05]  /*1270*/  VIADD R27, R17, 0x100 ;  /* 0x00000100111b7836 */ /* 0x000fca0000000000 */
[----:B------:R-:W-:Y:S01]  /*1280*/  ISETP.GE.AND P2, PT, R27, R8, PT ;  /* 0x000000081b00720c */ /* 0x000fe20003f46270 */
[----:B-1----:R-:W-:Y:S02]  /*1290*/  @!P1 IMAD.IADD R14, R25, 0x1, -R14 ;  /* 0x00000001190e9824 */ /* 0x002fe400078e0a0e */
[----:B---3--:R-:W-:Y:S02]  /*12a0*/  @!P1 IMAD.IADD R25, R15, 0x1, -R18 ;  /* 0x000000010f199824 */ /* 0x008fe400078e0a12 */
[----:B------:R-:W-:-:S03]  /*12b0*/  @!P1 IMAD.IADD R15, R18, 0x1, -R15 ;  /* 0x00000001120f9824 */ /* 0x000fc600078e0a0f */
[----:B------:R-:W-:-:S04]  /*12c0*/  @!P1 ISETP.NE.AND P0, PT, R14, R25, PT ;  /* 0x000000190e00920c */ /* 0x000fc80003f05270 */
[----:B------:R-:W-:Y:S01]  /*12d0*/  @!P1 ISETP.EQ.OR P0, PT, R14, R15, !P0 ;  /* 0x0000000f0e00920c */ /* 0x000fe20004702670 */
[----:B------:R-:W-:Y:S02]  /*12e0*/  IMAD.WIDE R14, R19, 0x4, R6 ;  /* 0x00000004130e7825 */ /* 0x000fe400078e0206 */
[----:B------:R-:W1:Y:S01]  /*12f0*/  @!P2 LDC.64 R18, c[0x0][0x388] ;  /* 0x0000e200ff12ab82 */ /* 0x000e620000000a00 */
[----:B--2---:R-:W-:-:S05]  /*1300*/  @!P1 SEL R21, RZ, 0x1, !P0 ;  /* 0x00000001ff159807 */ /* 0x004fca0004000000 */
        /* <DEDUP_REMOVED lines=9> */
[----:B------:R-:W-:Y:S02]  /*13a0*/  @!P2 ISETP.EQ.OR P0, PT, R18, R19, !P0 ;  /* 0x000000131200a20c */ /* 0x000fe40004702670 */
[----:B------:R-:W1:Y:S02]  /*13b0*/  @!P1 LDC.64 R18, c[0x0][0x388] ;  /* 0x0000e200ff129b82 */ /* 0x000e640000000a00 */
        /* <DEDUP_REMOVED lines=40> */
[----:B------:R-:W-:Y:S01]  /*1640*/  VIADD R17, R17, 0x380 ;  /* 0x0000038011117836 */ /* 0x000fe20000000000 */
[----:B------:R-:W-:Y:S01]  /*1650*/  UIADD3 UR4, UPT, UPT, UR4, 0x8, URZ ;  /* 0x0000000804047890 */ /* 0x000fe2000fffe0ff */
[----:B------:R-:W-:Y:S05]  /*1660*/  BSSY.RECONVERGENT B0, `(.L_x_1163) ;  /* 0x0000014000007945 */ /* 0x000fea0003800200 */
[----:B------:R-:W-:Y:S01]  /*1670*/  ISETP.NE.AND P1, PT, R9, UR4, PT ;  /* 0x0000000409007c0c */ /* 0x000fe2000bf25270 */
[----:B-1----:R-:W-:-:S02]  /*1680*/  @!P2 IMAD.IADD R18, R23, 0x1, -R18 ;  /* 0x000000011712a824 */ /* 0x002fc400078e0a12 */
[----:B---3--:R-:W-:Y:S02]  /*1690*/  @!P2 IMAD.IADD R23, R19, 0x1, -R20 ;  /* 0x000000011317a824 */ /* 0x008fe400078e0a14 */
[----:B------:R-:W-:-:S03]  /*16a0*/  @!P2 IMAD.IADD R19, R20, 0x1, -R19 ;  /* 0x000000011413a824 */ /* 0x000fc600078e0a13 */
[----:B------:R-:W-:-:S04]  /*16b0*/  @!P2 ISETP.NE.AND P0, PT, R18, R23, PT ;  /* 0x000000171200a20c */ /* 0x000fc80003f05270 */
[----:B------:R-:W-:-:S04]  /*16c0*/  @!P2 ISETP.EQ.OR P0, PT, R18, R19, !P0 ;  /* 0x000000131200a20c */ /* 0x000fc80004702670 */
[----:B------:R-:W-:Y:S02]  /*16d0*/  @!P2 SEL R19, RZ, 0x1, !P0 ;  /* 0x00000001ff13a807 */ /* 0x000fe40004000000 */
[----:B------:R-:W-:-:S03]  /*16e0*/  ISETP.GE.AND P0, PT, R17, R8, PT ;  /* 0x000000081100720c */ /* 0x000fc60003f06270 */
[----:B------:R2:W-:Y:S10]  /*16f0*/  @!P2 STG.E desc[UR10][R14.64+0xa00], R19 ;  /* 0x000a00130e00a986 */ /* 0x0005f4000c10190a */
[----:B------:R-:W-:Y:S05]  /*1700*/  @P0 BRA `(.L_x_1164) ;  /* 0x0000000000240947 */ /* 0x000fea0003800000 */
[----:B------:R-:W0:Y:S04]  /*1710*/  LDG.E R10, desc[UR10][R10.64+0xc00] ;  /* 0x000c000a0a0a7981 */ /* 0x000e28000c1e1900 */
[----:B------:R-:W3:Y:S01]  /*1720*/  LDG.E R12, desc[UR10][R12.64+0xc00] ;  /* 0x000c000a0c0c7981 */ /* 0x000ee2000c1e1900 */
[----:B0-----:R-:W-:Y:S01]  /*1730*/  VIADD R17, R10, -UR6 ;  /* 0x800000060a117c36 */ /* 0x001fe20008000000 */
[C---:B---3--:R-:W-:Y:S01]  /*1740*/  IADD3 R20, PT, PT, -R12.reuse, UR7, RZ ;  /* 0x000000070c147c10 */ /* 0x048fe2000fffe1ff */
[----:B------:R-:W-:-:S03]  /*1750*/  VIADD R18, R12, -UR7 ;  /* 0x800000070c127c36 */ /* 0x000fc60008000000 */
[----:B------:R-:W-:-:S04]  /*1760*/  ISETP.NE.AND P0, PT, R17, R20, PT ;  /* 0x000000141100720c */ /* 0x000fc80003f05270 */
[----:B------:R-:W-:-:S04]  /*1770*/  ISETP.EQ.OR P0, PT, R17, R18, !P0 ;  /* 0x000000121100720c */ /* 0x000fc80004702670 */
[----:B------:R-:W-:-:S05]  /*1780*/  SEL R17, RZ, 0x1, !P0 ;  /* 0x00000001ff117807 */ /* 0x000fca0004000000 */
[----:B------:R1:W-:Y:S04]  /*1790*/  STG.E desc[UR10][R14.64+0xc00], R17 ;  /* 0x000c00110e007986 */ /* 0x0003e8000c10190a */
.L_x_1164:
[----:B0-----:R-:W-:Y:S05]  /*17a0*/  BSYNC.RECONVERGENT B0 ;  /* 0x0000000000007941 */ /* 0x001fea0003800200 */
.L_x_1163:
[----:B------:R-:W-:Y:S05]  /*17b0*/  @P1 BRA `(.L_x_1165) ;  /* 0xfffffff800501947 */ /* 0x000fea000383ffff */
.L_x_1162:
[----:B------:R-:W-:-:S13]  /*17c0*/  ISETP.NE.AND P0, PT, R16, RZ, PT ;  /* 0x000000ff1000720c */ /* 0x000fda0003f05270 */
[----:B------:R-:W-:Y:S05]  /*17d0*/  @!P0 EXIT ;  /* 0x000000000000894d */ /* 0x000fea0003800000 */
[----:B------:R-:W0:Y:S01]  /*17e0*/  LDC R10, c[0x0][0x384] ;  /* 0x0000e100ff0a7b82 */ /* 0x000e220000000800 */
[----:B------:R-:W-:Y:S02]  /*17f0*/  ISETP.GE.U32.AND P0, PT, R16, 0x4, PT ;  /* 0x000000041000780c */ /* 0x000fe40003f06070 */
[----:B0-----:R-:W-:-:S04]  /*1800*/  LOP3.LUT R18, R10, 0x3, RZ, 0xc0, !PT ;  /* 0x000000030a127812 */ /* 0x001fc800078ec0ff */
[----:B------:R-:W-:-:S07]  /*1810*/  ISETP.NE.AND P1, PT, R18, RZ, PT ;  /* 0x000000ff1200720c */ /* 0x000fce0003f25270 */
[----:B------:R-:W-:Y:S06]  /*1820*/  @!P0 BRA `(.L_x_1166) ;  /* 0x0000000000f48947 */ /* 0x000fec0003800000 */
[----:B------:R-:W-:-:S05]  /*1830*/  IMAD R11, R9, 0x80, R0 ;  /* 0x00000080090b7824 */ /* 0x000fca00078e0200 */
[----:B------:R-:W-:-:S13]  /*1840*/  ISETP.GE.AND P3, PT, R11, R8, PT ;  /* 0x000000080b00720c */ /* 0x000fda0003f66270 */
[C---:B-1----:R-:W-:Y:S01]  /*1850*/  @!P3 IMAD.WIDE R16, R11.reuse, 0x4, R2 ;  /* 0x000000040b10b825 */ /* 0x042fe200078e0202 */
[----:B------:R-:W0:Y:S03]  /*1860*/  @!P3 LDC.64 R12, c[0x0][0x388] ;  /* 0x0000e200ff0cbb82 */ /* 0x000e260000000a00 */
[C---:B--2---:R-:W-:Y:S02]  /*1870*/  @!P3 IMAD.WIDE R20, R11.reuse, 0x4, R4 ;  /* 0x000000040b14b825 */ /* 0x044fe400078e0204 */
[----:B------:R-:W0:Y:S04]  /*1880*/  @!P3 LDG.E R17, desc[UR10][R16.64] ;  /* 0x0000000a1011b981 */ /* 0x000e28000c1e1900 */
[----:B------:R-:W2:Y:S01]  /*1890*/  @!P3 LDG.E R20, desc[UR10][R20.64] ;  /* 0x0000000a1414b981 */ /* 0x000ea2000c1e1900 */
[----:B------:R-:W-:-:S02]  /*18a0*/  VIADD R15, R11, 0x80 ;  /* 0x000000800b0f7836 */ /* 0x000fc40000000000 */
[----:B------:R-:W-:-:S03]  /*18b0*/  @!P3 IMAD.WIDE R22, R11, 0x4, R6 ;  /* 0x000000040b16b825 */ /* 0x000fc600078e0206 */
[----:B------:R-:W-:Y:S01]  /*18c0*/  ISETP.GE.AND P2, PT, R15, R8, PT ;  /* 0x000000080f00720c */ /* 0x000fe20003f46270 */
[----:B0-----:R-:W-:-:S12]  /*18d0*/  @!P3 IMAD.IADD R12, R17, 0x1, -R12 ;  /* 0x00000001110cb824 */ /* 0x001fd800078e0a0c */
[----:B------:R-:W0:Y:S01]  /*18e0*/  @!P2 LDC.64 R16, c[0x0][0x388] ;  /* 0x0000e200ff10ab82 */ /* 0x000e220000000a00 */
[----:B--2---:R-:W-:Y:S02]  /*18f0*/  @!P3 IMAD.IADD R19, R13, 0x1, -R20 ;  /* 0x000000010d13b824 */ /* 0x004fe400078e0a14 */
        /* <DEDUP_REMOVED lines=9> */
[----:B------:R-:W-:-:S05]  /*1990*/  VIADD R19, R11, 0x100 ;  /* 0x000001000b137836 */ /* 0x000fca0000000000 */
[----:B------:R-:W-:Y:S01]  /*19a0*/  ISETP.GE.AND P3, PT, R19, R8, PT ;  /* 0x000000081300720c */ /* 0x000fe20003f66270 */
[----:B0-----:R-:W-:-:S12]  /*19b0*/  @!P2 IMAD.IADD R16, R21, 0x1, -R16 ;  /* 0x000000011510a824 */ /* 0x001fd800078e0a10 */
[----:B------:R-:W-:-:S04]  /*19c0*/  @!P3 IMAD.WIDE R20, R19, 0x4, R2 ;  /* 0x000000041314b825 */ /* 0x000fc800078e0202 */
[----:B--2---:R-:W-:Y:S02]  /*19d0*/  @!P2 IMAD.IADD R27, R17, 0x1, -R12 ;  /* 0x00000001111ba824 */ /* 0x004fe400078e0a0c */
[----:B------:R-:W-:Y:S02]  /*19e0*/  @!P2 IMAD.IADD R17, R12, 0x1, -R17 ;  /* 0x000000010c11a824 */ /* 0x000fe400078e0a11 */
[----:B------:R-:W-:Y:S01]  /*19f0*/  @!P3 IMAD.WIDE R12, R19, 0x4, R4 ;  /* 0x00000004130cb825 */ /* 0x000fe200078e0204 */
[----:B------:R-:W-:-:S04]  /*1a00*/  @!P2 ISETP.NE.AND P0, PT, R16, R27, PT ;  /* 0x0000001b1000a20c */ /* 0x000fc80003f05270 */
[----:B------:R-:W-:Y:S01]  /*1a10*/  @!P2 ISETP.EQ.OR P0, PT, R16, R17, !P0 ;  /* 0x000000111000a20c */ /* 0x000fe20004702670 */
[----:B------:R-:W-:Y:S02]  /*1a20*/  @!P2 IMAD.WIDE R16, R15, 0x4, R6 ;  /* 0x000000040f10a825 */ /* 0x000fe400078e0206 */
[----:B------:R-:W0:Y:S01]  /*1a30*/  @!P3 LDC.64 R14, c[0x0][0x388] ;  /* 0x0000e200ff0ebb82 */ /* 0x000e220000000a00 */
[----:B-1----:R-:W-:-:S05]  /*1a40*/  @!P2 SEL R23, RZ, 0x1, !P0 ;  /* 0x00000001ff17a807 */ /* 0x002fca0004000000 */
[----:B------:R1:W-:Y:S04]  /*1a50*/  @!P2 STG.E desc[UR10][R16.64], R23 ;  /* 0x000000171000a986 */ /* 0x0003e8000c10190a */
[----:B------:R-:W0:Y:S04]  /*1a60*/  @!P3 LDG.E R21, desc[UR10][R20.64] ;  /* 0x0000000a1415b981 */ /* 0x000e28000c1e1900 */
[----:B------:R-:W2:Y:S01]  /*1a70*/  @!P3 LDG.E R12, desc[UR10][R12.64] ;  /* 0x0000000a0c0cb981 */ /* 0x000ea2000c1e1900 */
[----:B------:R-:W-:-:S05]  /*1a80*/  VIADD R11, R11, 0x180 ;  /* 0x000001800b0b7836 */ /* 0x000fca0000000000 */
[----:B------:R-:W-:-:S13]  /*1a90*/  ISETP.GE.AND P2, PT, R11, R8, PT ;  /* 0x000000080b00720c */ /* 0x000fda0003f46270 */
[----:B-1----:R-:W-:-:S04]  /*1aa0*/  @!P2 IMAD.WIDE R16, R11, 0x4, R4 ;  /* 0x000000040b10a825 */ /* 0x002fc800078e0204 */
[----:B0-----:R-:W-:Y:S02]  /*1ab0*/  @!P3 IMAD.IADD R14, R21, 0x1, -R14 ;  /* 0x00000001150eb824 */ /* 0x001fe400078e0a0e */
        /* <DEDUP_REMOVED lines=11> */
[----:B------:R-:W-:Y:S02]  /*1b70*/  VIADD R9, R9, 0x4 ;  /* 0x0000000409097836 */ /* 0x000fe40000000000 */
[----:B0-----:R-:W-:-:S02]  /*1b80*/  @!P2 IMAD.IADD R20, R13, 0x1, -R20 ;  /* 0x000000010d14a824 */ /* 0x001fc400078e0a14 */
[----:B--2---:R-:W-:Y:S02]  /*1b90*/  @!P2 IMAD.IADD R23, R21, 0x1, -R16 ;  /* 0x000000011517a824 */ /* 0x004fe400078e0a10 */
[----:B------:R-:W-:-:S03]  /*1ba0*/  @!P2 IMAD.IADD R21, R16, 0x1, -R21 ;  /* 0x000000011015a824 */ /* 0x000fc600078e0a15 */
[----:B------:R-:W-:-:S04]  /*1bb0*/  @!P2 ISETP.NE.AND P0, PT, R20, R23, PT ;  /* 0x000000171400a20c */ /* 0x000fc80003f05270 */
[----:B------:R-:W-:Y:S01]  /*1bc0*/  @!P2 ISETP.EQ.OR P0, PT, R20, R21, !P0 ;  /* 0x000000151400a20c */ /* 0x000fe20004702670 */
[----:B------:R-:W-:-:S03]  /*1bd0*/  @!P2 IMAD.WIDE R20, R11, 0x4, R6 ;  /* 0x000000040b14a825 */ /* 0x000fc600078e0206 */
[----:B------:R-:W-:-:S05]  /*1be0*/  @!P2 SEL R11, RZ, 0x1, !P0 ;  /* 0x00000001ff0ba807 */ /* 0x000fca0004000000 */
[----:B------:R3:W-:Y:S04]  /*1bf0*/  @!P2 STG.E desc[UR10][R20.64], R11 ;  /* 0x0000000b1400a986 */ /* 0x0007e8000c10190a */
.L_x_1166:
[----:B------:R-:W-:Y:S05]  /*1c00*/  @!P1 EXIT ;  /* 0x000000000000994d */ /* 0x000fea0003800000 */
[----:B------:R-:W-:Y:S02]  /*1c10*/  ISETP.NE.AND P0, PT, R18, 0x1, PT ;  /* 0x000000011200780c */ /* 0x000fe40003f05270 */
[----:B------:R-:W-:-:S04]  /*1c20*/  LOP3.LUT R10, R10, 0x1, RZ, 0xc0, !PT ;  /* 0x000000010a0a7812 */ /* 0x000fc800078ec0ff */
[----:B------:R-:W-:-:S07]  /*1c30*/  ISETP.NE.U32.AND P1, PT, R10, 0x1, PT ;  /* 0x000000010a00780c */ /* 0x000fce0003f25070 */
[----:B------:R-:W-:Y:S06]  /*1c40*/  @!P0 BRA `(.L_x_1167) ;  /* 0x00000000007c8947 */ /* 0x000fec0003800000 */
[----:B--23--:R-:W-:-:S05]  /*1c50*/  IMAD R21, R9, 0x80, R0 ;  /* 0x0000008009157824 */ /* 0x00cfca00078e0200 */
[----:B------:R-:W-:-:S13]  /*1c60*/  ISETP.GE.AND P3, PT, R21, R8, PT ;  /* 0x000000081500720c */ /* 0x000fda0003f66270 */
[C---:B------:R-:W-:Y:S01]  /*1c70*/  @!P3 IMAD.WIDE R12, R21.reuse, 0x4, R2 ;  /* 0x00000004150cb825 */ /* 0x040fe200078e0202 */
[----:B-1----:R-:W0:Y:S03]  /*1c80*/  @!P3 LDC.64 R16, c[0x0][0x388] ;  /* 0x0000e200ff10bb82 */ /* 0x002e260000000a00 */
[C---:B------:R-:W-:Y:S02]  /*1c90*/  @!P3 IMAD.WIDE R14, R21.reuse, 0x4, R4 ;  /* 0x00000004150eb825 */ /* 0x040fe400078e0204 */
        /* <DEDUP_REMOVED lines=26> */
.L_x_1167:
[----:B------:R-:W-:Y:S05]  /*1e40*/  @P1 EXIT ;  /* 0x000000000000194d */ /* 0x000fea0003800000 */
[----:B------:R-:W-:-:S05]  /*1e50*/  IMAD R13, R9, 0x80, R0 ;  /* 0x00000080090d7824 */ /* 0x000fca00078e0200 */
[----:B------:R-:W-:-:S13]  /*1e60*/  ISETP.GE.AND P0, PT, R13, R8, PT ;  /* 0x000000080d00720c */ /* 0x000fda0003f06270 */
[----:B------:R-:W-:Y:S05]  /*1e70*/  @P0 EXIT ;  /* 0x000000000000094d */ /* 0x000fea0003800000 */
[C---:B------:R-:W-:Y:S01]  /*1e80*/  IMAD.WIDE R2, R13.reuse, 0x4, R2 ;  /* 0x000000040d027825 */ /* 0x040fe200078e0202 */
[----:B------:R-:W0:Y:S03]  /*1e90*/  LDCU.64 UR4, c[0x0][0x388] ;  /* 0x00007100ff0477ac */ /* 0x000e260008000a00 */
[C---:B------:R-:W-:Y:S02]  /*1ea0*/  IMAD.WIDE R4, R13.reuse, 0x4, R4 ;  /* 0x000000040d047825 */ /* 0x040fe400078e0204 */
[----:B------:R-:W0:Y:S04]  /*1eb0*/  LDG.E R2, desc[UR10][R2.64] ;  /* 0x0000000a02027981 */ /* 0x000e28000c1e1900 */
[----:B------:R-:W3:Y:S01]  /*1ec0*/  LDG.E R4, desc[UR10][R4.64] ;  /* 0x0000000a04047981 */ /* 0x000ee2000c1e1900 */
[----:B------:R-:W-:-:S04]  /*1ed0*/  IMAD.WIDE R6, R13, 0x4, R6 ;  /* 0x000000040d067825 */ /* 0x000fc800078e0206 */
[----:B0-----:R-:W-:Y:S01]  /*1ee0*/  VIADD R0, R2, -UR4 ;  /* 0x8000000402007c36 */ /* 0x001fe20008000000 */
[C---:B---34-:R-:W-:Y:S01]  /*1ef0*/  IADD3 R11, PT, PT, -R4.reuse, UR5, RZ ;  /* 0x00000005040b7c10 */ /* 0x058fe2000fffe1ff */
[----:B------:R-:W-:-:S03]  /*1f00*/  VIADD R9, R4, -UR5 ;  /* 0x8000000504097c36 */ /* 0x000fc60008000000 */
[----:B------:R-:W-:-:S04]  /*1f10*/  ISETP.NE.AND P0, PT, R0, R11, PT ;  /* 0x0000000b0000720c */ /* 0x000fc80003f05270 */
[----:B------:R-:W-:-:S04]  /*1f20*/  ISETP.EQ.OR P0, PT, R0, R9, !P0 ;  /* 0x000000090000720c */ /* 0x000fc80004702670 */
[----:B------:R-:W-:-:S05]  /*1f30*/  SEL R9, RZ, 0x1, !P0 ;  /* 0x00000001ff097807 */ /* 0x000fca0004000000 */
[----:B------:R-:W-:Y:S01]  /*1f40*/  STG.E desc[UR10][R6.64], R9 ;  /* 0x0000000906007986 */ /* 0x000fe2000c10190a */
[----:B------:R-:W-:Y:S05]  /*1f50*/  EXIT ;  /* 0x000000000000794d */ /* 0x000fea0003800000 */
.L_x_1168:
        /* <DEDUP_REMOVED lines=10> */
.L_x_1299:


//--------------------- .text._ZN3cub18CUB_300001_SM_10006detail9transform16transform_kernelINS2_10policy_hubILb1EN4cuda3std3__45tupleIJN6thrust24THRUST_300001_SM_1000_NS6detail15normal_iteratorINSA_10device_ptrIiEEEEEEEE10policy1000El9transposeSF_JPiEEEvT0_iT1_T2_DpNS2_10kernel_argIT3_EE --------------------------
	.section	.text._ZN3cub18CUB_300001_SM_10006detail9transform16transform_kernelINS2_10policy_hubILb1EN4cuda3std3__45tupleIJN6thrust24THRUST_300001_SM_1000_NS6detail15normal_iteratorINSA_10device_ptrIiEEEEEEEE10policy1000El9transposeSF_JPiEEEvT0_iT1_T2_DpNS2_10kernel_argIT3_EE,"ax",@progbits
	.align	128
        .global         _ZN3cub18CUB_300001_SM_10006detail9transform16transform_kernelINS2_10policy_hubILb1EN4cuda3std3__45tupleIJN6thrust24THRUST_300001_SM_1000_NS6detail15normal_iteratorINSA_10device_ptrIiEEEEEEEE10policy1000El9transposeSF_JPiEEEvT0_iT1_T2_DpNS2_10kernel_argIT3_EE
        .type           _ZN3cub18CUB_300001_SM_10006detail9transform16transform_kernelINS2_10policy_hubILb1EN4cuda3std3__45tupleIJN6thrust24THRUST_300001_SM_1000_NS6detail15normal_iteratorINSA_10device_ptrIiEEEEEEEE10policy1000El9transposeSF_JPiEEEvT0_iT1_T2_DpNS2_10kernel_argIT3_EE,@function
        .size           _ZN3cub18CUB_300001_SM_10006detail9transform16transform_kernelINS2_10policy_hubILb1EN4cuda3std3__45tupleIJN6thrust24THRUST_300001_SM_1000_NS6detail15normal_iteratorINSA_10device_ptrIiEEEEEEEE10policy1000El9transposeSF_JPiEEEvT0_iT1_T2_DpNS2_10kernel_argIT3_EE,(.L_x_1300 - _ZN3cub18CUB_300001_SM_10006detail9transform16transform_kernelINS2_10policy_hubILb1EN4cuda3std3__45tupleIJN6thrust24THRUST_300001_SM_1000_NS6detail15normal_iteratorINSA_10device_ptrIiEEEEEEEE10policy1000El9transposeSF_JPiEEEvT0_iT1_T2_DpNS2_10kernel_argIT3_EE)
        .other          _ZN3cub18CUB_300001_SM_10006detail9transform16transform_kernelINS2_10policy_hubILb1EN4cuda3std3__45tupleIJN6thrust24THRUST_300001_SM_1000_NS6detail15normal_iteratorINSA_10device_ptrIiEEEEEEEE10policy1000El9transposeSF_JPiEEEvT0_iT1_T2_DpNS2_10kernel_argIT3_EE,@"STO_CUDA_ENTRY STV_DEFAULT"
_ZN3cub18CUB_300001_SM_10006detail9transform16transform_kernelINS2_10policy_hubILb1EN4cuda3std3__45tupleIJN6thrust24THRUST_300001_SM_1000_NS6detail15normal_iteratorINSA_10device_ptrIiEEEEEEEE10policy1000El9transposeSF_JPiEEEvT0_iT1_T2_DpNS2_10kernel_argIT3_EE:
.text._ZN3cub18CUB_300001_SM_10006detail9transform16transform_kernelINS2_10policy_hubILb1EN4cuda3std3__45tupleIJN6thrust24THRUST_300001_SM_1000_NS6detail15normal_iteratorINSA_10device_ptrIiEEEEEEEE10policy1000El9transposeSF_JPiEEEvT0_iT1_T2_DpNS2_10kernel_argIT3_EE:
[----:B------:R-:W-:Y:S08]  /*0000*/  LDC R1, c[0x0][0x37c] ;  /* 0x0000df00ff017b82 */ /* 0x000ff00000000800 */
[----:B------:R-:W0:Y:S01]  /*0010*/  LDC R12, c[0x0][0x388] ;  /* 0x0000e200ff0c7b82 */ /* 0x000e220000000800 */
[----:B------:R-:W1:Y:S01]  /*0020*/  LDCU.64 UR6, c[0x0][0x380] ;  /* 0x00007000ff0677ac */ /* 0x000e620008000a00 */
[----:B------:R-:W2:Y:S01]  /*0030*/  S2R R11, SR_TID.X ;  /* 0x00000000000b7919 */ /* 0x000ea20000002100 */
[----:B------:R-:W-:Y:S05]  /*0040*/  BSSY.RECONVERGENT B0, `(.L_x_1169) ;  /* 0x000001a000007945 */ /* 0x000fea0003800200 */
[----:B------:R-:W3:Y:S01]  /*0050*/  S2UR UR4, SR_CTAID.X ;  /* 0x00000000000479c3 */ /* 0x000ee20000002500 */
[----:B0-----:R-:W-:-:S05]  /*0060*/  IMAD.SHL.U32 R7, R12, 0x80, RZ ;  /* 0x000000800c077824 */ /* 0x001fca00078e00ff */
[----:B------:R-:W-:Y:S01]  /*0070*/  SHF.R.S32.HI R0, RZ, 0x1f, R7 ;  /* 0x0000001fff007819 */ /* 0x000fe20000011407 */
[----:B---3--:R-:W-:-:S04]  /*0080*/  IMAD.WIDE.U32 R4, R7, UR4, RZ ;  /* 0x0000000407047c25 */ /* 0x008fc8000f8e00ff */
[----:B------:R-:W-:Y:S01]  /*0090*/  IMAD R13, R0, UR4, RZ ;  /* 0x00000004000d7c24 */ /* 0x000fe2000f8e02ff */
[----:B-1----:R-:W-:Y:S01]  /*00a0*/  IADD3 R2, P1, PT, -R4, UR6, RZ ;  /* 0x0000000604027c10 */ /* 0x002fe2000ff3e1ff */
[----:B--2---:R-:W-:Y:S02]  /*00b0*/  IMAD.SHL.U32 R9, R11, 0x80, RZ ;  /* 0x000000800b097824 */ /* 0x004fe400078e00ff */
[----:B------:R-:W-:Y:S01]  /*00c0*/  IMAD.IADD R13, R5, 0x1, R13 ;  /* 0x00000001050d7824 */ /* 0x000fe200078e020d */
[----:B------:R-:W-:-:S04]  /*00d0*/  ISETP.LT.U32.AND P0, PT, R2, R7, PT ;  /* 0x000000070200720c */ /* 0x000fc80003f01070 */
[----:B------:R-:W-:-:S04]  /*00e0*/  IADD3.X R3, PT, PT, ~R13, UR7, RZ, P1, !PT ;  /* 0x000000070d037c10 */ /* 0x000fc80008ffe5ff */
[----:B------:R-:W-:-:S04]  /*00f0*/  ISETP.LT.AND.EX P0, PT, R3, R0, PT, P0 ;  /* 0x000000000300720c */ /* 0x000fc80003f01300 */
[----:B------:R-:W-:-:S04]  /*0100*/  SEL R0, R2, R7, P0 ;  /* 0x0000000702007207 */ /* 0x000fc80000000000 */
[----:B------:R-:W-:-:S04]  /*0110*/  SHF.L.U32 R6, R0, 0x2, RZ ;  /* 0x0000000200067819 */ /* 0x000fc800000006ff */
[----:B------:R-:W-:-:S13]  /*0120*/  ISETP.GE.AND P0, PT, R9, R6, PT ;  /* 0x000000060900720c */ /* 0x000fda0003f06270 */
[----:B------:R-:W-:Y:S05]  /*0130*/  @P0 BRA `(.L_x_1170) ;  /* 0x0000000000280947 */ /* 0x000fea0003800000 */
[----:B------:R-:W0:Y:S02]  /*0140*/  LDC.64 R2, c[0x0][0x398] ;  /* 0x0000e600ff027b82 */ /* 0x000e240000000a00 */
[----:B0-----:R-:W-:-:S04]  /*0150*/  LEA R2, P0, R4, R2, 0x2 ;  /* 0x0000000204027211 */ /* 0x001fc800078010ff */
[----:B------:R-:W-:-:S03]  /*0160*/  LEA.HI.X R3, R4, R3, R13, 0x2, P0 ;  /* 0x0000000304037211 */ /* 0x000fc600000f140d */
[----:B------:R-:W-:-:S07]  /*0170*/  IMAD.WIDE.U32 R2, R11, 0x80, R2 ;  /* 0x000000800b027825 */ /* 0x000fce00078e0002 */
.L_x_1171:
[----:B------:R-:W-:Y:S01]  /*0180*/  VIADD R9, R9, 0x4000 ;  /* 0x0000400009097836 */ /* 0x000fe20000000000 */
[----:B------:R0:W-:Y:S04]  /*0190*/  CCTL.E.PF2 [R2] ;  /* 0x000000000200798f */ /* 0x0001e80000800100 */
[----:B------:R-:W-:Y:S02]  /*01a0*/  ISETP.GE.AND P0, PT, R9, R6, PT ;  /* 0x000000060900720c */ /* 0x000fe40003f06270 */
[----:B0-----:R-:W-:-:S05]  /*01b0*/  IADD3 R2, P1, PT, R2, 0x4000, RZ ;  /* 0x0000400002027810 */ /* 0x001fca0007f3e0ff */
[----:B------:R-:W-:-:S06]  /*01c0*/  IMAD.X R3, RZ, RZ, R3, P1 ;  /* 0x000000ffff037224 */ /* 0x000fcc00008e0603 */
[----:B------:R-:W-:Y:S05]  /*01d0*/  @!P0 BRA `(.L_x_1171) ;  /* 0xfffffffc00e88947 */ /* 0x000fea000383ffff */
.L_x_1170:
[----:B------:R-:W-:Y:S05]  /*01e0*/  BSYNC.RECONVERGENT B0 ;  /* 0x0000000000007941 */ /* 0x000fea0003800200 */
.L_x_1169:
[----:B------:R-:W0:Y:S01]  /*01f0*/  LDCU.128 UR8, c[0x0][0x390] ;  /* 0x00007200ff0877ac */ /* 0x000e220008000c00 */
[----:B------:R-:W-:Y:S02]  /*0200*/  ISETP.NE.AND P0, PT, R7, R0, PT ;  /* 0x000000000700720c */ /* 0x000fe40003f05270 */
[C---:B------:R-:W-:Y:S01]  /*0210*/  SHF.L.U32 R2, R4.reuse, 0x2, RZ ;  /* 0x0000000204027819 */ /* 0x040fe200000006ff */
[----:B------:R-:W1:Y:S01]  /*0220*/  LDCU.64 UR4, c[0x0][0x358] ;  /* 0x00006b00ff0477ac */ /* 0x000e620008000a00 */
[----:B------:R-:W-:Y:S02]  /*0230*/  SHF.L.U64.HI R3, R4, 0x2, R13 ;  /* 0x0000000204037819 */ /* 0x000fe4000001020d */
[C---:B0-----:R-:W-:Y:S02]  /*0240*/  IADD3 R4, P1, PT, R2.reuse, UR10, RZ ;  /* 0x0000000a02047c10 */ /* 0x041fe4000ff3e0ff */
[----:B------:R-:W-:Y:S02]  /*0250*/  IADD3 R6, P2, PT, R2, UR8, RZ ;  /* 0x0000000802067c10 */ /* 0x000fe4000ff5e0ff */
[----:B------:R-:W-:-:S02]  /*0260*/  IADD3.X R5, PT, PT, R3, UR11, RZ, P1, !PT ;  /* 0x0000000b03057c10 */ /* 0x000fc40008ffe4ff */
[----:B------:R-:W-:Y:S01]  /*0270*/  IADD3.X R7, PT, PT, R3, UR9, RZ, P2, !PT ;  /* 0x0000000903077c10 */ /* 0x000fe200097fe4ff */
[----:B-1----:R-:W-:Y:S08]  /*0280*/  @!P0 BRA `(.L_x_1172) ;  /* 0x0000003400188947 */ /* 0x002ff00003800000 */
[----:B------:R-:W-:-:S13]  /*0290*/  ISETP.GE.AND P0, PT, R12, 0x1, PT ;  /* 0x000000010c00780c */ /* 0x000fda0003f06270 */
[----:B------:R-:W-:Y:S05]  /*02a0*/  @!P0 EXIT ;  /* 0x000000000000894d */ /* 0x000fea0003800000 */
[C---:B------:R-:W-:Y:S01]  /*02b0*/  ISETP.GE.U32.AND P0, PT, R12.reuse, 0x8, PT ;  /* 0x000000080c00780c */ /* 0x040fe20003f06070 */
[----:B------:R-:W-:Y:S01]  /*02c0*/  IMAD.MOV.U32 R2, RZ, RZ, RZ ;  /* 0x000000ffff027224 */ /* 0x000fe200078e00ff */
[----:B------:R-:W-:-:S11]  /*02d0*/  LOP3.LUT R16, R12, 0x7, RZ, 0xc0, !PT ;  /* 0x000000070c107812 */ /* 0x000fd600078ec0ff */
[----:B------:R-:W-:Y:S05]  /*02e0*/  @!P0 BRA `(.L_x_1173) ;  /* 0x0000002000c08947 */ /* 0x000fea0003800000 */
[CC--:B------:R-:W-:Y:S01]  /*02f0*/  ISETP.GE.AND P0, PT, R11.reuse, R0.reuse, PT ;  /* 0x000000000b00720c */ /* 0x0c0fe20003f06270 */
[C---:B------:R-:W-:Y:S01]  /*0300*/  VIADD R3, R11.reuse, 0x100 ;  /* 0x000001000b037836 */ /* 0x040fe20000000000 */
[C---:B------:R-:W-:Y:S01]  /*0310*/  IADD3 R9, PT, PT, R11.reuse, 0x180, RZ ;  /* 0x000001800b097810 */ /* 0x040fe20007ffe0ff */
[C---:B------:R-:W-:Y:S01]  /*0320*/  VIADD R13, R11.reuse, 0x200 ;  /* 0x000002000b0d7836 */ /* 0x040fe20000000000 */
[----:B------:R-:W-:Y:S01]  /*0330*/  BSSY.RECONVERGENT B0, `(.L_x_1174) ;  /* 0x0000028000007945 */ /* 0x000fe20003800200 */
[----:B------:R-:W-:Y:S01]  /*0340*/  VIADD R15, R11, 0x80 ;  /* 0x000000800b0f7836 */ /* 0x000fe20000000000 */
[-C--:B------:R-:W-:Y:S02]  /*0350*/  ISETP.GE.AND P3, PT, R3, R0.reuse, PT ;  /* 0x000000000300720c */ /* 0x080fe40003f66270 */
[-C--:B------:R-:W-:Y:S02]  /*0360*/  ISETP.GE.AND P2, PT, R9, R0.reuse, PT ;  /* 0x000000000900720c */ /* 0x080fe40003f46270 */
[----:B------:R-:W-:-:S02]  /*0370*/  ISETP.GE.AND P1, PT, R13, R0, PT ;  /* 0x000000000d00720c */ /* 0x000fc40003f26270 */
[----:B------:R-:W-:Y:S02]  /*0380*/  ISETP.GE.AND P4, PT, R15, R0, PT ;  /* 0x000000000f00720c */ /* 0x000fe40003f86270 */
[----:B------:R-:W-:Y:S01]  /*0390*/  IADD3 R3, PT, PT, R11, 0x280, RZ ;  /* 0x000002800b037810 */ /* 0x000fe20007ffe0ff */
[----:B------:R-:W-:Y:S10]  /*03a0*/  @P0 BRA `(.L_x_1175) ;  /* 0x0000000000800947 */ /* 0x000ff40003800000 */
[----:B------:R-:W-:Y:S01]  /*03b0*/  IMAD.WIDE.U32 R18, R11, 0x4, R4 ;  /* 0x000000040b127825 */ /* 0x000fe200078e0004 */
[----:B------:R-:W0:Y:S04]  /*03c0*/  LDC R2, c[0x0][0x38c] ;  /* 0x0000e300ff027b82 */ /* 0x000e280000000800 */
[----:B------:R-:W2:Y:S01]  /*03d0*/  LDG.E R13, desc[UR4][R18.64] ;  /* 0x00000004120d7981 */ /* 0x000ea2000c1e1900 */
[----:B0-----:R-:W-:-:S04]  /*03e0*/  IABS R17, R2 ;  /* 0x0000000200117213 */ /* 0x001fc80000000000 */
[----:B------:R-:W0:Y:S08]  /*03f0*/  I2F.RP R10, R17 ;  /* 0x00000011000a7306 */ /* 0x000e300000209400 */
[----:B0-----:R-:W0:Y:S02]  /*0400*/  MUFU.RCP R10, R10 ;  /* 0x0000000a000a7308 */ /* 0x001e240000001000 */
[----:B0-----:R-:W-:-:S06]  /*0410*/  VIADD R8, R10, 0xffffffe ;  /* 0x0ffffffe0a087836 */ /* 0x001fcc0000000000 */
[----:B------:R0:W1:Y:S02]  /*0420*/  F2I.FTZ.U32.TRUNC.NTZ R9, R8 ;  /* 0x0000000800097305 */ /* 0x000064000021f000 */
[----:B0-----:R-:W-:Y:S02]  /*0430*/  HFMA2 R8, -RZ, RZ, 0, 0 ;  /* 0x00000000ff087431 */ /* 0x001fe400000001ff */
[----:B-1----:R-:W-:-:S04]  /*0440*/  IMAD.MOV R14, RZ, RZ, -R9 ;  /* 0x000000ffff0e7224 */ /* 0x002fc800078e0a09 */
[----:B------:R-:W-:-:S04]  /*0450*/  IMAD R21, R14, R17, RZ ;  /* 0x000000110e157224 */ /* 0x000fc800078e02ff */
[----:B------:R-:W-:Y:S01]  /*0460*/  IMAD.HI.U32 R9, R9, R21, R8 ;  /* 0x0000001509097227 */ /* 0x000fe200078e0008 */
[----:B--2---:R-:W-:Y:S02]  /*0470*/  IABS R14, R13 ;  /* 0x0000000d000e7213 */ /* 0x004fe40000000000 */
[----:B------:R-:W-:-:S03]  /*0480*/  LOP3.LUT R8, R13, R2, RZ, 0x3c, !PT ;  /* 0x000000020d087212 */ /* 0x000fc600078e3cff */
[----:B------:R-:W-:Y:S01]  /*0490*/  IMAD.HI.U32 R9, R9, R14, RZ ;  /* 0x0000000e09097227 */ /* 0x000fe200078e00ff */
[----:B------:R-:W-:-:S03]  /*04a0*/  ISETP.GE.AND P5, PT, R8, RZ, PT ;  /* 0x000000ff0800720c */ /* 0x000fc60003fa6270 */
[----:B------:R-:W-:-:S04]  /*04b0*/  IMAD.MOV R10, RZ, RZ, -R9 ;  /* 0x000000ffff0a7224 */ /* 0x000fc800078e0a09 */
[----:B------:R-:W-:-:S05]  /*04c0*/  IMAD R10, R17, R10, R14 ;  /* 0x0000000a110a7224 */ /* 0x000fca00078e020e */
[----:B------:R-:W-:-:S13]  /*04d0*/  ISETP.GT.U32.AND P6, PT, R17, R10, PT ;  /* 0x0000000a1100720c */ /* 0x000fda0003fc4070 */
[----:B------:R-:W-:Y:S01]  /*04e0*/  @!P6 IMAD.IADD R10, R10, 0x1, -R17 ;  /* 0x000000010a0ae824 */ /* 0x000fe200078e0a11 */
[----:B------:R-:W-:Y:S02]  /*04f0*/  @!P6 IADD3 R9, PT, PT, R9, 0x1, RZ ;  /* 0x000000010909e810 */ /* 0x000fe40007ffe0ff */
[----:B------:R-:W-:Y:S02]  /*0500*/  ISETP.NE.AND P6, PT, R2, RZ, PT ;  /* 0x000000ff0200720c */ /* 0x000fe40003fc5270 */
[----:B------:R-:W-:-:S13]  /*0510*/  ISETP.GE.U32.AND P0, PT, R10, R17, PT ;  /* 0x000000110a00720c */ /* 0x000fda0003f06070 */
[----:B------:R-:W-:-:S04]  /*0520*/  @P0 VIADD R9, R9, 0x1 ;  /* 0x0000000109090836 */ /* 0x000fc80000000000 */
[----:B------:R-:W-:-:S05]  /*0530*/  IMAD.MOV.U32 R17, RZ, RZ, R9 ;  /* 0x000000ffff117224 */ /* 0x000fca00078e0009 */
[----:B------:R-:W-:Y:S02]  /*0540*/  @!P5 IADD3 R17, PT, PT, -R17, RZ, RZ ;  /* 0x000000ff1111d210 */ /* 0x000fe40007ffe1ff */
[----:B------:R-:W-:-:S05]  /*0550*/  @!P6 LOP3.LUT R17, RZ, R2, RZ, 0x33, !PT ;  /* 0x00000002ff11e212 */ /* 0x000fca00078e33ff */
[----:B------:R-:W-:-:S04]  /*0560*/  IMAD.MOV R8, RZ, RZ, -R17 ;  /* 0x000000ffff087224 */ /* 0x000fc800078e0a11 */
[----:B------:R-:W-:Y:S02]  /*0570*/  IMAD R13, R2, R8, R13 ;  /* 0x00000008020d7224 */ /* 0x000fe400078e020d */
[----:B------:R-:W-:-:S04]  /*0580*/  IMAD.WIDE.U32 R8, R11, 0x4, R6 ;  /* 0x000000040b087825 */ /* 0x000fc800078e0006 */
[----:B------:R-:W-:-:S05]  /*0590*/  IMAD R13, R13, R2, R17 ;  /* 0x000000020d0d7224 */ /* 0x000fca00078e0211 */
[----:B------:R0:W-:Y:S02]  /*05a0*/  STG.E desc[UR4][R8.64], R13 ;  /* 0x0000000d08007986 */ /* 0x0001e4000c101904 */
.L_x_1175:
[----:B------:R-:W-:Y:S05]  /*05b0*/  BSYNC.RECONVERGENT B0 ;  /* 0x0000000000007941 */ /* 0x000fea0003800200 */
.L_x_1174:
[----:B------:R-:W-:Y:S01]  /*05c0*/  BSSY.RECONVERGENT B0, `(.L_x_1176) ;  /* 0x0000024000007945 */ /* 0x000fe20003800200 */
[----:B------:R-:W-:Y:S01]  /*05d0*/  ISETP.GE.AND P0, PT, R3, R0, PT ;  /* 0x000000000300720c */ /* 0x000fe20003f06270 */
[----:B0-----:R-:W-:-:S04]  /*05e0*/  IMAD.WIDE R8, R15, 0x4, R4 ;  /* 0x000000040f087825 */ /* 0x001fc800078e0204 */
[----:B------:R-:W-:Y:S02]  /*05f0*/  VIADD R3, R11, 0x300 ;  /* 0x000003000b037836 */ /* 0x000fe40000000000 */
[----:B------:R-:W-:Y:S01]  /*0600*/  IMAD.WIDE R14, R15, 0x4, R6 ;  /* 0x000000040f0e7825 */ /* 0x000fe200078e0206 */
[----:B------:R-:W-:Y:S06]  /*0610*/  @P4 BRA `(.L_x_1177) ;  /* 0x0000000000784947 */ /* 0x000fec0003800000 */
[----:B------:R-:W2:Y:S01]  /*0620*/  LDG.E R13, desc[UR4][R8.64] ;  /* 0x00000004080d7981 */ /* 0x000ea2000c1e1900 */
[----:B------:R-:W0:Y:S01]  /*0630*/  LDC R2, c[0x0][0x38c] ;  /* 0x0000e300ff027b82 */ /* 0x000e220000000800 */
[----:B------:R-:W-:Y:S01]  /*0640*/  IMAD.MOV.U32 R18, RZ, RZ, RZ ;  /* 0x000000ffff127224 */ /* 0x000fe200078e00ff */
[----:B0-----:R-:W-:-:S04]  /*0650*/  IABS R10, R2 ;  /* 0x00000002000a7213 */ /* 0x001fc80000000000 */
[----:B------:R-:W0:Y:S08]  /*0660*/  I2F.RP R20, R10 ;  /* 0x0000000a00147306 */ /* 0x000e300000209400 */
[----:B0-----:R-:W0:Y:S02]  /*0670*/  MUFU.RCP R20, R20 ;  /* 0x0000001400147308 */ /* 0x001e240000001000 */
[----:B0-----:R-:W-:-:S06]  /*0680*/  IADD3 R21, PT, PT, R20, 0xffffffe, RZ ;  /* 0x0ffffffe14157810 */ /* 0x001fcc0007ffe0ff */
[----:B------:R-:W0:Y:S02]  /*0690*/  F2I.FTZ.U32.TRUNC.NTZ R19, R21 ;  /* 0x0000001500137305 */ /* 0x000e24000021f000 */
[----:B0-----:R-:W-:-:S04]  /*06a0*/  IMAD.MOV R17, RZ, RZ, -R19 ;  /* 0x000000ffff117224 */ /* 0x001fc800078e0a13 */
[----:B------:R-:W-:-:S04]  /*06b0*/  IMAD R17, R17, R10, RZ ;  /* 0x0000000a11117224 */ /* 0x000fc800078e02ff */
[----:B------:R-:W-:Y:S01]  /*06c0*/  IMAD.HI.U32 R18, R19, R17, R18 ;  /* 0x0000001113127227 */ /* 0x000fe200078e0012 */
[----:B--2---:R-:W-:-:S04]  /*06d0*/  IABS R22, R13 ;  /* 0x0000000d00167213 */ /* 0x004fc80000000000 */
[----:B------:R-:W-:-:S05]  /*06e0*/  MOV R19, R22 ;  /* 0x0000001600137202 */ /* 0x000fca0000000f00 */
[----:B------:R-:W-:-:S04]  /*06f0*/  IMAD.HI.U32 R17, R18, R19, RZ ;  /* 0x0000001312117227 */ /* 0x000fc800078e00ff */
[----:B------:R-:W-:-:S04]  /*0700*/  IMAD.MOV R18, RZ, RZ, -R17 ;  /* 0x000000ffff127224 */ /* 0x000fc800078e0a11 */
[----:B------:R-:W-:-:S05]  /*0710*/  IMAD R19, R10, R18, R19 ;  /* 0x000000120a137224 */ /* 0x000fca00078e0213 */
[----:B------:R-:W-:-:S13]  /*0720*/  ISETP.GT.U32.AND P6, PT, R10, R19, PT ;  /* 0x000000130a00720c */ /* 0x000fda0003fc4070 */
[----:B------:R-:W-:Y:S01]  /*0730*/  @!P6 IMAD.IADD R19, R19, 0x1, -R10 ;  /* 0x000000011313e824 */ /* 0x000fe200078e0a0a */
[----:B------:R-:W-:Y:S02]  /*0740*/  @!P6 IADD3 R17, PT, PT, R17, 0x1, RZ ;  /* 0x000000011111e810 */ /* 0x000fe40007ffe0ff */
[----:B------:R-:W-:Y:S02]  /*0750*/  ISETP.NE.AND P6, PT, R2, RZ, PT ;  /* 0x000000ff0200720c */ /* 0x000fe40003fc5270 */
[----:B------:R-:W-:Y:S02]  /*0760*/  ISETP.GE.U32.AND P5, PT, R19, R10, PT ;  /* 0x0000000a1300720c */ /* 0x000fe40003fa6070 */
[----:B------:R-:W-:-:S04]  /*0770*/  LOP3.LUT R10, R13, R2, RZ, 0x3c, !PT ;  /* 0x000000020d0a7212 */ /* 0x000fc800078e3cff */
[----:B------:R-:W-:-:S07]  /*0780*/  ISETP.GE.AND P4, PT, R10, RZ, PT ;  /* 0x000000ff0a00720c */ /* 0x000fce0003f86270 */
[----:B------:R-:W-:-:S06]  /*0790*/  @P5 VIADD R17, R17, 0x1 ;  /* 0x0000000111115836 */ /* 0x000fcc0000000000 */
[----:B------:R-:W-:Y:S01]  /*07a0*/  @!P4 IMAD.MOV R17, RZ, RZ, -R17 ;  /* 0x000000ffff11c224 */ /* 0x000fe200078e0a11 */
[----:B------:R-:W-:-:S04]  /*07b0*/  @!P6 LOP3.LUT R17, RZ, R2, RZ, 0x33, !PT ;  /* 0x00000002ff11e212 */ /* 0x000fc800078e33ff */
[----:B------:R-:W-:-:S05]  /*07c0*/  IADD3 R10, PT, PT, -R17, RZ, RZ ;  /* 0x000000ff110a7210 */ /* 0x000fca0007ffe1ff */
[----:B------:R-:W-:-:S04]  /*07d0*/  IMAD R13, R2, R10, R13 ;  /* 0x0000000a020d7224 */ /* 0x000fc800078e020d */
[----:B------:R-:W-:-:S05]  /*07e0*/  IMAD R13, R13, R2, R17 ;  /* 0x000000020d0d7224 */ /* 0x000fca00078e0211 */
[----:B------:R0:W-:Y:S02]  /*07f0*/  STG.E desc[UR4][R14.64], R13 ;  /* 0x0000000d0e007986 */ /* 0x0001e4000c101904 */
.L_x_1177:
[----:B------:R-:W-:Y:S05]  /*0800*/  BSYNC.RECONVERGENT B0 ;  /* 0x0000000000007941 */ /* 0x000fea0003800200 */
.L_x_1176:
[----:B------:R-:W-:Y:S01]  /*0810*/  BSSY.RECONVERGENT B0, `(.L_x_1178) ;  /* 0x0000022000007945 */ /* 0x000fe20003800200 */
[----:B------:R-:W-:Y:S01]  /*0820*/  ISETP.GE.AND P4, PT, R3, R0, PT ;  /* 0x000000000300720c */ /* 0x000fe20003f86270 */
[----:B------:R-:W-:Y:S02]  /*0830*/  VIADD R3, R11, 0x380 ;  /* 0x000003800b037836 */ /* 0x000fe40000000000 */
[----:B------:R-:W-:Y:S10]  /*0840*/  @P3 BRA `(.L_x_1179) ;  /* 0x0000000000783947 */ /* 0x000ff40003800000 */
[----:B0-----:R-:W2:Y:S01]  /*0850*/  LDG.E R13, desc[UR4][R8.64+0x200] ;  /* 0x00020004080d7981 */ /* 0x001ea2000c1e1900 */
[----:B------:R-:W0:Y:S01]  /*0860*/  LDC R2, c[0x0][0x38c] ;  /* 0x0000e300ff027b82 */ /* 0x000e220000000800 */
[----:B------:R-:W-:Y:S01]  /*0870*/  IMAD.MOV.U32 R18, RZ, RZ, RZ ;  /* 0x000000ffff127224 */ /* 0x000fe200078e00ff */
[----:B0-----:R-:W-:-:S04]  /*0880*/  IABS R10, R2 ;  /* 0x00000002000a7213 */ /* 0x001fc80000000000 */
[----:B------:R-:W0:Y:S08]  /*0890*/  I2F.RP R20, R10 ;  /* 0x0000000a00147306 */ /* 0x000e300000209400 */
[----:B0-----:R-:W0:Y:S02]  /*08a0*/  MUFU.RCP R20, R20 ;  /* 0x0000001400147308 */ /* 0x001e240000001000 */
[----:B0-----:R-:W-:-:S06]  /*08b0*/  VIADD R21, R20, 0xffffffe ;  /* 0x0ffffffe14157836 */ /* 0x001fcc0000000000 */
[----:B------:R-:W0:Y:S02]  /*08c0*/  F2I.FTZ.U32.TRUNC.NTZ R19, R21 ;  /* 0x0000001500137305 */ /* 0x000e24000021f000 */
[----:B0-----:R-:W-:-:S05]  /*08d0*/  IADD3 R17, PT, PT, RZ, -R19, RZ ;  /* 0x80000013ff117210 */ /* 0x001fca0007ffe0ff */
[----:B------:R-:W-:-:S04]  /*08e0*/  IMAD R17, R17, R10, RZ ;  /* 0x0000000a11117224 */ /* 0x000fc800078e02ff */
[----:B------:R-:W-:Y:S01]  /*08f0*/  IMAD.HI.U32 R18, R19, R17, R18 ;  /* 0x0000001113127227 */ /* 0x000fe200078e0012 */
[----:B--2---:R-:W-:-:S05]  /*0900*/  IABS R22, R13 ;  /* 0x0000000d00167213 */ /* 0x004fca0000000000 */
[----:B------:R-:W-:-:S04]  /*0910*/  IMAD.MOV.U32 R19, RZ, RZ, R22 ;  /* 0x000000ffff137224 */ /* 0x000fc800078e0016 */
[----:B------:R-:W-:-:S05]  /*0920*/  IMAD.HI.U32 R17, R18, R19, RZ ;  /* 0x0000001312117227 */ /* 0x000fca00078e00ff */
[----:B------:R-:W-:-:S05]  /*0930*/  IADD3 R18, PT, PT, -R17, RZ, RZ ;  /* 0x000000ff11127210 */ /* 0x000fca0007ffe1ff */
[----:B------:R-:W-:-:S05]  /*0940*/  IMAD R19, R10, R18, R19 ;  /* 0x000000120a137224 */ /* 0x000fca00078e0213 */
[----:B------:R-:W-:-:S13]  /*0950*/  ISETP.GT.U32.AND P6, PT, R10, R19, PT ;  /* 0x000000130a00720c */ /* 0x000fda0003fc4070 */
[----:B------:R-:W-:Y:S02]  /*0960*/  @!P6 IMAD.IADD R19, R19, 0x1, -R10 ;  /* 0x000000011313e824 */ /* 0x000fe400078e0a0a */
[----:B------:R-:W-:Y:S01]  /*0970*/  @!P6 VIADD R17, R17, 0x1 ;  /* 0x000000011111e836 */ /* 0x000fe20000000000 */
[----:B------:R-:W-:Y:S02]  /*0980*/  ISETP.NE.AND P6, PT, R2, RZ, PT ;  /* 0x000000ff0200720c */ /* 0x000fe40003fc5270 */
[----:B------:R-:W-:Y:S02]  /*0990*/  ISETP.GE.U32.AND P5, PT, R19, R10, PT ;  /* 0x0000000a1300720c */ /* 0x000fe40003fa6070 */
[----:B------:R-:W-:-:S04]  /*09a0*/  LOP3.LUT R10, R13, R2, RZ, 0x3c, !PT ;  /* 0x000000020d0a7212 */ /* 0x000fc800078e3cff */
[----:B------:R-:W-:-:S07]  /*09b0*/  ISETP.GE.AND P3, PT, R10, RZ, PT ;  /* 0x000000ff0a00720c */ /* 0x000fce0003f66270 */
[----:B------:R-:W-:-:S06]  /*09c0*/  @P5 IADD3 R17, PT, PT, R17, 0x1, RZ ;  /* 0x0000000111115810 */ /* 0x000fcc0007ffe0ff */
[----:B------:R-:W-:Y:S01]  /*09d0*/  @!P3 IMAD.MOV R17, RZ, RZ, -R17 ;  /* 0x000000ffff11b224 */ /* 0x000fe200078e0a11 */
[----:B------:R-:W-:-:S05]  /*09e0*/  @!P6 LOP3.LUT R17, RZ, R2, RZ, 0x33, !PT ;  /* 0x00000002ff11e212 */ /* 0x000fca00078e33ff */
[----:B------:R-:W-:-:S04]  /*09f0*/  IMAD.MOV R10, RZ, RZ, -R17 ;  /* 0x000000ffff0a7224 */ /* 0x000fc800078e0a11 */
[----:B------:R-:W-:-:S04]  /*0a00*/  IMAD R13, R2, R10, R13 ;  /* 0x0000000a020d7224 */ /* 0x000fc800078e020d */
[----:B------:R-:W-:-:S05]  /*0a10*/  IMAD R13, R13, R2, R17 ;  /* 0x000000020d0d7224 */ /* 0x000fca00078e0211 */
[----:B------:R1:W-:Y:S02]  /*0a20*/  STG.E desc[UR4][R14.64+0x200], R13 ;  /* 0x0002000d0e007986 */ /* 0x0003e4000c101904 */
.L_x_1179:
[----:B------:R-:W-:Y:S05]  /*0a30*/  BSYNC.RECONVERGENT B0 ;  /* 0x0000000000007941 */ /* 0x000fea0003800200 */
.L_x_1178:
[----:B------:R-:W-:Y:S01]  /*0a40*/  BSSY.RECONVERGENT B0, `(.L_x_1180) ;  /* 0x0000022000007945 */ /* 0x000fe20003800200 */
[----:B------:R-:W-:Y:S02]  /*0a50*/  ISETP.GE.AND P3, PT, R3, R0, PT ;  /* 0x000000000300720c */ /* 0x000fe40003f66270 */
[----:B------:R-:W-:Y:S01]  /*0a60*/  LOP3.LUT R2, R12, 0x7ffffff8, RZ, 0xc0, !PT ;  /* 0x7ffffff80c027812 */ /* 0x000fe200078ec0ff */
[----:B------:R-:W-:Y:S10]  /*0a70*/  @P2 BRA `(.L_x_1181) ;  /* 0x0000000000782947 */ /* 0x000ff40003800000 */
[----:B------:R-:W2:Y:S01]  /*0a80*/  LDG.E R10, desc[UR4][R8.64+0x400] ;  /* 0x00040004080a7981 */ /* 0x000ea2000c1e1900 */
[----:B------:R-:W3:Y:S01]  /*0a90*/  LDC R3, c[0x0][0x38c] ;  /* 0x0000e300ff037b82 */ /* 0x000ee20000000800 */
[----:B------:R-:W-:Y:S01]  /*0aa0*/  IMAD.MOV.U32 R12, RZ, RZ, RZ ;  /* 0x000000ffff0c7224 */ /* 0x000fe200078e00ff */
[----:B---3--:R-:W-:-:S04]  /*0ab0*/  IABS R20, R3 ;  /* 0x0000000300147213 */ /* 0x008fc80000000000 */
[----:B------:R-:W3:Y:S08]  /*0ac0*/  I2F.RP R17, R20 ;  /* 0x0000001400117306 */ /* 0x000ef00000209400 */
[----:B---3--:R-:W3:Y:S02]  /*0ad0*/  MUFU.RCP R17, R17 ;  /* 0x0000001100117308 */ /* 0x008ee40000001000 */
[----:B---3--:R-:W-:-:S06]  /*0ae0*/  IADD3 R19, PT, PT, R17, 0xffffffe, RZ ;  /* 0x0ffffffe11137810 */ /* 0x008fcc0007ffe0ff */
[----:B01----:R-:W0:Y:S02]  /*0af0*/  F2I.FTZ.U32.TRUNC.NTZ R13, R19 ;  /* 0x00000013000d7305 */ /* 0x003e24000021f000 */
        /* <DEDUP_REMOVED lines=22> */
.L_x_1181:
[----:B------:R-:W-:Y:S05]  /*0c60*/  BSYNC.RECONVERGENT B0 ;  /* 0x0000000000007941 */ /* 0x000fea0003800200 */
.L_x_1180:
[----:B------:R-:W-:Y:S01]  /*0c70*/  BSSY.RECONVERGENT B0, `(.L_x_1182) ;  /* 0x0000021000007945 */ /* 0x000fe20003800200 */
[----:B------:R-:W-:-:S03]  /*0c80*/  ISETP.NE.AND P2, PT, R2, 0x8, PT ;  /* 0x000000080200780c */ /* 0x000fc60003f45270 */
[----:B------:R-:W-:Y:S10]  /*0c90*/  @P1 BRA `(.L_x_1183) ;  /* 0x0000000000781947 */ /* 0x000ff40003800000 */
[----:B------:R-:W3:Y:S01]  /*0ca0*/  LDG.E R10, desc[UR4][R8.64+0x600] ;  /* 0x00060004080a7981 */ /* 0x000ee2000c1e1900 */
[----:B--2---:R-:W2:Y:S01]  /*0cb0*/  LDC R3, c[0x0][0x38c] ;  /* 0x0000e300ff037b82 */ /* 0x004ea20000000800 */
[----:B------:R-:W-:Y:S01]  /*0cc0*/  HFMA2 R12, -RZ, RZ, 0, 0 ;  /* 0x00000000ff0c7431 */ /* 0x000fe200000001ff */
[----:B--2---:R-:W-:-:S04]  /*0cd0*/  IABS R20, R3 ;  /* 0x0000000300147213 */ /* 0x004fc80000000000 */
[----:B------:R-:W2:Y:S08]  /*0ce0*/  I2F.RP R17, R20 ;  /* 0x0000001400117306 */ /* 0x000eb00000209400 */
[----:B--2---:R-:W2:Y:S02]  /*0cf0*/  MUFU.RCP R17, R17 ;  /* 0x0000001100117308 */ /* 0x004ea40000001000 */
[----:B--2---:R-:W-:-:S06]  /*0d00*/  VIADD R19, R17, 0xffffffe ;  /* 0x0ffffffe11137836 */ /* 0x004fcc0000000000 */
[----:B01----:R-:W0:Y:S02]  /*0d10*/  F2I.FTZ.U32.TRUNC.NTZ R13, R19 ;  /* 0x00000013000d7305 */ /* 0x003e24000021f000 */
[----:B0-----:R-:W-:-:S04]  /*0d20*/  IMAD.MOV R21, RZ, RZ, -R13 ;  /* 0x000000ffff157224 */ /* 0x001fc800078e0a0d */
[----:B------:R-:W-:-:S04]  /*0d30*/  IMAD R21, R21, R20, RZ ;  /* 0x0000001415157224 */ /* 0x000fc800078e02ff */
[----:B------:R-:W-:Y:S01]  /*0d40*/  IMAD.HI.U32 R12, R13, R21, R12 ;  /* 0x000000150d0c7227 */ /* 0x000fe200078e000c */
[----:B---3--:R-:W-:-:S05]  /*0d50*/  IABS R18, R10 ;  /* 0x0000000a00127213 */ /* 0x008fca0000000000 */
[----:B------:R-:W-:-:S04]  /*0d60*/  IMAD.MOV.U32 R13, RZ, RZ, R18 ;  /* 0x000000ffff0d7224 */ /* 0x000fc800078e0012 */
[----:B------:R-:W-:-:S04]  /*0d70*/  IMAD.HI.U32 R12, R12, R13, RZ ;  /* 0x0000000d0c0c7227 */ /* 0x000fc800078e00ff */
[----:B------:R-:W-:-:S04]  /*0d80*/  IMAD.MOV R18, RZ, RZ, -R12 ;  /* 0x000000ffff127224 */ /* 0x000fc800078e0a0c */
[----:B------:R-:W-:-:S05]  /*0d90*/  IMAD R13, R20, R18, R13 ;  /* 0x00000012140d7224 */ /* 0x000fca00078e020d */
[----:B------:R-:W-:-:S13]  /*0da0*/  ISETP.GT.U32.AND P6, PT, R20, R13, PT ;  /* 0x0000000d1400720c */ /* 0x000fda0003fc4070 */
[-C--:B------:R-:W-:Y:S01]  /*0db0*/  @!P6 IADD3 R13, PT, PT, R13, -R20.reuse, RZ ;  /* 0x800000140d0de210 */ /* 0x080fe20007ffe0ff */
[----:B------:R-:W-:Y:S01]  /*0dc0*/  @!P6 VIADD R12, R12, 0x1 ;  /* 0x000000010c0ce836 */ /* 0x000fe20000000000 */
[----:B------:R-:W-:Y:S02]  /*0dd0*/  ISETP.NE.AND P6, PT, R3, RZ, PT ;  /* 0x000000ff0300720c */ /* 0x000fe40003fc5270 */
[----:B------:R-:W-:Y:S02]  /*0de0*/  ISETP.GE.U32.AND P5, PT, R13, R20, PT ;  /* 0x000000140d00720c */ /* 0x000fe40003fa6070 */
[----:B------:R-:W-:-:S04]  /*0df0*/  LOP3.LUT R13, R10, R3, RZ, 0x3c, !PT ;  /* 0x000000030a0d7212 */ /* 0x000fc800078e3cff */
[----:B------:R-:W-:-:S07]  /*0e00*/  ISETP.GE.AND P1, PT, R13, RZ, PT ;  /* 0x000000ff0d00720c */ /* 0x000fce0003f26270 */
[----:B------:R-:W-:-:S06]  /*0e10*/  @P5 VIADD R12, R12, 0x1 ;  /* 0x000000010c0c5836 */ /* 0x000fcc0000000000 */
[----:B------:R-:W-:Y:S02]  /*0e20*/  @!P1 IADD3 R12, PT, PT, -R12, RZ, RZ ;  /* 0x000000ff0c0c9210 */ /* 0x000fe40007ffe1ff */
[----:B------:R-:W-:-:S05]  /*0e30*/  @!P6 LOP3.LUT R12, RZ, R3, RZ, 0x33, !PT ;  /* 0x00000003ff0ce212 */ /* 0x000fca00078e33ff */
[----:B------:R-:W-:-:S04]  /*0e40*/  IMAD.MOV R13, RZ, RZ, -R12 ;  /* 0x000000ffff0d7224 */ /* 0x000fc800078e0a0c */
[----:B------:R-:W-:-:S04]  /*0e50*/  IMAD R10, R3, R13, R10 ;  /* 0x0000000d030a7224 */ /* 0x000fc800078e020a */
[----:B------:R-:W-:-:S05]  /*0e60*/  IMAD R3, R10, R3, R12 ;  /* 0x000000030a037224 */ /* 0x000fca00078e020c */
[----:B------:R3:W-:Y:S02]  /*0e70*/  STG.E desc[UR4][R14.64+0x600], R3 ;  /* 0x000600030e007986 */ /* 0x0007e4000c101904 */
.L_x_1183:
[----:B------:R-:W-:Y:S05]  /*0e80*/  BSYNC.RECONVERGENT B0 ;  /* 0x0000000000007941 */ /* 0x000fea0003800200 */
.L_x_1182:
[----:B------:R-:W-:Y:S04]  /*0e90*/  BSSY.RECONVERGENT B0, `(.L_x_1184) ;  /* 0x0000020000007945 */ /* 0x000fe80003800200 */
[----:B------:R-:W-:Y:S05]  /*0ea0*/  @P0 BRA `(.L_x_1185) ;  /* 0x0000000000780947 */ /* 0x000fea0003800000 */
[----:B------:R-:W4:Y:S01]  /*0eb0*/  LDG.E R10, desc[UR4][R8.64+0x800] ;  /* 0x00080004080a7981 */ /* 0x000f22000c1e1900 */
[----:B--23--:R-:W2:Y:S01]  /*0ec0*/  LDC R3, c[0x0][0x38c] ;  /* 0x0000e300ff037b82 */ /* 0x00cea20000000800 */
[----:B------:R-:W-:Y:S01]  /*0ed0*/  IMAD.MOV.U32 R12, RZ, RZ, RZ ;  /* 0x000000ffff0c7224 */ /* 0x000fe200078e00ff */
[----:B--2---:R-:W-:-:S04]  /*0ee0*/  IABS R20, R3 ;  /* 0x0000000300147213 */ /* 0x004fc80000000000 */
[----:B------:R-:W2:Y:S08]  /*0ef0*/  I2F.RP R17, R20 ;  /* 0x0000001400117306 */ /* 0x000eb00000209400 */
[----:B--2---:R-:W2:Y:S02]  /*0f00*/  MUFU.RCP R17, R17 ;  /* 0x0000001100117308 */ /* 0x004ea40000001000 */
[----:B--2---:R-:W-:-:S06]  /*0f10*/  VIADD R19, R17, 0xffffffe ;  /* 0x0ffffffe11137836 */ /* 0x004fcc0000000000 */
[----:B01----:R-:W0:Y:S02]  /*0f20*/  F2I.FTZ.U32.TRUNC.NTZ R13, R19 ;  /* 0x00000013000d7305 */ /* 0x003e24000021f000 */
[----:B0-----:R-:W-:-:S05]  /*0f30*/  IADD3 R21, PT, PT, RZ, -R13, RZ ;  /* 0x8000000dff157210 */ /* 0x001fca0007ffe0ff */
[----:B------:R-:W-:-:S04]  /*0f40*/  IMAD R21, R21, R20, RZ ;  /* 0x0000001415157224 */ /* 0x000fc800078e02ff */
[----:B------:R-:W-:Y:S01]  /*0f50*/  IMAD.HI.U32 R12, R13, R21, R12 ;  /* 0x000000150d0c7227 */ /* 0x000fe200078e000c */
[----:B----4-:R-:W-:-:S05]  /*0f60*/  IABS R18, R10 ;  /* 0x0000000a00127213 */ /* 0x010fca0000000000 */
        /* <DEDUP_REMOVED lines=18> */
.L_x_1185:
[----:B------:R-:W-:Y:S05]  /*1090*/  BSYNC.RECONVERGENT B0 ;  /* 0x0000000000007941 */ /* 0x000fea0003800200 */
.L_x_1184:
[----:B------:R-:W-:Y:S04]  /*10a0*/  BSSY.RECONVERGENT B0, `(.L_x_1186) ;  /* 0x0000020000007945 */ /* 0x000fe80003800200 */
[----:B------:R-:W-:Y:S05]  /*10b0*/  @P4 BRA `(.L_x_1187) ;  /* 0x0000000000784947 */ /* 0x000fea0003800000 */
[----:B------:R-:W5:Y:S01]  /*10c0*/  LDG.E R10, desc[UR4][R8.64+0xa00] ;  /* 0x000a0004080a7981 */ /* 0x000f62000c1e1900 */
[----:B--234-:R-:W2:Y:S01]  /*10d0*/  LDC R3, c[0x0][0x38c] ;  /* 0x0000e300ff037b82 */ /* 0x01cea20000000800 */
[----:B------:R-:W-:Y:S01]  /*10e0*/  IMAD.MOV.U32 R12, RZ, RZ, RZ ;  /* 0x000000ffff0c7224 */ /* 0x000fe200078e00ff */
[----:B--2---:R-:W-:-:S04]  /*10f0*/  IABS R20, R3 ;  /* 0x0000000300147213 */ /* 0x004fc80000000000 */
[----:B------:R-:W2:Y:S08]  /*1100*/  I2F.RP R17, R20 ;  /* 0x0000001400117306 */ /* 0x000eb00000209400 */
[----:B--2---:R-:W2:Y:S02]  /*1110*/  MUFU.RCP R17, R17 ;  /* 0x0000001100117308 */ /* 0x004ea40000001000 */
[----:B--2---:R-:W-:-:S06]  /*1120*/  IADD3 R19, PT, PT, R17, 0xffffffe, RZ ;  /* 0x0ffffffe11137810 */ /* 0x004fcc0007ffe0ff */
[----:B01----:R-:W0:Y:S02]  /*1130*/  F2I.FTZ.U32.TRUNC.NTZ R13, R19 ;  /* 0x00000013000d7305 */ /* 0x003e24000021f000 */
[----:B0-----:R-:W-:-:S04]  /*1140*/  IMAD.MOV R21, RZ, RZ, -R13 ;  /* 0x000000ffff157224 */ /* 0x001fc800078e0a0d */
[----:B------:R-:W-:-:S04]  /*1150*/  IMAD R21, R21, R20, RZ ;  /* 0x0000001415157224 */ /* 0x000fc800078e02ff */
[----:B------:R-:W-:Y:S01]  /*1160*/  IMAD.HI.U32 R12, R13, R21, R12 ;  /* 0x000000150d0c7227 */ /* 0x000fe200078e000c */
[----:B-----5:R-:W-:-:S04]  /*1170*/  IABS R18, R10 ;  /* 0x0000000a00127213 */ /* 0x020fc80000000000 */
        /* <DEDUP_REMOVED lines=18> */
.L_x_1187:
[----:B------:R-:W-:Y:S05]  /*12a0*/  BSYNC.RECONVERGENT B0 ;  /* 0x0000000000007941 */ /* 0x000fea0003800200 */
.L_x_1186:
[----:B------:R-:W-:Y:S04]  /*12b0*/  BSSY.RECONVERGENT B0, `(.L_x_1188) ;  /* 0x000001f000007945 */ /* 0x000fe80003800200 */
[----:B------:R-:W-:Y:S05]  /*12c0*/  @P3 BRA `(.L_x_1189) ;  /* 0x0000000000743947 */ /* 0x000fea0003800000 */
[----:B------:R-:W5:Y:S01]  /*12d0*/  LDG.E R8, desc[UR4][R8.64+0xc00] ;  /* 0x000c000408087981 */ /* 0x000f62000c1e1900 */
[----:B0-234-:R-:W0:Y:S02]  /*12e0*/  LDC R3, c[0x0][0x38c] ;  /* 0x0000e300ff037b82 */ /* 0x01de240000000800 */
[----:B0-----:R-:W-:-:S04]  /*12f0*/  IABS R17, R3 ;  /* 0x0000000300117213 */ /* 0x001fc80000000000 */
[----:B------:R-:W0:Y:S08]  /*1300*/  I2F.RP R18, R17 ;  /* 0x0000001100127306 */ /* 0x000e300000209400 */
[----:B0-----:R-:W0:Y:S02]  /*1310*/  MUFU.RCP R18, R18 ;  /* 0x0000001200127308 */ /* 0x001e240000001000 */
[----:B0-----:R-:W-:-:S06]  /*1320*/  VIADD R12, R18, 0xffffffe ;  /* 0x0ffffffe120c7836 */ /* 0x001fcc0000000000 */
[----:B-1----:R0:W1:Y:S02]  /*1330*/  F2I.FTZ.U32.TRUNC.NTZ R13, R12 ;  /* 0x0000000c000d7305 */ /* 0x002064000021f000 */
[----:B0-----:R-:W-:Y:S02]  /*1340*/  HFMA2 R12, -RZ, RZ, 0, 0 ;  /* 0x00000000ff0c7431 */ /* 0x001fe400000001ff */
[----:B-1----:R-:W-:-:S04]  /*1350*/  IMAD.MOV R10, RZ, RZ, -R13 ;  /* 0x000000ffff0a7224 */ /* 0x002fc800078e0a0d */
[----:B------:R-:W-:-:S04]  /*1360*/  IMAD R19, R10, R17, RZ ;  /* 0x000000110a137224 */ /* 0x000fc800078e02ff */
[----:B------:R-:W-:Y:S01]  /*1370*/  IMAD.HI.U32 R19, R13, R19, R12 ;  /* 0x000000130d137227 */ /* 0x000fe200078e000c */
[----:B-----5:R-:W-:-:S05]  /*1380*/  IABS R10, R8 ;  /* 0x00000008000a7213 */ /* 0x020fca0000000000 */
        /* <DEDUP_REMOVED lines=17> */
.L_x_1189:
[----:B------:R-:W-:Y:S05]  /*14a0*/  BSYNC.RECONVERGENT B0 ;  /* 0x0000000000007941 */ /* 0x000fea0003800200 */
.L_x_1188:
[----:B------:R-:W-:Y:S05]  /*14b0*/  @!P2 BRA `(.L_x_1173) ;  /* 0x00000010004ca947 */ /* 0x000fea0003800000 */
[----:B0-234-:R-:W0:Y:S01]  /*14c0*/  LDC R3, c[0x0][0x38c] ;  /* 0x0000e300ff037b82 */ /* 0x01de220000000800 */
[----:B------:R-:W-:-:S07]  /*14d0*/  IMAD.MOV.U32 R10, RZ, RZ, 0x8 ;  /* 0x00000008ff0a7424 */ /* 0x000fce00078e00ff */
.L_x_1206:
[----:B------:R-:W-:Y:S01]  /*14e0*/  IMAD R17, R10, 0x80, R11 ;  /* 0x000000800a117824 */ /* 0x000fe200078e020b */
[----:B------:R-:W-:Y:S03]  /*14f0*/  BSSY.RECONVERGENT B0, `(.L_x_1190) ;  /* 0x000002b000007945 */ /* 0x000fe60003800200 */
[C---:B01234-:R-:W-:Y:S01]  /*1500*/  VIADD R15, R17.reuse, 0x180 ;  /* 0x00000180110f7836 */ /* 0x05ffe20000000000 */
[CC--:B------:R-:W-:Y:S01]  /*1510*/  ISETP.GE.AND P1, PT, R17.reuse, R0.reuse, PT ;  /* 0x000000001100720c */ /* 0x0c0fe20003f26270 */
[C---:B------:R-:W-:Y:S01]  /*1520*/  VIADD R9, R17.reuse, 0x200 ;  /* 0x0000020011097836 */ /* 0x040fe20000000000 */
[----:B------:R-:W-:Y:S02]  /*1530*/  IADD3 R13, PT, PT, R17, 0x100, RZ ;  /* 0x00000100110d7810 */ /* 0x000fe40007ffe0ff */
[-C--:B------:R-:W-:Y:S01]  /*1540*/  ISETP.GE.AND P2, PT, R15, R0.reuse, PT ;  /* 0x000000000f00720c */ /* 0x080fe20003f46270 */
[----:B------:R-:W-:Y:S01]  /*1550*/  VIADD R15, R17, 0x280 ;  /* 0x00000280110f7836 */ /* 0x000fe20000000000 */
[----:B------:R-:W-:-:S02]  /*1560*/  ISETP.GE.AND P3, PT, R13, R0, PT ;  /* 0x000000000d00720c */ /* 0x000fc40003f66270 */
[----:B------:R-:W-:Y:S02]  /*1570*/  IADD3 R13, PT, PT, R17, 0x80, RZ ;  /* 0x00000080110d7810 */ /* 0x000fe40007ffe0ff */
[-C--:B------:R-:W-:Y:S02]  /*1580*/  ISETP.GE.AND P0, PT, R9, R0.reuse, PT ;  /* 0x000000000900720c */ /* 0x080fe40003f06270 */
[----:B------:R-:W-:Y:S01]  /*1590*/  ISETP.GE.AND P4, PT, R13, R0, PT ;  /* 0x000000000d00720c */ /* 0x000fe20003f86270 */
[----:B------:R-:W-:-:S12]  /*15a0*/  @P1 BRA `(.L_x_1191) ;  /* 0x00000000007c1947 */ /* 0x000fd80003800000 */
[----:B------:R-:W-:-:S05]  /*15b0*/  IMAD.WIDE.U32 R18, R17, 0x4, R4 ;  /* 0x0000000411127825 */ /* 0x000fca00078e0004 */
[----:B------:R-:W2:Y:S01]  /*15c0*/  LDG.E R12, desc[UR4][R18.64] ;  /* 0x00000004120c7981 */ /* 0x000ea2000c1e1900 */
[----:B0-----:R-:W-:-:S04]  /*15d0*/  IABS R21, R3 ;  /* 0x0000000300157213 */ /* 0x001fc80000000000 */
[----:B------:R-:W0:Y:S08]  /*15e0*/  I2F.RP R20, R21 ;  /* 0x0000001500147306 */ /* 0x000e300000209400 */
[----:B0-----:R-:W0:Y:S02]  /*15f0*/  MUFU.RCP R20, R20 ;  /* 0x0000001400147308 */ /* 0x001e240000001000 */
[----:B0-----:R-:W-:-:S06]  /*1600*/  VIADD R22, R20, 0xffffffe ;  /* 0x0ffffffe14167836 */ /* 0x001fcc0000000000 */
[----:B------:R-:W0:Y:S02]  /*1610*/  F2I.FTZ.U32.TRUNC.NTZ R9, R22 ;  /* 0x0000001600097305 */ /* 0x000e24000021f000 */
[----:B0-----:R-:W-:-:S05]  /*1620*/  IADD3 R8, PT, PT, RZ, -R9, RZ ;  /* 0x80000009ff087210 */ /* 0x001fca0007ffe0ff */
[----:B------:R-:W-:Y:S02]  /*1630*/  IMAD R23, R8, R21, RZ ;  /* 0x0000001508177224 */ /* 0x000fe400078e02ff */
[----:B------:R-:W-:-:S04]  /*1640*/  IMAD.MOV.U32 R8, RZ, RZ, RZ ;  /* 0x000000ffff087224 */ /* 0x000fc800078e00ff */
        /* <DEDUP_REMOVED lines=17> */
[----:B------:R-:W-:Y:S02]  /*1760*/  IMAD R12, R3, R8, R12 ;  /* 0x00000008030c7224 */ /* 0x000fe400078e020c */
[----:B------:R-:W-:-:S04]  /*1770*/  IMAD.WIDE.U32 R8, R17, 0x4, R6 ;  /* 0x0000000411087825 */ /* 0x000fc800078e0006 */
[----:B------:R-:W-:-:S05]  /*1780*/  IMAD R19, R12, R3, R14 ;  /* 0x000000030c137224 */ /* 0x000fca00078e020e */
[----:B------:R1:W-:Y:S02]  /*1790*/  STG.E desc[UR4][R8.64], R19 ;  /* 0x0000001308007986 */ /* 0x0003e4000c101904 */
.L_x_1191:
[----:B------:R-:W-:Y:S05]  /*17a0*/  BSYNC.RECONVERGENT B0 ;  /* 0x0000000000007941 */ /* 0x000fea0003800200 */
.L_x_1190:
[----:B------:R-:W-:Y:S01]  /*17b0*/  BSSY.RECONVERGENT B0, `(.L_x_1192) ;  /* 0x0000023000007945 */ /* 0x000fe20003800200 */
[----:B-1----:R-:W-:Y:S01]  /*17c0*/  IMAD.WIDE R8, R13, 0x4, R4 ;  /* 0x000000040d087825 */ /* 0x002fe200078e0204 */
[----:B------:R-:W-:Y:S02]  /*17d0*/  ISETP.GE.AND P1, PT, R15, R0, PT ;  /* 0x000000000f00720c */ /* 0x000fe40003f26270 */
[----:B------:R-:W-:Y:S01]  /*17e0*/  IADD3 R19, PT, PT, R17, 0x300, RZ ;  /* 0x0000030011137810 */ /* 0x000fe20007ffe0ff */
[----:B------:R-:W-:Y:S01]  /*17f0*/  IMAD.WIDE R12, R13, 0x4, R6 ;  /* 0x000000040d0c7825 */ /* 0x000fe200078e0206 */
[----:B------:R-:W-:Y:S09]  /*1800*/  @P4 BRA `(.L_x_1193) ;  /* 0x0000000000744947 */ /* 0x000ff20003800000 */
[----:B------:R-:W2:Y:S01]  /*1810*/  LDG.E R18, desc[UR4][R8.64] ;  /* 0x0000000408127981 */ /* 0x000ea2000c1e1900 */
[----:B0-----:R-:W-:Y:S02]  /*1820*/  IABS R20, R3 ;  /* 0x0000000300147213 */ /* 0x001fe40000000000 */
[----:B------:R-:W-:Y:S02]  /*1830*/  MOV R14, RZ ;  /* 0x000000ff000e7202 */ /* 0x000fe40000000f00 */
[----:B------:R-:W0:Y:S08]  /*1840*/  I2F.RP R21, R20 ;  /* 0x0000001400157306 */ /* 0x000e300000209400 */
[----:B0-----:R-:W0:Y:S02]  /*1850*/  MUFU.RCP R21, R21 ;  /* 0x0000001500157308 */ /* 0x001e240000001000 */
[----:B0-----:R-:W-:-:S06]  /*1860*/  VIADD R22, R21, 0xffffffe ;  /* 0x0ffffffe15167836 */ /* 0x001fcc0000000000 */
[----:B------:R-:W0:Y:S02]  /*1870*/  F2I.FTZ.U32.TRUNC.NTZ R15, R22 ;  /* 0x00000016000f7305 */ /* 0x000e24000021f000 */
[----:B0-----:R-:W-:-:S04]  /*1880*/  IMAD.MOV R23, RZ, RZ, -R15 ;  /* 0x000000ffff177224 */ /* 0x001fc800078e0a0f */
[----:B------:R-:W-:-:S04]  /*1890*/  IMAD R23, R23, R20, RZ ;  /* 0x0000001417177224 */ /* 0x000fc800078e02ff */
[----:B------:R-:W-:Y:S01]  /*18a0*/  IMAD.HI.U32 R14, R15, R23, R14 ;  /* 0x000000170f0e7227 */ /* 0x000fe200078e000e */
[----:B--2---:R-:W-:-:S05]  /*18b0*/  IABS R24, R18 ;  /* 0x0000001200187213 */ /* 0x004fca0000000000 */
        /* <DEDUP_REMOVED lines=18> */
.L_x_1193:
[----:B------:R-:W-:Y:S05]  /*19e0*/  BSYNC.RECONVERGENT B0 ;  /* 0x0000000000007941 */ /* 0x000fea0003800200 */
.L_x_1192:
[----:B------:R-:W-:Y:S01]  /*19f0*/  BSSY.RECONVERGENT B0, `(.L_x_1194) ;  /* 0x0000020000007945 */ /* 0x000fe20003800200 */
[----:B------:R-:W-:Y:S01]  /*1a00*/  ISETP.GE.AND P4, PT, R19, R0, PT ;  /* 0x000000001300720c */ /* 0x000fe20003f86270 */
[----:B------:R-:W-:Y:S02]  /*1a10*/  VIADD R17, R17, 0x380 ;  /* 0x0000038011117836 */ /* 0x000fe40000000000 */
[----:B------:R-:W-:Y:S10]  /*1a20*/  @P3 BRA `(.L_x_1195) ;  /* 0x0000000000703947 */ /* 0x000ff40003800000 */
[----:B------:R-:W2:Y:S01]  /*1a30*/  LDG.E R18, desc[UR4][R8.64+0x200] ;  /* 0x0002000408127981 */ /* 0x000ea2000c1e1900 */
[----:B0-----:R-:W-:-:S04]  /*1a40*/  IABS R19, R3 ;  /* 0x0000000300137213 */ /* 0x001fc80000000000 */
[----:B------:R-:W0:Y:S08]  /*1a50*/  I2F.RP R21, R19 ;  /* 0x0000001300157306 */ /* 0x000e300000209400 */
[----:B0-----:R-:W0:Y:S02]  /*1a60*/  MUFU.RCP R21, R21 ;  /* 0x0000001500157308 */ /* 0x001e240000001000 */
[----:B0-----:R-:W-:-:S06]  /*1a70*/  IADD3 R22, PT, PT, R21, 0xffffffe, RZ ;  /* 0x0ffffffe15167810 */ /* 0x001fcc0007ffe0ff */
[----:B-1----:R-:W0:Y:S02]  /*1a80*/  F2I.FTZ.U32.TRUNC.NTZ R15, R22 ;  /* 0x00000016000f7305 */ /* 0x002e24000021f000 */
[----:B0-----:R-:W-:-:S04]  /*1a90*/  IMAD.MOV R14, RZ, RZ, -R15 ;  /* 0x000000ffff0e7224 */ /* 0x001fc800078e0a0f */
[----:B------:R-:W-:Y:S02]  /*1aa0*/  IMAD R23, R14, R19, RZ ;  /* 0x000000130e177224 */ /* 0x000fe400078e02ff */
[----:B------:R-:W-:-:S04]  /*1ab0*/  IMAD.MOV.U32 R14, RZ, RZ, RZ ;  /* 0x000000ffff0e7224 */ /* 0x000fc800078e00ff */
[----:B------:R-:W-:Y:S01]  /*1ac0*/  IMAD.HI.U32 R23, R15, R23, R14 ;  /* 0x000000170f177227 */ /* 0x000fe200078e000e */
[----:B--2---:R-:W-:-:S05]  /*1ad0*/  IABS R20, R18 ;  /* 0x0000001200147213 */ /* 0x004fca0000000000 */
[----:B------:R-:W-:-:S05]  /*1ae0*/  IMAD.HI.U32 R14, R23, R20, RZ ;  /* 0x00000014170e7227 */ /* 0x000fca00078e00ff */
[----:B------:R-:W-:-:S05]  /*1af0*/  IADD3 R15, PT, PT, -R14, RZ, RZ ;  /* 0x000000ff0e0f7210 */ /* 0x000fca0007ffe1ff */
[----:B------:R-:W-:Y:S01]  /*1b00*/  IMAD R20, R19, R15, R20 ;  /* 0x0000000f13147224 */ /* 0x000fe200078e0214 */
[----:B------:R-:W-:-:S04]  /*1b10*/  LOP3.LUT R15, R18, R3, RZ, 0x3c, !PT ;  /* 0x00000003120f7212 */ /* 0x000fc800078e3cff */
[----:B------:R-:W-:Y:S02]  /*1b20*/  ISETP.GT.U32.AND P6, PT, R19, R20, PT ;  /* 0x000000141300720c */ /* 0x000fe40003fc4070 */
[----:B------:R-:W-:-:S11]  /*1b30*/  ISETP.GE.AND P3, PT, R15, RZ, PT ;  /* 0x000000ff0f00720c */ /* 0x000fd60003f66270 */
[----:B------:R-:W-:Y:S02]  /*1b40*/  @!P6 IMAD.IADD R20, R20, 0x1, -R19 ;  /* 0x000000011414e824 */ /* 0x000fe400078e0a13 */
[----:B------:R-:W-:Y:S01]  /*1b50*/  @!P6 VIADD R14, R14, 0x1 ;  /* 0x000000010e0ee836 */ /* 0x000fe20000000000 */
[----:B------:R-:W-:Y:S02]  /*1b60*/  ISETP.NE.AND P6, PT, R3, RZ, PT ;  /* 0x000000ff0300720c */ /* 0x000fe40003fc5270 */
[----:B------:R-:W-:-:S13]  /*1b70*/  ISETP.GE.U32.AND P5, PT, R20, R19, PT ;  /* 0x000000131400720c */ /* 0x000fda0003fa6070 */
[----:B------:R-:W-:-:S05]  /*1b80*/  @P5 IADD3 R14, PT, PT, R14, 0x1, RZ ;  /* 0x000000010e0e5810 */ /* 0x000fca0007ffe0ff */
[----:B------:R-:W-:Y:S01]  /*1b90*/  @!P3 IMAD.MOV R14, RZ, RZ, -R14 ;  /* 0x000000ffff0eb224 */ /* 0x000fe200078e0a0e */
[----:B------:R-:W-:-:S05]  /*1ba0*/  @!P6 LOP3.LUT R14, RZ, R3, RZ, 0x33, !PT ;  /* 0x00000003ff0ee212 */ /* 0x000fca00078e33ff */
[----:B------:R-:W-:-:S04]  /*1bb0*/  IMAD.MOV R15, RZ, RZ, -R14 ;  /* 0x000000ffff0f7224 */ /* 0x000fc800078e0a0e */
[----:B------:R-:W-:-:S04]  /*1bc0*/  IMAD R18, R3, R15, R18 ;  /* 0x0000000f03127224 */ /* 0x000fc800078e0212 */
[----:B------:R-:W-:-:S05]  /*1bd0*/  IMAD R15, R18, R3, R14 ;  /* 0x00000003120f7224 */ /* 0x000fca00078e020e */
[----:B------:R2:W-:Y:S02]  /*1be0*/  STG.E desc[UR4][R12.64+0x200], R15 ;  /* 0x0002000f0c007986 */ /* 0x0005e4000c101904 */
.L_x_1195:
[----:B------:R-:W-:Y:S05]  /*1bf0*/  BSYNC.RECONVERGENT B0 ;  /* 0x0000000000007941 */ /* 0x000fea0003800200 */
.L_x_1194:
[----:B------:R-:W-:Y:S01]  /*1c00*/  BSSY.RECONVERGENT B0, `(.L_x_1196) ;  /* 0x0000020000007945 */ /* 0x000fe20003800200 */
[----:B------:R-:W-:Y:S02]  /*1c10*/  ISETP.GE.AND P3, PT, R17, R0, PT ;  /* 0x000000001100720c */ /* 0x000fe40003f66270 */
[----:B------:R-:W-:Y:S01]  /*1c20*/  IADD3 R10, PT, PT, R10, 0x8, RZ ;  /* 0x000000080a0a7810 */ /* 0x000fe20007ffe0ff */
[----:B------:R-:W-:Y:S10]  /*1c30*/  @P2 BRA `(.L_x_1197) ;  /* 0x0000000000702947 */ /* 0x000ff40003800000 */
[----:B------:R-:W3:Y:S01]  /*1c40*/  LDG.E R14, desc[UR4][R8.64+0x400] ;  /* 0x00040004080e7981 */ /* 0x000ee2000c1e1900 */
[----:B012---:R-:W-:-:S04]  /*1c50*/  IABS R15, R3 ;  /* 0x00000003000f7213 */ /* 0x007fc80000000000 */
[----:B------:R-:W0:Y:S08]  /*1c60*/  I2F.RP R17, R15 ;  /* 0x0000000f00117306 */ /* 0x000e300000209400 */
[----:B0-----:R-:W0:Y:S02]  /*1c70*/  MUFU.RCP R17, R17 ;  /* 0x0000001100117308 */ /* 0x001e240000001000 */
[----:B0-----:R-:W-:-:S06]  /*1c80*/  VIADD R19, R17, 0xffffffe ;  /* 0x0ffffffe11137836 */ /* 0x001fcc0000000000 */
[----:B------:R-:W0:Y:S02]  /*1c90*/  F2I.FTZ.U32.TRUNC.NTZ R19, R19 ;  /* 0x0000001300137305 */ /* 0x000e24000021f000 */
[----:B0-----:R-:W-:-:S04]  /*1ca0*/  IMAD.MOV R18, RZ, RZ, -R19 ;  /* 0x000000ffff127224 */ /* 0x001fc800078e0a13 */
[----:B------:R-:W-:Y:S02]  /*1cb0*/  IMAD R21, R18, R15, RZ ;  /* 0x0000000f12157224 */ /* 0x000fe400078e02ff */
[----:B------:R-:W-:-:S05]  /*1cc0*/  HFMA2 R18, -RZ, RZ, 0, 0 ;  /* 0x00000000ff127431 */ /* 0x000fca00000001ff */
[----:B------:R-:W-:Y:S01]  /*1cd0*/  IMAD.HI.U32 R21, R19, R21, R18 ;  /* 0x0000001513157227 */ /* 0x000fe200078e0012 */
[----:B---3--:R-:W-:-:S05]  /*1ce0*/  IABS R20, R14 ;  /* 0x0000000e00147213 */ /* 0x008fca0000000000 */
        /* <DEDUP_REMOVED lines=17> */
.L_x_1197:
[----:B------:R-:W-:Y:S05]  /*1e00*/  BSYNC.RECONVERGENT B0 ;  /* 0x0000000000007941 */ /* 0x000fea0003800200 */
.L_x_1196:
[----:B------:R-:W-:Y:S01]  /*1e10*/  BSSY.RECONVERGENT B0, `(.L_x_1198) ;  /* 0x000001f000007945 */ /* 0x000fe20003800200 */
[----:B------:R-:W-:-:S03]  /*1e20*/  ISETP.NE.AND P2, PT, R10, R2, PT ;  /* 0x000000020a00720c */ /* 0x000fc60003f45270 */
[----:B------:R-:W-:Y:S10]  /*1e30*/  @P0 BRA `(.L_x_1199) ;  /* 0x0000000000700947 */ /* 0x000ff40003800000 */
[----:B------:R-:W4:Y:S01]  /*1e40*/  LDG.E R14, desc[UR4][R8.64+0x600] ;  /* 0x00060004080e7981 */ /* 0x000f22000c1e1900 */
[----:B0123--:R-:W-:-:S04]  /*1e50*/  IABS R15, R3 ;  /* 0x00000003000f7213 */ /* 0x00ffc80000000000 */
[----:B------:R-:W0:Y:S08]  /*1e60*/  I2F.RP R17, R15 ;  /* 0x0000000f00117306 */ /* 0x000e300000209400 */
[----:B0-----:R-:W0:Y:S02]  /*1e70*/  MUFU.RCP R17, R17 ;  /* 0x0000001100117308 */ /* 0x001e240000001000 */
[----:B0-----:R-:W-:-:S06]  /*1e80*/  VIADD R19, R17, 0xffffffe ;  /* 0x0ffffffe11137836 */ /* 0x001fcc0000000000 */
[----:B------:R-:W0:Y:S02]  /*1e90*/  F2I.FTZ.U32.TRUNC.NTZ R19, R19 ;  /* 0x0000001300137305 */ /* 0x000e24000021f000 */
[----:B0-----:R-:W-:-:S04]  /*1ea0*/  IMAD.MOV R18, RZ, RZ, -R19 ;  /* 0x000000ffff127224 */ /* 0x001fc800078e0a13 */
[----:B------:R-:W-:Y:S01]  /*1eb0*/  IMAD R21, R18, R15, RZ ;  /* 0x0000000f12157224 */ /* 0x000fe200078e02ff */
[----:B------:R-:W-:-:S05]  /*1ec0*/  MOV R18, RZ ;  /* 0x000000ff00127202 */ /* 0x000fca0000000f00 */
[----:B------:R-:W-:Y:S01]  /*1ed0*/  IMAD.HI.U32 R21, R19, R21, R18 ;  /* 0x0000001513157227 */ /* 0x000fe200078e0012 */
[----:B----4-:R-:W-:-:S05]  /*1ee0*/  IABS R20, R14 ;  /* 0x0000000e00147213 */ /* 0x010fca0000000000 */
        /* <DEDUP_REMOVED lines=17> */
.L_x_1199:
[----:B------:R-:W-:Y:S05]  /*2000*/  BSYNC.RECONVERGENT B0 ;  /* 0x0000000000007941 */ /* 0x000fea0003800200 */
.L_x_1198:
[----:B------:R-:W-:Y:S04]  /*2010*/  BSSY.RECONVERGENT B0, `(.L_x_1200) ;  /* 0x000001e000007945 */ /* 0x000fe80003800200 */
[----:B------:R-:W-:Y:S05]  /*2020*/  @P1 BRA `(.L_x_1201) ;  /* 0x0000000000701947 */ /* 0x000fea0003800000 */
[----:B------:R-:W5:Y:S01]  /*2030*/  LDG.E R14, desc[UR4][R8.64+0x800] ;  /* 0x00080004080e7981 */ /* 0x000f62000c1e1900 */
[----:B01234-:R-:W-:-:S04]  /*2040*/  IABS R15, R3 ;  /* 0x00000003000f7213 */ /* 0x01ffc80000000000 */
        /* <DEDUP_REMOVED lines=26> */
.L_x_1201:
[----:B------:R-:W-:Y:S05]  /*21f0*/  BSYNC.RECONVERGENT B0 ;  /* 0x0000000000007941 */ /* 0x000fea0003800200 */
.L_x_1200:
        /* <DEDUP_REMOVED lines=30> */
.L_x_1203:
[----:B------:R-:W-:Y:S05]  /*23e0*/  BSYNC.RECONVERGENT B0 ;  /* 0x0000000000007941 */ /* 0x000fea0003800200 */
.L_x_1202:
[----:B------:R-:W-:Y:S04]  /*23f0*/  BSSY.RECONVERGENT B0, `(.L_x_1204) ;  /* 0x000001e000007945 */ /* 0x000fe80003800200 */
[----:B------:R-:W-:Y:S05]  /*2400*/  @P3 BRA `(.L_x_1205) ;  /* 0x0000000000703947 */ /* 0x000fea0003800000 */
[----:B------:R-:W5:Y:S01]  /*2410*/  LDG.E R8, desc[UR4][R8.64+0xc00] ;  /* 0x000c000408087981 */ /* 0x000f62000c1e1900 */
[----:B0-----:R-:W-:Y:S01]  /*2420*/  IABS R20, R3 ;  /* 0x0000000300147213 */ /* 0x001fe20000000000 */
[----:B------:R-:W-:-:S03]  /*2430*/  HFMA2 R14, -RZ, RZ, 0, 0 ;  /* 0x00000000ff0e7431 */ /* 0x000fc600000001ff */
[----:B------:R-:W0:Y:S08]  /*2440*/  I2F.RP R17, R20 ;  /* 0x0000001400117306 */ /* 0x000e300000209400 */
[----:B0-----:R-:W1:Y:S02]  /*2450*/  MUFU.RCP R17, R17 ;  /* 0x0000001100117308 */ /* 0x001e640000001000 */
[----:B-1234-:R-:W-:-:S06]  /*2460*/  VIADD R15, R17, 0xffffffe ;  /* 0x0ffffffe110f7836 */ /* 0x01efcc0000000000 */
[----:B------:R-:W0:Y:S02]  /*2470*/  F2I.FTZ.U32.TRUNC.NTZ R15, R15 ;  /* 0x0000000f000f7305 */ /* 0x000e24000021f000 */
[----:B0-----:R-:W-:-:S04]  /*2480*/  IMAD.MOV R19, RZ, RZ, -R15 ;  /* 0x000000ffff137224 */ /* 0x001fc800078e0a0f */
        /* <DEDUP_REMOVED lines=20> */
.L_x_1205:
[----:B------:R-:W-:Y:S05]  /*25d0*/  BSYNC.RECONVERGENT B0 ;  /* 0x0000000000007941 */ /* 0x000fea0003800200 */
.L_x_1204:
[----:B------:R-:W-:Y:S05]  /*25e0*/  @P2 BRA `(.L_x_1206) ;  /* 0xffffffec00bc2947 */ /* 0x000fea000383ffff */
.L_x_1173:
[----:B------:R-:W-:-:S13]  /*25f0*/  ISETP.NE.AND P0, PT, R16, RZ, PT ;  /* 0x000000ff1000720c */ /* 0x000fda0003f05270 */
[----:B------:R-:W-:Y:S05]  /*2600*/  @!P0 EXIT ;  /* 0x000000000000894d */ /* 0x000fea0003800000 */
[----:B0-234-:R-:W1:Y:S01]  /*2610*/  LDC R3, c[0x0][0x388] ;  /* 0x0000e200ff037b82 */ /* 0x01de620000000800 */
[----:B------:R-:W-:Y:S02]  /*2620*/  ISETP.GE.U32.AND P0, PT, R16, 0x4, PT ;  /* 0x000000041000780c */ /* 0x000fe40003f06070 */
[----:B-1----:R-:W-:-:S11]  /*2630*/  LOP3.LUT R14, R3, 0x3, RZ, 0xc0, !PT ;  /* 0x00000003030e7812 */ /* 0x002fd600078ec0ff */
[----:B------:R-:W-:Y:S05]  /*2640*/  @!P0 BRA `(.L_x_1207) ;  /* 0x0000000800548947 */ /* 0x000fea0003800000 */
[----:B------:R-:W-:Y:S01]  /*2650*/  IMAD R19, R2, 0x80, R11 ;  /* 0x0000008002137824 */ /* 0x000fe200078e020b */
[----:B------:R-:W-:Y:S03]  /*2660*/  BSSY.RECONVERGENT B0, `(.L_x_1208) ;  /* 0x000002a000007945 */ /* 0x000fe60003800200 */
[C---:B------:R-:W-:Y:S01]  /*2670*/  VIADD R17, R19.reuse, 0x80 ;  /* 0x0000008013117836 */ /* 0x040fe20000000000 */
[CC--:B------:R-:W-:Y:S01]  /*2680*/  ISETP.GE.AND P3, PT, R19.reuse, R0.reuse, PT ;  /* 0x000000001300720c */ /* 0x0c0fe20003f66270 */
[C---:B------:R-:W-:Y:S01]  /*2690*/  VIADD R13, R19.reuse, 0x180 ;  /* 0x00000180130d7836 */ /* 0x040fe20000000000 */
[----:B------:R-:W-:Y:S02]  /*26a0*/  IADD3 R15, PT, PT, R19, 0x100, RZ ;  /* 0x00000100130f7810 */ /* 0x000fe40007ffe0ff */
[-C--:B------:R-:W-:Y:S02]  /*26b0*/  ISETP.GE.AND P2, PT, R17, R0.reuse, PT ;  /* 0x000000001100720c */ /* 0x080fe40003f46270 */
[----:B------:R-:W-:-:S02]  /*26c0*/  ISETP.GE.AND P1, PT, R15, R0, PT ;  /* 0x000000000f00720c */ /* 0x000fc40003f26270 */
[----:B------:R-:W-:-:S05]  /*26d0*/  ISETP.GE.AND P0, PT, R13, R0, PT ;  /* 0x000000000d00720c */ /* 0x000fca0003f06270 */
[----:B------:R-:W-:Y:S08]  /*26e0*/  @P3 BRA `(.L_x_1209) ;  /* 0x0000000000843947 */ /* 0x000ff00003800000 */
[----:B------:R-:W-:Y:S01]  /*26f0*/  IMAD.WIDE R20, R19, 0x4, R4 ;  /* 0x0000000413147825 */ /* 0x000fe200078e0204 */
[----:B------:R-:W0:Y:S05]  /*2700*/  LDC R10, c[0x0][0x38c] ;  /* 0x0000e300ff0a7b82 */ /* 0x000e2a0000000800 */
[----:B------:R-:W2:Y:S01]  /*2710*/  LDG.E R21, desc[UR4][R20.64] ;  /* 0x0000000414157981 */ /* 0x000ea2000c1e1900 */
        /* <DEDUP_REMOVED lines=21> */
[----:B------:R-:W-:-:S05]  /*2870*/  @P3 IADD3 R8, PT, PT, R8, 0x1, RZ ;  /* 0x0000000108083810 */ /* 0x000fca0007ffe0ff */
[----:B------:R-:W-:-:S04]  /*2880*/  IMAD.MOV.U32 R23, RZ, RZ, R8 ;  /* 0x000000ffff177224 */ /* 0x000fc800078e0008 */
[----:B------:R-:W-:Y:S01]  /*2890*/  @!P5 IMAD.MOV R23, RZ, RZ, -R23 ;  /* 0x000000ffff17d224 */ /* 0x000fe200078e0a17 */
[----:B------:R-:W-:-:S04]  /*28a0*/  @!P4 LOP3.LUT R23, RZ, R10, RZ, 0x33, !PT ;  /* 0x0000000aff17c212 */ /* 0x000fc800078e33ff */
[----:B------:R-:W-:-:S05]  /*28b0*/  IADD3 R8, PT, PT, -R23, RZ, RZ ;  /* 0x000000ff17087210 */ /* 0x000fca0007ffe1ff */
[----:B------:R-:W-:Y:S02]  /*28c0*/  IMAD R21, R10, R8, R21 ;  /* 0x000000080a157224 */ /* 0x000fe400078e0215 */
[----:B------:R-:W-:-:S04]  /*28d0*/  IMAD.WIDE R8, R19, 0x4, R6 ;  /* 0x0000000413087825 */ /* 0x000fc800078e0206 */
[----:B------:R-:W-:-:S05]  /*28e0*/  IMAD R21, R21, R10, R23 ;  /* 0x0000000a15157224 */ /* 0x000fca00078e0217 */
[----:B------:R0:W-:Y:S02]  /*28f0*/  STG.E desc[UR4][R8.64], R21 ;  /* 0x0000001508007986 */ /* 0x0001e4000c101904 */
.L_x_1209:
[----:B------:R-:W-:Y:S05]  /*2900*/  BSYNC.RECONVERGENT B0 ;  /* 0x0000000000007941 */ /* 0x000fea0003800200 */
.L_x_1208:
[----:B------:R-:W-:Y:S04]  /*2910*/  BSSY.RECONVERGENT B0, `(.L_x_1210) ;  /* 0x0000023000007945 */ /* 0x000fe80003800200 */
[----:B------:R-:W-:Y:S05]  /*2920*/  @P2 BRA `(.L_x_1211) ;  /* 0x0000000000842947 */ /* 0x000fea0003800000 */
[----:B------:R-:W-:Y:S01]  /*2930*/  IMAD.WIDE R18, R17, 0x4, R4 ;  /* 0x0000000411127825 */ /* 0x000fe200078e0204 */
[----:B------:R-:W1:Y:S05]  /*2940*/  LDC R10, c[0x0][0x38c] ;  /* 0x0000e300ff0a7b82 */ /* 0x000e6a0000000800 */
[----:B------:R-:W2:Y:S01]  /*2950*/  LDG.E R19, desc[UR4][R18.64] ;  /* 0x0000000412137981 */ /* 0x000ea2000c1e1900 */
[----:B0-----:R-:W-:Y:S02]  /*2960*/  MOV R8, RZ ;  /* 0x000000ff00087202 */ /* 0x001fe40000000f00 */
[----:B-1----:R-:W-:-:S04]  /*2970*/  IABS R16, R10 ;  /* 0x0000000a00107213 */ /* 0x002fc80000000000 */
        /* <DEDUP_REMOVED lines=19> */
[----:B------:R-:W-:-:S05]  /*2ab0*/  @P2 VIADD R8, R8, 0x1 ;  /* 0x0000000108082836 */ /* 0x000fca0000000000 */
[----:B------:R-:W-:-:S05]  /*2ac0*/  MOV R21, R8 ;  /* 0x0000000800157202 */ /* 0x000fca0000000f00 */
[----:B------:R-:W-:Y:S01]  /*2ad0*/  @!P4 IMAD.MOV R21, RZ, RZ, -R21 ;  /* 0x000000ffff15c224 */ /* 0x000fe200078e0a15 */
[----:B------:R-:W-:-:S05]  /*2ae0*/  @!P3 LOP3.LUT R21, RZ, R10, RZ, 0x33, !PT ;  /* 0x0000000aff15b212 */ /* 0x000fca00078e33ff */
[----:B------:R-:W-:-:S04]  /*2af0*/  IMAD.MOV R8, RZ, RZ, -R21 ;  /* 0x000000ffff087224 */ /* 0x000fc800078e0a15 */
[----:B------:R-:W-:Y:S02]  /*2b00*/  IMAD R19, R10, R8, R19 ;  /* 0x000000080a137224 */ /* 0x000fe400078e0213 */
[----:B------:R-:W-:-:S04]  /*2b10*/  IMAD.WIDE R8, R17, 0x4, R6 ;  /* 0x0000000411087825 */ /* 0x000fc800078e0206 */
[----:B------:R-:W-:-:S05]  /*2b20*/  IMAD R19, R19, R10, R21 ;  /* 0x0000000a13137224 */ /* 0x000fca00078e0215 */
[----:B------:R1:W-:Y:S02]  /*2b30*/  STG.E desc[UR4][R8.64], R19 ;  /* 0x0000001308007986 */ /* 0x0003e4000c101904 */
.L_x_1211:
[----:B------:R-:W-:Y:S05]  /*2b40*/  BSYNC.RECONVERGENT B0 ;  /* 0x0000000000007941 */ /* 0x000fea0003800200 */
.L_x_1210:
[----:B------:R-:W-:Y:S04]  /*2b50*/  BSSY.RECONVERGENT B0, `(.L_x_1212) ;  /* 0x0000021000007945 */ /* 0x000fe80003800200 */
[----:B------:R-:W-:Y:S05]  /*2b60*/  @P1 BRA `(.L_x_1213) ;  /* 0x00000000007c1947 */ /* 0x000fea0003800000 */
[----:B-1----:R-:W-:Y:S01]  /*2b70*/  IMAD.WIDE R18, R15, 0x4, R4 ;  /* 0x000000040f127825 */ /* 0x002fe200078e0204 */
[----:B0-----:R-:W0:Y:S04]  /*2b80*/  LDC R8, c[0x0][0x38c] ;  /* 0x0000e300ff087b82 */ /* 0x001e280000000800 */
[----:B------:R-:W2:Y:S01]  /*2b90*/  LDG.E R9, desc[UR4][R18.64] ;  /* 0x0000000412097981 */ /* 0x000ea2000c1e1900 */
[----:B0-----:R-:W-:-:S04]  /*2ba0*/  IABS R21, R8 ;  /* 0x0000000800157213 */ /* 0x001fc80000000000 */
[----:B------:R-:W0:Y:S08]  /*2bb0*/  I2F.RP R20, R21 ;  /* 0x0000001500147306 */ /* 0x000e300000209400 */
[----:B0-----:R-:W0:Y:S02]  /*2bc0*/  MUFU.RCP R20, R20 ;  /* 0x0000001400147308 */ /* 0x001e240000001000 */
[----:B0-----:R-:W-:-:S06]  /*2bd0*/  IADD3 R16, PT, PT, R20, 0xffffffe, RZ ;  /* 0x0ffffffe14107810 */ /* 0x001fcc0007ffe0ff */
[----:B------:R0:W1:Y:S02]  /*2be0*/  F2I.FTZ.U32.TRUNC.NTZ R17, R16 ;  /* 0x0000001000117305 */ /* 0x000064000021f000 */
[----:B0-----:R-:W-:Y:S02]  /*2bf0*/  IMAD.MOV.U32 R16, RZ, RZ, RZ ;  /* 0x000000ffff107224 */ /* 0x001fe400078e00ff */
[----:B-1----:R-:W-:-:S04]  /*2c00*/  IMAD.MOV R10, RZ, RZ, -R17 ;  /* 0x000000ffff0a7224 */ /* 0x002fc800078e0a11 */
[----:B------:R-:W-:-:S04]  /*2c10*/  IMAD R23, R10, R21, RZ ;  /* 0x000000150a177224 */ /* 0x000fc800078e02ff */
[----:B------:R-:W-:Y:S01]  /*2c20*/  IMAD.HI.U32 R23, R17, R23, R16 ;  /* 0x0000001711177227 */ /* 0x000fe200078e0010 */
[----:B--2---:R-:W-:-:S05]  /*2c30*/  IABS R12, R9 ;  /* 0x00000009000c7213 */ /* 0x004fca0000000000 */
[----:B------:R-:W-:-:S05]  /*2c40*/  IMAD.HI.U32 R10, R23, R12, RZ ;  /* 0x0000000c170a7227 */ /* 0x000fca00078e00ff */
[----:B------:R-:W-:-:S05]  /*2c50*/  IADD3 R17, PT, PT, -R10, RZ, RZ ;  /* 0x000000ff0a117210 */ /* 0x000fca0007ffe1ff */
[----:B------:R-:W-:Y:S02]  /*2c60*/  IMAD R12, R21, R17, R12 ;  /* 0x00000011150c7224 */ /* 0x000fe400078e020c */
[----:B------:R-:W-:-:S03]  /*2c70*/  IMAD.WIDE R16, R15, 0x4, R6 ;  /* 0x000000040f107825 */ /* 0x000fc600078e0206 */
        /* <DEDUP_REMOVED lines=14> */
.L_x_1213:
[----:B------:R-:W-:Y:S05]  /*2d60*/  BSYNC.RECONVERGENT B0 ;  /* 0x0000000000007941 */ /* 0x000fea0003800200 */
.L_x_1212:
[----:B------:R-:W-:Y:S04]  /*2d70*/  BSSY.RECONVERGENT B0, `(.L_x_1214) ;  /* 0x0000021000007945 */ /* 0x000fe80003800200 */
[----:B------:R-:W-:Y:S05]  /*2d80*/  @P0 BRA `(.L_x_1215) ;  /* 0x00000000007c0947 */ /* 0x000fea0003800000 */
[----:B-1----:R-:W-:Y:S01]  /*2d90*/  IMAD.WIDE R18, R13, 0x4, R4 ;  /* 0x000000040d127825 */ /* 0x002fe200078e0204 */
[----:B0-----:R-:W0:Y:S04]  /*2da0*/  LDC R8, c[0x0][0x38c] ;  /* 0x0000e300ff087b82 */ /* 0x001e280000000800 */
[----:B--2---:R-:W2:Y:S01]  /*2db0*/  LDG.E R9, desc[UR4][R18.64] ;  /* 0x0000000412097981 */ /* 0x004ea2000c1e1900 */
        /* <DEDUP_REMOVED lines=25> */
[----:B------:R-:W-:-:S04]  /*2f50*/  IMAD.WIDE R12, R13, 0x4, R6 ;  /* 0x000000040d0c7825 */ /* 0x000fc800078e0206 */
[----:B------:R-:W-:-:S05]  /*2f60*/  IMAD R9, R9, R8, R10 ;  /* 0x0000000809097224 */ /* 0x000fca00078e020a */
[----:B------:R3:W-:Y:S02]  /*2f70*/  STG.E desc[UR4][R12.64], R9 ;  /* 0x000000090c007986 */ /* 0x0007e4000c101904 */
.L_x_1215:
[----:B------:R-:W-:Y:S05]  /*2f80*/  BSYNC.RECONVERGENT B0 ;  /* 0x0000000000007941 */ /* 0x000fea0003800200 */
.L_x_1214:
[----:B------:R-:W-:-:S07]  /*2f90*/  IADD3 R2, PT, PT, R2, 0x4, RZ ;  /* 0x0000000402027810 */ /* 0x000fce0007ffe0ff */
.L_x_1207:
[----:B------:R-:W-:-:S13]  /*2fa0*/  ISETP.NE.AND P0, PT, R14, RZ, PT ;  /* 0x000000ff0e00720c */ /* 0x000fda0003f05270 */
[----:B------:R-:W-:Y:S05]  /*2fb0*/  @!P0 EXIT ;  /* 0x000000000000894d */ /* 0x000fea0003800000 */
[----:B------:R-:W-:-:S13]  /*2fc0*/  ISETP.NE.AND P0, PT, R14, 0x1, PT ;  /* 0x000000010e00780c */ /* 0x000fda0003f05270 */
[----:B------:R-:W-:Y:S05]  /*2fd0*/  @!P0 BRA `(.L_x_1216) ;  /* 0x0000000400288947 */ /* 0x000fea0003800000 */
[----:B---3--:R-:W-:Y:S01]  /*2fe0*/  IMAD R13, R2, 0x80, R11 ;  /* 0x00000080020d7824 */ /* 0x008fe200078e020b */
[----:B------:R-:W-:Y:S03]  /*2ff0*/  BSSY.RECONVERGENT B0, `(.L_x_1217) ;  /* 0x0000024000007945 */ /* 0x000fe60003800200 */
[C---:B012---:R-:W-:Y:S01]  /*3000*/  VIADD R9, R13.reuse, 0x80 ;  /* 0x000000800d097836 */ /* 0x047fe20000000000 */
[----:B------:R-:W-:-:S04]  /*3010*/  ISETP.GE.AND P0, PT, R13, R0, PT ;  /* 0x000000000d00720c */ /* 0x000fc80003f06270 */
[----:B------:R-:W-:-:S09]  /*3020*/  ISETP.GE.AND P3, PT, R9, R0, PT ;  /* 0x000000000900720c */ /* 0x000fd20003f66270 */
[----:B------:R-:W-:Y:S05]  /*3030*/  @P0 BRA `(.L_x_1218) ;  /* 0x00000000007c0947 */ /* 0x000fea0003800000 */
[----:B------:R-:W-:Y:S01]  /*3040*/  IMAD.WIDE R16, R13, 0x4, R4 ;  /* 0x000000040d107825 */ /* 0x000fe200078e0204 */
[----:B------:R-:W0:Y:S05]  /*3050*/  LDC R8, c[0x0][0x38c] ;  /* 0x0000e300ff087b82 */ /* 0x000e2a0000000800 */
        /* <DEDUP_REMOVED lines=29> */
.L_x_1218:
[----:B------:R-:W-:Y:S05]  /*3230*/  BSYNC.RECONVERGENT B0 ;  /* 0x0000000000007941 */ /* 0x000fea0003800200 */
.L_x_1217:
[----:B------:R-:W-:Y:S04]  /*3240*/  BSSY.RECONVERGENT B0, `(.L_x_1219) ;  /* 0x0000022000007945 */ /* 0x000fe80003800200 */
[----:B------:R-:W-:Y:S05]  /*3250*/  @P3 BRA `(.L_x_1220) ;  /* 0x0000000000803947 */ /* 0x000fea0003800000 */
[----:B------:R-:W-:Y:S01]  /*3260*/  IMAD.WIDE R14, R9, 0x4, R4 ;  /* 0x00000004090e7825 */ /* 0x000fe200078e0204 */
[----:B------:R-:W1:Y:S05]  /*3270*/  LDC R8, c[0x0][0x38c] ;  /* 0x0000e300ff087b82 */ /* 0x000e6a0000000800 */
[----:B------:R-:W2:Y:S01]  /*3280*/  LDG.E R15, desc[UR4][R14.64] ;  /* 0x000000040e0f7981 */ /* 0x000ea2000c1e1900 */
[----:B0-----:R-:W-:Y:S01]  /*3290*/  IMAD.MOV.U32 R12, RZ, RZ, RZ ;  /* 0x000000ffff0c7224 */ /* 0x001fe200078e00ff */
[----:B-1----:R-:W-:-:S04]  /*32a0*/  IABS R17, R8 ;  /* 0x0000000800117213 */ /* 0x002fc80000000000 */
        /* <DEDUP_REMOVED lines=23> */
[----:B------:R-:W-:Y:S02]  /*3420*/  IMAD R15, R8, R12, R15 ;  /* 0x0000000c080f7224 */ /* 0x000fe400078e020f */
[----:B------:R-:W-:-:S04]  /*3430*/  IMAD.WIDE R12, R9, 0x4, R6 ;  /* 0x00000004090c7825 */ /* 0x000fc800078e0206 */
[----:B------:R-:W-:-:S05]  /*3440*/  IMAD R15, R15, R8, R10 ;  /* 0x000000080f0f7224 */ /* 0x000fca00078e020a */
[----:B------:R1:W-:Y:S02]  /*3450*/  STG.E desc[UR4][R12.64], R15 ;  /* 0x0000000f0c007986 */ /* 0x0003e4000c101904 */
.L_x_1220:
[----:B------:R-:W-:Y:S05]  /*3460*/  BSYNC.RECONVERGENT B0 ;  /* 0x0000000000007941 */ /* 0x000fea0003800200 */
.L_x_1219:
[----:B------:R-:W-:-:S07]  /*3470*/  VIADD R2, R2, 0x2 ;  /* 0x0000000202027836 */ /* 0x000fce0000000000 */
.L_x_1216:
[----:B------:R-:W-:-:S04]  /*3480*/  LOP3.LUT R3, R3, 0x1, RZ, 0xc0, !PT ;  /* 0x0000000103037812 */ /* 0x000fc800078ec0ff */
[----:B------:R-:W-:-:S13]  /*3490*/  ISETP.NE.U32.AND P0, PT, R3, 0x1, PT ;  /* 0x000000010300780c */ /* 0x000fda0003f05070 */
[----:B------:R-:W-:Y:S05]  /*34a0*/  @P0 EXIT ;  /* 0x000000000000094d */ /* 0x000fea0003800000 */
[----:B------:R-:W-:-:S05]  /*34b0*/  IMAD R11, R2, 0x80, R11 ;  /* 0x00000080020b7824 */ /* 0x000fca00078e020b */
[----:B------:R-:W-:-:S13]  /*34c0*/  ISETP.GE.AND P0, PT, R11, R0, PT ;  /* 0x000000000b00720c */ /* 0x000fda0003f06270 */
[----:B------:R-:W-:Y:S05]  /*34d0*/  @P0 EXIT ;  /* 0x000000000000094d */ /* 0x000fea0003800000 */
[C---:B------:R-:W-:Y:S01]  /*34e0*/  IMAD.WIDE R4, R11.reuse, 0x4, R4 ;  /* 0x000000040b047825 */ /* 0x040fe200078e0204 */
[----:B0123--:R-:W0:Y:S05]  /*34f0*/  LDC R9, c[0x0][0x38c] ;  /* 0x0000e300ff097b82 */ /* 0x00fe2a0000000800 */
[----:B------:R-:W2:Y:S01]  /*3500*/  LDG.E R4, desc[UR4][R4.64] ;  /* 0x0000000404047981 */ /* 0x000ea2000c1e1900 */
[----:B------:R-:W-:Y:S02]  /*3510*/  IMAD.MOV.U32 R2, RZ, RZ, RZ ;  /* 0x000000ffff027224 */ /* 0x000fe400078e00ff */
[----:B------:R-:W-:Y:S01]  /*3520*/  IMAD.WIDE R6, R11, 0x4, R6 ;  /* 0x000000040b067825 */ /* 0x000fe200078e0206 */
        /* <DEDUP_REMOVED lines=26> */
[----:B------:R-:W-:Y:S01]  /*36d0*/  STG.E desc[UR4][R6.64], R3 ;  /* 0x0000000306007986 */ /* 0x000fe2000c101904 */
[----:B------:R-:W-:Y:S05]  /*36e0*/  EXIT ;  /* 0x000000000000794d */ /* 0x000fea0003800000 */
.L_x_1172:
[----:B------:R-:W-:-:S13]  /*36f0*/  ISETP.GE.AND P0, PT, R12, 0x1, PT ;  /* 0x000000010c00780c */ /* 0x000fda0003f06270 */
[----:B------:R-:W-:Y:S05]  /*3700*/  @!P0 EXIT ;  /* 0x000000000000894d */ /* 0x000fea0003800000 */
[C---:B------:R-:W-:Y:S01]  /*3710*/  ISETP.GE.U32.AND P0, PT, R12.reuse, 0x8, PT ;  /* 0x000000080c00780c */ /* 0x040fe20003f06070 */
[----:B------:R-:W-:Y:S01]  /*3720*/  IMAD.MOV.U32 R0, RZ, RZ, RZ ;  /* 0x000000ffff007224 */ /* 0x000fe200078e00ff */
[----:B------:R-:W-:-:S11]  /*3730*/  LOP3.LUT R21, R12, 0x7, RZ, 0xc0, !PT ;  /* 0x000000070c157812 */ /* 0x000fd600078ec0ff */
[----:B------:R-:W-:Y:S05]  /*3740*/  @!P0 BRA `(.L_x_1221) ;  /* 0x0000001400848947 */ /* 0x000fea0003800000 */
[----:B------:R-:W-:Y:S01]  /*3750*/  IMAD.WIDE.U32 R8, R11, 0x4, R2 ;  /* 0x000000040b087825 */ /* 0x000fe200078e0002 */
[----:B------:R-:W0:Y:S02]  /*3760*/  LDC R0, c[0x0][0x38c] ;  /* 0x0000e300ff007b82 */ /* 0x000e240000000800 */
[----:B------:R-:W-:-:S04]  /*3770*/  IADD3 R14, P0, PT, R8, UR10, RZ ;  /* 0x0000000a080e7c10 */ /* 0x000fc8000ff1e0ff */
[----:B------:R-:W-:-:S06]  /*3780*/  IADD3.X R15, PT, PT, R9, UR11, RZ, P0, !PT ;  /* 0x0000000b090f7c10 */ /* 0x000fcc00087fe4ff */
[----:B------:R-:W2:Y:S01]  /*3790*/  LDG.E R15, desc[UR4][R14.64] ;  /* 0x000000040e0f7981 */ /* 0x000ea2000c1e1900 */
[----:B------:R-:W-:Y:S01]  /*37a0*/  IMAD.MOV.U32 R16, RZ, RZ, RZ ;  /* 0x000000ffff107224 */ /* 0x000fe200078e00ff */
[----:B0-----:R-:W-:-:S04]  /*37b0*/  IABS R10, R0 ;  /* 0x00000000000a7213 */ /* 0x001fc80000000000 */
[----:B------:R-:W0:Y:S08]  /*37c0*/  I2F.RP R18, R10 ;  /* 0x0000000a00127306 */ /* 0x000e300000209400 */
[----:B0-----:R-:W0:Y:S02]  /*37d0*/  MUFU.RCP R18, R18 ;  /* 0x0000001200127308 */ /* 0x001e240000001000 */
[----:B0-----:R-:W-:-:S06]  /*37e0*/  VIADD R19, R18, 0xffffffe ;  /* 0x0ffffffe12137836 */ /* 0x001fcc0000000000 */
[----:B------:R0:W1:Y:S02]  /*37f0*/  F2I.FTZ.U32.TRUNC.NTZ R17, R19 ;  /* 0x0000001300117305 */ /* 0x000064000021f000 */
[----:B0-----:R-:W-:-:S05]  /*3800*/  IADD3 R19, PT, PT, R11, 0x80, RZ ;  /* 0x000000800b137810 */ /* 0x001fca0007ffe0ff */
[----:B------:R-:W-:Y:S01]  /*3810*/  IMAD.WIDE R18, R19, 0x4, R2 ;  /* 0x0000000413127825 */ /* 0x000fe200078e0202 */
[----:B-1----:R-:W-:-:S05]  /*3820*/  IADD3 R13, PT, PT, RZ, -R17, RZ ;  /* 0x80000011ff0d7210 */ /* 0x002fca0007ffe0ff */
[----:B------:R-:W-:-:S04]  /*3830*/  IMAD R13, R13, R10, RZ ;  /* 0x0000000a0d0d7224 */ /* 0x000fc800078e02ff */
[----:B------:R-:W-:Y:S01]  /*3840*/  IMAD.HI.U32 R16, R17, R13, R16 ;  /* 0x0000000d11107227 */ /* 0x000fe200078e0010 */
[----:B--2---:R-:W-:-:S05]  /*3850*/  IABS R14, R15 ;  /* 0x0000000f000e7213 */ /* 0x004fca0000000000 */
[----:B------:R-:W-:-:S04]  /*3860*/  IMAD.MOV.U32 R17, RZ, RZ, R14 ;  /* 0x000000ffff117224 */ /* 0x000fc800078e000e */
        /* <DEDUP_REMOVED lines=8> */
[----:B------:R-:W-:Y:S02]  /*38f0*/  IADD3 R22, P1, PT, R8, UR8, RZ ;  /* 0x0000000808167c10 */ /* 0x000fe4000ff3e0ff */
[----:B------:R-:W-:Y:S02]  /*3900*/  ISETP.GE.U32.AND P0, PT, R17, R10, PT ;  /* 0x0000000a1100720c */ /* 0x000fe40003f06070 */
[----:B------:R-:W-:-:S11]  /*3910*/  IADD3.X R23, PT, PT, R9, UR9, RZ, P1, !PT ;  /* 0x0000000909177c10 */ /* 0x000fd60008ffe4ff */
[----:B------:R-:W-:Y:S02]  /*3920*/  @P0 IADD3 R13, PT, PT, R13, 0x1, RZ ;  /* 0x000000010d0d0810 */ /* 0x000fe40007ffe0ff */
[----:B------:R-:W-:-:S03]  /*3930*/  ISETP.NE.AND P0, PT, R0, RZ, PT ;  /* 0x000000ff0000720c */ /* 0x000fc60003f05270 */
[----:B------:R-:W-:Y:S01]  /*3940*/  IMAD.MOV.U32 R14, RZ, RZ, R13 ;  /* 0x000000ffff0e7224 */ /* 0x000fe200078e000d */
[----:B------:R-:W-:-:S03]  /*3950*/  LOP3.LUT R13, RZ, R0, RZ, 0x33, !PT ;  /* 0x00000000ff0d7212 */ /* 0x000fc600078e33ff */
[----:B------:R-:W-:-:S05]  /*3960*/  @!P2 IMAD.MOV R14, RZ, RZ, -R14 ;  /* 0x000000ffff0ea224 */ /* 0x000fca00078e0a0e */
[----:B------:R-:W-:Y:S02]  /*3970*/  SEL R17, R13, R14, !P0 ;  /* 0x0000000e0d117207 */ /* 0x000fe40004000000 */
[----:B------:R-:W-:-:S03]  /*3980*/  IADD3 R14, P2, PT, R18, UR10, RZ ;  /* 0x0000000a120e7c10 */ /* 0x000fc6000ff5e0ff */
[----:B------:R-:W-:-:S04]  /*3990*/  IMAD.MOV R20, RZ, RZ, -R17 ;  /* 0x000000ffff147224 */ /* 0x000fc800078e0a11 */
[----:B------:R-:W-:Y:S01]  /*39a0*/  IMAD R20, R0, R20, R15 ;  /* 0x0000001400147224 */ /* 0x000fe200078e020f */
[----:B------:R-:W-:-:S03]  /*39b0*/  IADD3.X R15, PT, PT, R19, UR11, RZ, P2, !PT ;  /* 0x0000000b130f7c10 */ /* 0x000fc600097fe4ff */
[----:B------:R-:W-:-:S05]  /*39c0*/  IMAD R25, R20, R0, R17 ;  /* 0x0000000014197224 */ /* 0x000fca00078e0211 */
[----:B------:R0:W-:Y:S04]  /*39d0*/  STG.E desc[UR4][R22.64], R25 ;  /* 0x0000001916007986 */ /* 0x0001e8000c101904 */
[----:B------:R-:W2:Y:S02]  /*39e0*/  LDG.E R17, desc[UR4][R14.64] ;  /* 0x000000040e117981 */ /* 0x000ea4000c1e1900 */
[----:B--2---:R-:W-:-:S05]  /*39f0*/  IABS R27, R17 ;  /* 0x00000011001b7213 */ /* 0x004fca0000000000 */
[----:B------:R-:W-:-:S04]  /*3a00*/  IMAD.HI.U32 R20, R16, R27, RZ ;  /* 0x0000001b10147227 */ /* 0x000fc800078e00ff */
[----:B------:R-:W-:-:S04]  /*3a10*/  IMAD.MOV R24, RZ, RZ, -R20 ;  /* 0x000000ffff187224 */ /* 0x000fc800078e0a14 */
[----:B------:R-:W-:Y:S01]  /*3a20*/  IMAD R27, R10, R24, R27 ;  /* 0x000000180a1b7224 */ /* 0x000fe200078e021b */
[----:B------:R-:W-:-:S04]  /*3a30*/  LOP3.LUT R24, R17, R0, RZ, 0x3c, !PT ;  /* 0x0000000011187212 */ /* 0x000fc800078e3cff */
[----:B------:R-:W-:Y:S02]  /*3a40*/  ISETP.GT.U32.AND P2, PT, R10, R27, PT ;  /* 0x0000001b0a00720c */ /* 0x000fe40003f44070 */
[----:B------:R-:W-:-:S11]  /*3a50*/  ISETP.GE.AND P3, PT, R24, RZ, PT ;  /* 0x000000ff1800720c */ /* 0x000fd60003f66270 */
[----:B------:R-:W-:Y:S01]  /*3a60*/  @!P2 IADD3 R27, PT, PT, R27, -R10, RZ ;  /* 0x8000000a1b1ba210 */ /* 0x000fe20007ffe0ff */
[----:B------:R-:W-:-:S03]  /*3a70*/  @!P2 VIADD R20, R20, 0x1 ;  /* 0x000000011414a836 */ /* 0x000fc60000000000 */
[----:B------:R-:W-:-:S13]  /*3a80*/  ISETP.GE.U32.AND P1, PT, R27, R10, PT ;  /* 0x0000000a1b00720c */ /* 0x000fda0003f26070 */
[----:B------:R-:W-:Y:S01]  /*3a90*/  @P1 VIADD R20, R20, 0x1 ;  /* 0x0000000114141836 */ /* 0x000fe20000000000 */
[----:B------:R-:W-:-:S04]  /*3aa0*/  IADD3 R18, P1, PT, R18, UR8, RZ ;  /* 0x0000000812127c10 */ /* 0x000fc8000ff3e0ff */
[----:B------:R-:W-:Y:S02]  /*3ab0*/  @!P3 IADD3 R20, PT, PT, -R20, RZ, RZ ;  /* 0x000000ff1414b210 */ /* 0x000fe40007ffe1ff */
[----:B------:R-:W-:Y:S02]  /*3ac0*/  IADD3.X R19, PT, PT, R19, UR9, RZ, P1, !PT ;  /* 0x0000000913137c10 */ /* 0x000fe40008ffe4ff */
[----:B0-----:R-:W-:-:S05]  /*3ad0*/  SEL R23, R13, R20, !P0 ;  /* 0x000000140d177207 */ /* 0x001fca0004000000 */
[----:B------:R-:W-:-:S04]  /*3ae0*/  IMAD.MOV R20, RZ, RZ, -R23 ;  /* 0x000000ffff147224 */ /* 0x000fc800078e0a17 */
[----:B------:R-:W-:-:S04]  /*3af0*/  IMAD R17, R0, R20, R17 ;  /* 0x0000001400117224 */ /* 0x000fc800078e0211 */
        /* <DEDUP_REMOVED lines=13> */
[----:B------:R-:W-:-:S05]  /*3bd0*/  @P1 VIADD R20, R20, 0x1 ;  /* 0x0000000114141836 */ /* 0x000fca0000000000 */
[----:B------:R-:W-:-:S04]  /*3be0*/  @!P3 IADD3 R20, PT, PT, -R20, RZ, RZ ;  /* 0x000000ff1414b210 */ /* 0x000fc80007ffe1ff */
        /* <DEDUP_REMOVED lines=89> */
[----:B------:R-:W-:-:S04]  /*4180*/  IADD3 R8, P1, PT, R8, 0x1000, RZ ;  /* 0x0000100008087810 */ /* 0x000fc80007f3e0ff */
[----:B------:R-:W-:Y:S01]  /*4190*/  @!P3 IADD3 R17, PT, PT, -R17, RZ, RZ ;  /* 0x000000ff1111b210 */ /* 0x000fe20007ffe1ff */
[----:B------:R-:W-:-:S03]  /*41a0*/  IMAD.X R22, RZ, RZ, R9, P1 ;  /* 0x000000ffff167224 */ /* 0x000fc600008e0609 */
[----:B------:R-:W-:-:S05]  /*41b0*/  SEL R13, R13, R17, !P0 ;  /* 0x000000110d0d7207 */ /* 0x000fca0004000000 */
[----:B------:R-:W-:-:S04]  /*41c0*/  IMAD.MOV R14, RZ, RZ, -R13 ;  /* 0x000000ffff0e7224 */ /* 0x000fc800078e0a0d */
[----:B------:R-:W-:-:S04]  /*41d0*/  IMAD R15, R0, R14, R15 ;  /* 0x0000000e000f7224 */ /* 0x000fc800078e020f */
[----:B------:R-:W-:Y:S01]  /*41e0*/  IMAD R15, R15, R0, R13 ;  /* 0x000000000f0f7224 */ /* 0x000fe200078e020d */
[----:B------:R-:W-:-:S04]  /*41f0*/  LOP3.LUT R0, R12, 0x7ffffff8, RZ, 0xc0, !PT ;  /* 0x7ffffff80c007812 */ /* 0x000fc800078ec0ff */
[----:B------:R1:W-:Y:S01]  /*4200*/  STG.E desc[UR4][R18.64+0xc00], R15 ;  /* 0x000c000f12007986 */ /* 0x0003e2000c101904 */
[----:B0-----:R-:W-:-:S04]  /*4210*/  IADD3 R23, PT, PT, -R0, 0x8, RZ ;  /* 0x0000000800177810 */ /* 0x001fc80007ffe1ff */
[----:B------:R-:W-:-:S13]  /*4220*/  ISETP.NE.AND P0, PT, R23, RZ, PT ;  /* 0x000000ff1700720c */ /* 0x000fda0003f05270 */
[----:B-1----:R-:W-:Y:S05]  /*4230*/  @!P0 BRA `(.L_x_1221) ;  /* 0x0000000800c88947 */ /* 0x002fea0003800000 */
[----:B------:R-:W-:Y:S01]  /*4240*/  MOV R19, R8 ;  /* 0x0000000800137202 */ /* 0x000fe20000000f00 */
[----:B------:R-:W-:Y:S01]  /*4250*/  VIADD R20, R11, 0x480 ;  /* 0x000004800b147836 */ /* 0x000fe20000000000 */
[----:B------:R-:W0:Y:S01]  /*4260*/  LDCU.64 UR6, c[0x0][0x398] ;  /* 0x00007300ff0677ac */ /* 0x000e220008000a00 */
[----:B------:R-:W1:Y:S05]  /*4270*/  LDCU.64 UR8, c[0x0][0x390] ;  /* 0x00007200ff0877ac */ /* 0x000e6a0008000a00 */
.L_x_1222:
[----:B0-----:R-:W-:Y:S01]  /*4280*/  IADD3 R26, P0, PT, R19, UR6, RZ ;  /* 0x00000006131a7c10 */ /* 0x001fe2000ff1e0ff */
[----:B--2---:R-:W0:Y:S03]  /*4290*/  LDC R25, c[0x0][0x38c] ;  /* 0x0000e300ff197b82 */ /* 0x004e260000000800 */
[----:B------:R-:W-:-:S05]  /*42a0*/  IADD3.X R27, PT, PT, R22, UR7, RZ, P0, !PT ;  /* 0x00000007161b7c10 */ /* 0x000fca00087fe4ff */
[----:B------:R-:W2:Y:S01]  /*42b0*/  LDG.E R26, desc[UR4][R26.64] ;  /* 0x000000041a1a7981 */ /* 0x000ea2000c1e1900 */
[----:B------:R-:W-:Y:S02]  /*42c0*/  IMAD.MOV.U32 R12, RZ, RZ, R2 ;  /* 0x000000ffff0c7224 */ /* 0x000fe400078e0002 */
[----:B------:R-:W-:Y:S02]  /*42d0*/  IMAD.MOV.U32 R13, RZ, RZ, R3 ;  /* 0x000000ffff0d7224 */ /* 0x000fe400078e0003 */
[----:B------:R-:W-:Y:S01]  /*42e0*/  IMAD.WIDE R12, R20, 0x4, R12 ;  /* 0x00000004140c7825 */ /* 0x000fe200078e020c */
[-C--:B0-----:R-:W-:Y:S02]  /*42f0*/  IABS R24, R25.reuse ;  /* 0x0000001900187213 */ /* 0x081fe40000000000 */
[----:B------:R-:W-:Y:S02]  /*4300*/  LOP3.LUT R18, RZ, R25, RZ, 0x33, !PT ;  /* 0x00000019ff127212 */ /* 0x000fe400078e33ff */
        /* <DEDUP_REMOVED lines=8> */
[----:B------:R-:W-:Y:S01]  /*4390*/  @!P1 VIADD R16, R16, 0x1 ;  /* 0x0000000110109836 */ /* 0x000fe20000000000 */
[----:B-1----:R-:W-:Y:S02]  /*43a0*/  IADD3 R14, P1, PT, R19, UR8, RZ ;  /* 0x00000008130e7c10 */ /* 0x002fe4000ff3e0ff */
[----:B------:R-:W-:Y:S02]  /*43b0*/  ISETP.GE.U32.AND P0, PT, R9, R10, PT ;  /* 0x0000000a0900720c */ /* 0x000fe40003f06070 */
[----:B------:R-:W-:-:S11]  /*43c0*/  IADD3.X R15, PT, PT, R22, UR9, RZ, P1, !PT ;  /* 0x00000009160f7c10 */ /* 0x000fd60008ffe4ff */
[----:B------:R-:W-:Y:S01]  /*43d0*/  @P0 VIADD R16, R16, 0x1 ;  /* 0x0000000110100836 */ /* 0x000fe20000000000 */
[----:B------:R-:W-:-:S04]  /*43e0*/  ISETP.NE.AND P0, PT, R25, RZ, PT ;  /* 0x000000ff1900720c */ /* 0x000fc80003f05270 */
[----:B------:R-:W-:Y:S02]  /*43f0*/  @!P2 IADD3 R16, PT, PT, -R16, RZ, RZ ;  /* 0x000000ff1010a210 */ /* 0x000fe40007ffe1ff */
[----:B------:R-:W-:Y:S02]  /*4400*/  IADD3 R8, P2, PT, R12, UR6, RZ ;  /* 0x000000060c087c10 */ /* 0x000fe4000ff5e0ff */
[----:B------:R-:W-:-:S04]  /*4410*/  SEL R10, R18, R16, !P0 ;  /* 0x00000010120a7207 */ /* 0x000fc80004000000 */
[----:B------:R-:W-:-:S05]  /*4420*/  IADD3 R9, PT, PT, -R10, RZ, RZ ;  /* 0x000000ff0a097210 */ /* 0x000fca0007ffe1ff */
[----:B------:R-:W-:Y:S01]  /*4430*/  IMAD R26, R25, R9, R26 ;  /* 0x00000009191a7224 */ /* 0x000fe200078e021a */
[----:B------:R-:W-:-:S03]  /*4440*/  IADD3.X R9, PT, PT, R13, UR7, RZ, P2, !PT ;  /* 0x000000070d097c10 */ /* 0x000fc600097fe4ff */
[----:B------:R-:W-:-:S05]  /*4450*/  IMAD R27, R26, R25, R10 ;  /* 0x000000191a1b7224 */ /* 0x000fca00078e020a */
[----:B------:R0:W-:Y:S04]  /*4460*/  STG.E desc[UR4][R14.64], R27 ;  /* 0x0000001b0e007986 */ /* 0x0001e8000c101904 */
[----:B------:R-:W0:Y:S01]  /*4470*/  LDG.E R26, desc[UR4][R8.64] ;  /* 0x00000004081a7981 */ /* 0x000e22000c1e1900 */
[----:B------:R-:W1:Y:S01]  /*4480*/  I2F.RP R10, R24 ;  /* 0x00000018000a7306 */ /* 0x000e620000209400 */
[----:B------:R-:W-:-:S07]  /*4490*/  HFMA2 R16, -RZ, RZ, 0, 0 ;  /* 0x00000000ff107431 */ /* 0x000fce00000001ff */
[----:B-1----:R-:W1:Y:S02]  /*44a0*/  MUFU.RCP R10, R10 ;  /* 0x0000000a000a7308 */ /* 0x002e640000001000 */
[----:B-1----:R-:W-:-:S06]  /*44b0*/  VIADD R17, R10, 0xffffffe ;  /* 0x0ffffffe0a117836 */ /* 0x002fcc0000000000 */
[----:B------:R-:W1:Y:S02]  /*44c0*/  F2I.FTZ.U32.TRUNC.NTZ R17, R17 ;  /* 0x0000001100117305 */ /* 0x000e64000021f000 */
[----:B-1----:R-:W-:-:S04]  /*44d0*/  IMAD.MOV R29, RZ, RZ, -R17 ;  /* 0x000000ffff1d7224 */ /* 0x002fc800078e0a11 */
[----:B------:R-:W-:-:S04]  /*44e0*/  IMAD R29, R29, R24, RZ ;  /* 0x000000181d1d7224 */ /* 0x000fc800078e02ff */
[----:B------:R-:W-:Y:S01]  /*44f0*/  IMAD.HI.U32 R16, R17, R29, R16 ;  /* 0x0000001d11107227 */ /* 0x000fe200078e0010 */
[----:B0-----:R-:W-:-:S05]  /*4500*/  IABS R15, R26 ;  /* 0x0000001a000f7213 */ /* 0x001fca0000000000 */
[----:B------:R-:W-:-:S04]  /*4510*/  IMAD.HI.U32 R14, R16, R15, RZ ;  /* 0x0000000f100e7227 */ /* 0x000fc800078e00ff */
[----:B------:R-:W-:-:S04]  /*4520*/  IMAD.MOV R10, RZ, RZ, -R14 ;  /* 0x000000ffff0a7224 */ /* 0x000fc800078e0a0e */
[----:B------:R-:W-:Y:S02]  /*4530*/  IMAD R15, R24, R10, R15 ;  /* 0x0000000a180f7224 */ /* 0x000fe400078e020f */
[----:B------:R-:W-:-:S05]  /*4540*/  IMAD.MOV.U32 R10, RZ, RZ, R24 ;  /* 0x000000ffff0a7224 */ /* 0x000fca00078e0018 */
[----:B------:R-:W-:-:S13]  /*4550*/  ISETP.GT.U32.AND P2, PT, R10, R15, PT ;  /* 0x0000000f0a00720c */ /* 0x000fda0003f44070 */
[----:B------:R-:W-:Y:S01]  /*4560*/  @!P2 IADD3 R15, PT, PT, R15, -R24, RZ ;  /* 0x800000180f0fa210 */ /* 0x000fe20007ffe0ff */
[----:B------:R-:W-:-:S03]  /*4570*/  @!P2 VIADD R14, R14, 0x1 ;  /* 0x000000010e0ea836 */ /* 0x000fc60000000000 */
[----:B------:R-:W-:Y:S02]  /*4580*/  ISETP.GE.U32.AND P1, PT, R15, R10, PT ;  /* 0x0000000a0f00720c */ /* 0x000fe40003f26070 */
[----:B------:R-:W-:-:S04]  /*4590*/  LOP3.LUT R15, R26, R25, RZ, 0x3c, !PT ;  /* 0x000000191a0f7212 */ /* 0x000fc800078e3cff */
[----:B------:R-:W-:-:S07]  /*45a0*/  ISETP.GE.AND P3, PT, R15, RZ, PT ;  /* 0x000000ff0f00720c */ /* 0x000fce0003f66270 */
[----:B------:R-:W-:Y:S01]  /*45b0*/  @P1 VIADD R14, R14, 0x1 ;  /* 0x000000010e0e1836 */ /* 0x000fe20000000000 */
[----:B------:R-:W-:-:S04]  /*45c0*/  IADD3 R12, P1, PT, R12, UR8, RZ ;  /* 0x000000080c0c7c10 */ /* 0x000fc8000ff3e0ff */
[----:B------:R-:W-:Y:S02]  /*45d0*/  IADD3.X R13, PT, PT, R13, UR9, RZ, P1, !PT ;  /* 0x000000090d0d7c10 */ /* 0x000fe40008ffe4ff */
[----:B------:R-:W-:-:S04]  /*45e0*/  @!P3 IADD3 R14, PT, PT, -R14, RZ, RZ ;  /* 0x000000ff0e0eb210 */ /* 0x000fc80007ffe1ff */
[----:B------:R-:W-:-:S05]  /*45f0*/  SEL R14, R18, R14, !P0 ;  /* 0x0000000e120e7207 */ /* 0x000fca0004000000 */
        /* <DEDUP_REMOVED lines=17> */
[----:B------:R-:W-:-:S05]  /*4710*/  SEL R26, R18, R17, !P0 ;  /* 0x00000011121a7207 */ /* 0x000fca0004000000 */
[----:B0-----:R-:W-:-:S04]  /*4720*/  IMAD.MOV R15, RZ, RZ, -R26 ;  /* 0x000000ffff0f7224 */ /* 0x001fc800078e0a1a */
        /* <DEDUP_REMOVED lines=75> */
[----:B------:R-:W3:Y:S01]  /*4be0*/  LDG.E R8, desc[UR4][R8.64+0xc00] ;  /* 0x000c000408087981 */ /* 0x000ee2000c1e1900 */
[----:B------:R-:W-:Y:S01]  /*4bf0*/  VIADD R23, R23, 0x8 ;  /* 0x0000000817177836 */ /* 0x000fe20000000000 */
[----:B------:R-:W-:Y:S02]  /*4c00*/  IADD3 R20, PT, PT, R20, 0x400, RZ ;  /* 0x0000040014147810 */ /* 0x000fe40007ffe0ff */
[----:B---3--:R-:W-:-:S05]  /*4c10*/  IABS R17, R8 ;  /* 0x0000000800117213 */ /* 0x008fca0000000000 */
[----:B------:R-:W-:-:S04]  /*4c20*/  IMAD.HI.U32 R14, R16, R17, RZ ;  /* 0x00000011100e7227 */ /* 0x000fc800078e00ff */
[----:B------:R-:W-:-:S04]  /*4c30*/  IMAD.MOV R26, RZ, RZ, -R14 ;  /* 0x000000ffff1a7224 */ /* 0x000fc800078e0a0e */
[----:B------:R-:W-:-:S05]  /*4c40*/  IMAD R17, R24, R26, R17 ;  /* 0x0000001a18117224 */ /* 0x000fca00078e0211 */
[----:B------:R-:W-:-:S13]  /*4c50*/  ISETP.GT.U32.AND P2, PT, R10, R17, PT ;  /* 0x000000110a00720c */ /* 0x000fda0003f44070 */
[----:B------:R-:W-:Y:S01]  /*4c60*/  @!P2 IADD3 R17, PT, PT, R17, -R24, RZ ;  /* 0x800000181111a210 */ /* 0x000fe20007ffe0ff */
[----:B------:R-:W-:-:S03]  /*4c70*/  @!P2 VIADD R14, R14, 0x1 ;  /* 0x000000010e0ea836 */ /* 0x000fc60000000000 */
[----:B------:R-:W-:Y:S02]  /*4c80*/  ISETP.GE.U32.AND P1, PT, R17, R10, PT ;  /* 0x0000000a1100720c */ /* 0x000fe40003f26070 */
[----:B------:R-:W-:-:S04]  /*4c90*/  LOP3.LUT R17, R8, R25, RZ, 0x3c, !PT ;  /* 0x0000001908117212 */ /* 0x000fc800078e3cff */
[----:B------:R-:W-:-:S07]  /*4ca0*/  ISETP.GE.AND P3, PT, R17, RZ, PT ;  /* 0x000000ff1100720c */ /* 0x000fce0003f66270 */
[----:B------:R-:W-:Y:S01]  /*4cb0*/  @P1 VIADD R14, R14, 0x1 ;  /* 0x000000010e0e1836 */ /* 0x000fe20000000000 */
[----:B------:R-:W-:-:S05]  /*4cc0*/  IADD3 R19, P1, PT, R19, 0x1000, RZ ;  /* 0x0000100013137810 */ /* 0x000fca0007f3e0ff */
[----:B------:R-:W-:Y:S01]  /*4cd0*/  @!P3 IADD3 R14, PT, PT, -R14, RZ, RZ ;  /* 0x000000ff0e0eb210 */ /* 0x000fe20007ffe1ff */
[----:B------:R-:W-:-:S03]  /*4ce0*/  IMAD.X R22, RZ, RZ, R22, P1 ;  /* 0x000000ffff167224 */ /* 0x000fc600008e0616 */
[----:B------:R-:W-:Y:S02]  /*4cf0*/  SEL R18, R18, R14, !P0 ;  /* 0x0000000e12127207 */ /* 0x000fe40004000000 */
[----:B------:R-:W-:-:S03]  /*4d00*/  ISETP.NE.AND P0, PT, R23, RZ, PT ;  /* 0x000000ff1700720c */ /* 0x000fc60003f05270 */
[----:B------:R-:W-:-:S04]  /*4d10*/  IMAD.MOV R9, RZ, RZ, -R18 ;  /* 0x000000ffff097224 */ /* 0x000fc800078e0a12 */
[----:B------:R-:W-:-:S04]  /*4d20*/  IMAD R8, R25, R9, R8 ;  /* 0x0000000919087224 */ /* 0x000fc800078e0208 */
[----:B------:R-:W-:-:S05]  /*4d30*/  IMAD R25, R8, R25, R18 ;  /* 0x0000001908197224 */ /* 0x000fca00078e0212 */
[----:B------:R2:W-:Y:S01]  /*4d40*/  STG.E desc[UR4][R12.64+0xc00], R25 ;  /* 0x000c00190c007986 */ /* 0x0005e2000c101904 */
[----:B------:R-:W-:Y:S05]  /*4d50*/  @P0 BRA `(.L_x_1222) ;  /* 0xfffffff400480947 */ /* 0x000fea000383ffff */
.L_x_1221:
[----:B------:R-:W-:-:S13]  /*4d60*/  ISETP.NE.AND P0, PT, R21, RZ, PT ;  /* 0x000000ff1500720c */ /* 0x000fda0003f05270 */
[----:B------:R-:W-:Y:S05]  /*4d70*/  @!P0 EXIT ;  /* 0x000000000000894d */ /* 0x000fea0003800000 */
[----:B------:R-:W0:Y:S01]  /*4d80*/  LDC R10, c[0x0][0x388] ;  /* 0x0000e200ff0a7b82 */ /* 0x000e220000000800 */
[----:B------:R-:W-:Y:S02]  /*4d90*/  ISETP.GE.U32.AND P1, PT, R21, 0x4, PT ;  /* 0x000000041500780c */ /* 0x000fe40003f26070 */
[----:B0-----:R-:W-:-:S04]  /*4da0*/  LOP3.LUT R18, R10, 0x3, RZ, 0xc0, !PT ;  /* 0x000000030a127812 */ /* 0x001fc800078ec0ff */
[----:B------:R-:W-:-:S07]  /*4db0*/  ISETP.NE.AND P0, PT, R18, RZ, PT ;  /* 0x000000ff1200720c */ /* 0x000fce0003f05270 */
[----:B------:R-:W-:Y:S06]  /*4dc0*/  @!P1 BRA `(.L_x_1223) ;  /* 0x0000000400689947 */ /* 0x000fec0003800000 */
[----:B------:R-:W-:Y:S01]  /*4dd0*/  IMAD R9, R0, 0x80, R11 ;  /* 0x0000008000097824 */ /* 0x000fe200078e020b */
[----:B--2---:R-:W0:Y:S03]  /*4de0*/  LDC R13, c[0x0][0x38c] ;  /* 0x0000e300ff0d7b82 */ /* 0x004e260000000800 */
[----:B------:R-:W-:-:S05]  /*4df0*/  IMAD.WIDE R2, R9, 0x4, R4 ;  /* 0x0000000409027825 */ /* 0x000fca00078e0204 */
[----:B------:R-:W2:Y:S01]  /*4e00*/  LDG.E R8, desc[UR4][R2.64] ;  /* 0x0000000402087981 */ /* 0x000ea2000c1e1900 */
        /* <DEDUP_REMOVED lines=13> */
[----:B------:R-:W-:Y:S01]  /*4ee0*/  IMAD R17, R12, R16, R17 ;  /* 0x000000100c117224 */ /* 0x000fe200078e0211 */
[----:B------:R-:W-:-:S04]  /*4ef0*/  LOP3.LUT R16, R8, R13, RZ, 0x3c, !PT ;  /* 0x0000000d08107212 */ /* 0x000fc800078e3cff */
[----:B------:R-:W-:Y:S02]  /*4f00*/  ISETP.GT.U32.AND P2, PT, R12, R17, PT ;  /* 0x000000110c00720c */ /* 0x000fe40003f44070 */
[----:B------:R-:W-:-:S11]  /*4f10*/  ISETP.GE.AND P3, PT, R16, RZ, PT ;  /* 0x000000ff1000720c */ /* 0x000fd60003f66270 */
[----:B------:R-:W-:Y:S01]  /*4f20*/  @!P2 IMAD.IADD R17, R17, 0x1, -R12 ;  /* 0x000000011111a824 */ /* 0x000fe200078e0a0c */
[----:B------:R-:W-:-:S04]  /*4f30*/  @!P2 IADD3 R15, PT, PT, R15, 0x1, RZ ;  /* 0x000000010f0fa810 */ /* 0x000fc80007ffe0ff */
[----:B------:R-:W-:-:S13]  /*4f40*/  ISETP.GE.U32.AND P1, PT, R17, R12, PT ;  /* 0x0000000c1100720c */ /* 0x000fda0003f26070 */
[----:B------:R-:W-:Y:S01]  /*4f50*/  @P1 VIADD R15, R15, 0x1 ;  /* 0x000000010f0f1836 */ /* 0x000fe20000000000 */
[----:B------:R-:W-:-:S03]  /*4f60*/  ISETP.NE.AND P1, PT, R13, RZ, PT ;  /* 0x000000ff0d00720c */ /* 0x000fc60003f25270 */
[----:B------:R-:W-:Y:S01]  /*4f70*/  IMAD.MOV.U32 R16, RZ, RZ, R15 ;  /* 0x000000ffff107224 */ /* 0x000fe200078e000f */
[----:B------:R-:W-:-:S04]  /*4f80*/  LOP3.LUT R15, RZ, R13, RZ, 0x33, !PT ;  /* 0x0000000dff0f7212 */ /* 0x000fc800078e33ff */
[----:B------:R-:W-:-:S04]  /*4f90*/  @!P3 IADD3 R16, PT, PT, -R16, RZ, RZ ;  /* 0x000000ff1010b210 */ /* 0x000fc80007ffe1ff */
[----:B------:R-:W-:-:S05]  /*4fa0*/  SEL R16, R15, R16, !P1 ;  /* 0x000000100f107207 */ /* 0x000fca0004800000 */
[----:B------:R-:W-:-:S04]  /*4fb0*/  IMAD.MOV R17, RZ, RZ, -R16 ;  /* 0x000000ffff117224 */ /* 0x000fc800078e0a10 */
[----:B------:R-:W-:Y:S02]  /*4fc0*/  IMAD R17, R13, R17, R8 ;  /* 0x000000110d117224 */ /* 0x000fe400078e0208 */
[----:B------:R-:W-:-:S04]  /*4fd0*/  IMAD.WIDE R8, R9, 0x4, R6 ;  /* 0x0000000409087825 */ /* 0x000fc800078e0206 */
[----:B------:R-:W-:-:S05]  /*4fe0*/  IMAD R17, R17, R13, R16 ;  /* 0x0000000d11117224 */ /* 0x000fca00078e0210 */
[----:B------:R0:W-:Y:S04]  /*4ff0*/  STG.E desc[UR4][R8.64], R17 ;  /* 0x0000001108007986 */ /* 0x0001e8000c101904 */
[----:B------:R-:W2:Y:S02]  /*5000*/  LDG.E R22, desc[UR4][R2.64+0x200] ;  /* 0x0002000402167981 */ /* 0x000ea4000c1e1900 */
[----:B--2---:R-:W-:-:S05]  /*5010*/  IABS R19, R22 ;  /* 0x0000001600137213 */ /* 0x004fca0000000000 */
        /* <DEDUP_REMOVED lines=9> */
[----:B------:R-:W-:-:S06]  /*50b0*/  @P2 VIADD R16, R16, 0x1 ;  /* 0x0000000110102836 */ /* 0x000fcc0000000000 */
[----:B------:R-:W-:-:S04]  /*50c0*/  @!P4 IADD3 R16, PT, PT, -R16, RZ, RZ ;  /* 0x000000ff1010c210 */ /* 0x000fc80007ffe1ff */
[----:B------:R-:W-:-:S05]  /*50d0*/  SEL R16, R15, R16, !P1 ;  /* 0x000000100f107207 */ /* 0x000fca0004800000 */
[----:B------:R-:W-:-:S04]  /*50e0*/  IMAD.MOV R20, RZ, RZ, -R16 ;  /* 0x000000ffff147224 */ /* 0x000fc800078e0a10 */
[----:B0-----:R-:W-:-:S04]  /*50f0*/  IMAD R17, R13, R20, R22 ;  /* 0x000000140d117224 */ /* 0x001fc800078e0216 */
        /* <DEDUP_REMOVED lines=20> */
[----:B------:R-:W2:Y:S01]  /*5240*/  LDG.E R20, desc[UR4][R2.64+0x600] ;  /* 0x0006000402147981 */ /* 0x000ea2000c1e1900 */
[----:B------:R-:W-:Y:S01]  /*5250*/  VIADD R0, R0, 0x4 ;  /* 0x0000000400007836 */ /* 0x000fe20000000000 */
        /* <DEDUP_REMOVED lines=14> */
[----:B------:R-:W-:-:S04]  /*5340*/  IMAD R2, R13, R2, R20 ;  /* 0x000000020d027224 */ /* 0x000fc800078e0214 */
[----:B------:R-:W-:-:S05]  /*5350*/  IMAD R13, R2, R13, R14 ;  /* 0x0000000d020d7224 */ /* 0x000fca00078e020e */
[----:B------:R0:W-:Y:S02]  /*5360*/  STG.E desc[UR4][R8.64+0x600], R13 ;  /* 0x0006000d08007986 */ /* 0x0001e4000c101904 */
.L_x_1223:
[----:B------:R-:W-:Y:S05]  /*5370*/  @!P0 EXIT ;  /* 0x000000000000894d */ /* 0x000fea0003800000 */
[----:B------:R-:W-:Y:S02]  /*5380*/  ISETP.NE.AND P1, PT, R18, 0x1, PT ;  /* 0x000000011200780c */ /* 0x000fe40003f25270 */
[----:B------:R-:W-:-:S04]  /*5390*/  LOP3.LUT R10, R10, 0x1, RZ, 0xc0, !PT ;  /* 0x000000010a0a7812 */ /* 0x000fc800078ec0ff */
[----:B------:R-:W-:-:S07]  /*53a0*/  ISETP.NE.U32.AND P0, PT, R10, 0x1, PT ;  /* 0x000000010a00780c */ /* 0x000fce0003f05070 */
[----:B------:R-:W-:Y:S06]  /*53b0*/  @!P1 BRA `(.L_x_1224) ;  /* 0x0000000000d49947 */ /* 0x000fec0003800000 */
[----:B0-----:R-:W-:Y:S01]  /*53c0*/  LEA R9, R0, R11, 0x7 ;  /* 0x0000000b00097211 */ /* 0x001fe200078e38ff */
[----:B------:R-:W0:Y:S04]  /*53d0*/  LDC R10, c[0x0][0x38c] ;  /* 0x0000e300ff0a7b82 */ /* 0x000e280000000800 */
[----:B------:R-:W-:-:S05]  /*53e0*/  IMAD.WIDE R2, R9, 0x4, R4 ;  /* 0x0000000409027825 */ /* 0x000fca00078e0204 */
[----:B--2---:R-:W2:Y:S01]  /*53f0*/  LDG.E R13, desc[UR4][R2.64] ;  /* 0x00000004020d7981 */ /* 0x004ea2000c1e1900 */
[----:B------:R-:W-:Y:S01]  /*5400*/  HFMA2 R14, -RZ, RZ, 0, 0 ;  /* 0x00000000ff0e7431 */ /* 0x000fe200000001ff */
[----:B0-----:R-:W-:Y:S02]  /*5410*/  IABS R12, R10 ;  /* 0x0000000a000c7213 */ /* 0x001fe40000000000 */
[----:B------:R-:W-:Y:S02]  /*5420*/  ISETP.NE.AND P4, PT, R10, RZ, PT ;  /* 0x000000ff0a00720c */ /* 0x000fe40003f85270 */
[----:B------:R-:W0:Y:S08]  /*5430*/  I2F.RP R16, R12 ;  /* 0x0000000c00107306 */ /* 0x000e300000209400 */
[----:B0-----:R-:W0:Y:S02]  /*5440*/  MUFU.RCP R16, R16 ;  /* 0x0000001000107308 */ /* 0x001e240000001000 */
[----:B0-----:R-:W-:-:S06]  /*5450*/  VIADD R17, R16, 0xffffffe ;  /* 0x0ffffffe10117836 */ /* 0x001fcc0000000000 */
[----:B------:R-:W0:Y:S02]  /*5460*/  F2I.FTZ.U32.TRUNC.NTZ R15, R17 ;  /* 0x00000011000f7305 */ /* 0x000e24000021f000 */
[----:B0-----:R-:W-:-:S04]  /*5470*/  IMAD.MOV R19, RZ, RZ, -R15 ;  /* 0x000000ffff137224 */ /* 0x001fc800078e0a0f */
[----:B------:R-:W-:-:S04]  /*5480*/  IMAD R19, R19, R12, RZ ;  /* 0x0000000c13137224 */ /* 0x000fc800078e02ff */
[----:B------:R-:W-:Y:S01]  /*5490*/  IMAD.HI.U32 R14, R15, R19, R14 ;  /* 0x000000130f0e7227 */ /* 0x000fe200078e000e */
[----:B------:R-:W-:Y:S02]  /*54a0*/  LOP3.LUT R19, RZ, R10, RZ, 0x33, !PT ;  /* 0x0000000aff137212 */ /* 0x000fe400078e33ff */
[----:B--2---:R-:W-:-:S05]  /*54b0*/  IABS R8, R13 ;  /* 0x0000000d00087213 */ /* 0x004fca0000000000 */
[----:B------:R-:W-:-:S04]  /*54c0*/  IMAD.MOV.U32 R15, RZ, RZ, R8 ;  /* 0x000000ffff0f7224 */ /* 0x000fc800078e0008 */
        /* <DEDUP_REMOVED lines=13> */
[----:B------:R-:W-:Y:S02]  /*55a0*/  IMAD R13, R10, R8, R13 ;  /* 0x000000080a0d7224 */ /* 0x000fe400078e020d */
[----:B------:R-:W-:-:S04]  /*55b0*/  IMAD.WIDE R8, R9, 0x4, R6 ;  /* 0x0000000409087825 */ /* 0x000fc800078e0206 */
        /* <DEDUP_REMOVED lines=17> */
[----:B0-----:R-:W-:-:S04]  /*56d0*/  IMAD.MOV R13, RZ, RZ, -R3 ;  /* 0x000000ffff0d7224 */ /* 0x001fc800078e0a03 */
[----:B------:R-:W-:-:S04]  /*56e0*/  IMAD R2, R10, R13, R17 ;  /* 0x0000000d0a027224 */ /* 0x000fc800078e0211 */
[----:B------:R-:W-:-:S05]  /*56f0*/  IMAD R3, R2, R10, R3 ;  /* 0x0000000a02037224 */ /* 0x000fca00078e0203 */
[----:B------:R1:W-:Y:S02]  /*5700*/  STG.E desc[UR4][R8.64+0x200], R3 ;  /* 0x0002000308007986 */ /* 0x0003e4000c101904 */
.L_x_1224:
[----:B------:R-:W-:Y:S05]  /*5710*/  @P0 EXIT ;  /* 0x000000000000094d */ /* 0x000fea0003800000 */
[----:B------:R-:W-:Y:S01]  /*5720*/  LEA R11, R0, R11, 0x7 ;  /* 0x0000000b000b7211 */ /* 0x000fe200078e38ff */
[----:B01----:R-:W2:Y:S04]  /*5730*/  LDC R9, c[0x0][0x38c] ;  /* 0x0000e300ff097b82 */ /* 0x003ea80000000800 */
[----:B------:R-:W-:-:S06]  /*5740*/  IMAD.WIDE R4, R11, 0x4, R4 ;  /* 0x000000040b047825 */ /* 0x000fcc00078e0204 */
[----:B------:R-:W3:Y:S01]  /*5750*/  LDG.E R4, desc[UR4][R4.64] ;  /* 0x0000000404047981 */ /* 0x000ee2000c1e1900 */
[----:B------:R-:W-:Y:S01]  /*5760*/  MOV R2, RZ ;  /* 0x000000ff00027202 */ /* 0x000fe20000000f00 */
[----:B------:R-:W-:Y:S01]  /*5770*/  IMAD.WIDE R6, R11, 0x4, R6 ;  /* 0x000000040b067825 */ /* 0x000fe200078e0206 */
[----:B--2---:R-:W-:-:S04]  /*5780*/  IABS R13, R9 ;  /* 0x00000009000d7213 */ /* 0x004fc80000000000 */
[----:B------:R-:W0:Y:S08]  /*5790*/  I2F.RP R8, R13 ;  /* 0x0000000d00087306 */ /* 0x000e300000209400 */
[----:B0-----:R-:W0:Y:S02]  /*57a0*/  MUFU.RCP R8, R8 ;  /* 0x0000000800087308 */ /* 0x001e240000001000 */
[----:B0-----:R-:W-:-:S06]  /*57b0*/  VIADD R10, R8, 0xffffffe ;  /* 0x0ffffffe080a7836 */ /* 0x001fcc0000000000 */
[----:B------:R-:W0:Y:S02]  /*57c0*/  F2I.FTZ.U32.TRUNC.NTZ R3, R10 ;  /* 0x0000000a00037305 */ /* 0x000e24000021f000 */
        /* <DEDUP_REMOVED lines=21> */
[----:B------:R-:W-:Y:S01]  /*5920*/  STG.E desc[UR4][R6.64], R3 ;  /* 0x0000000306007986 */ /* 0x000fe2000c101904 */
[----:B------:R-:W-:Y:S05]  /*5930*/  EXIT ;  /* 0x000000000000794d */ /* 0x000fea0003800000 */
.L_x_1225:
        /* <DEDUP_REMOVED lines=12> */
.L_x_1300:


//--------------------- .text._ZN3cub18CUB_300001_SM_10006detail9transform16transform_kernelINS2_10policy_hubILb1EN4cuda3std3__45tupleIJN6thrust24THRUST_300001_SM_1000_NS6detail15normal_iteratorINSA_10device_ptrIiEEEEEEEE10policy1000Ei9transposeSF_JPiEEEvT0_iT1_T2_DpNS2_10kernel_argIT3_EE --------------------------
	.section	.text._ZN3cub18CUB_300001_SM_10006detail9transform16transform_kernelINS2_10policy_hubILb1EN4cuda3std3__45tupleIJN6thrust24THRUST_300001_SM_1000_NS6detail15normal_iteratorINSA_10device_ptrIiEEEEEEEE10policy1000Ei9transposeSF_JPiEEEvT0_iT1_T2_DpNS2_10kernel_argIT3_EE,"ax",@progbits
	.align	128
        .global         _ZN3cub18CUB_300001_SM_10006detail9transform16transform_kernelINS2_10policy_hubILb1EN4cuda3std3__45tupleIJN6thrust24THRUST_300001_SM_1000_NS6detail15normal_iteratorINSA_10device_ptrIiEEEEEEEE10policy1000Ei9transposeSF_JPiEEEvT0_iT1_T2_DpNS2_10kernel_argIT3_EE
        .type           _ZN3cub18CUB_300001_SM_10006detail9transform16transform_kernelINS2_10policy_hubILb1EN4cuda3std3__45tupleIJN6thrust24THRUST_300001_SM_1000_NS6detail15normal_iteratorINSA_10device_ptrIiEEEEEEEE10policy1000Ei9transposeSF_JPiEEEvT0_iT1_T2_DpNS2_10kernel_argIT3_EE,@function
        .size           _ZN3cub18CUB_300001_SM_10006detail9transform16transform_kernelINS2_10policy_hubILb1EN4cuda3std3__45tupleIJN6thrust24THRUST_300001_SM_1000_NS6detail15normal_iteratorINSA_10device_ptrIiEEEEEEEE10policy1000Ei9transposeSF_JPiEEEvT0_iT1_T2_DpNS2_10kernel_argIT3_EE,(.L_x_1301 - _ZN3cub18CUB_300001_SM_10006detail9transform16transform_kernelINS2_10policy_hubILb1EN4cuda3std3__45tupleIJN6thrust24THRUST_300001_SM_1000_NS6detail15normal_iteratorINSA_10device_ptrIiEEEEEEEE10policy1000Ei9transposeSF_JPiEEEvT0_iT1_T2_DpNS2_10kernel_argIT3_EE)
        .other          _ZN3cub18CUB_300001_SM_10006detail9transform16transform_kernelINS2_10policy_hubILb1EN4cuda3std3__45tupleIJN6thrust24THRUST_300001_SM_1000_NS6detail15normal_iteratorINSA_10device_ptrIiEEEEEEEE10policy1000Ei9transposeSF_JPiEEEvT0_iT1_T2_DpNS2_10kernel_argIT3_EE,@"STO_CUDA_ENTRY STV_DEFAULT"
_ZN3cub18CUB_300001_SM_10006detail9transform16transform_kernelINS2_10policy_hubILb1EN4cuda3std3__45tupleIJN6thrust24THRUST_300001_SM_1000_NS6detail15normal_iteratorINSA_10device_ptrIiEEEEEEEE10policy1000Ei9transposeSF_JPiEEEvT0_iT1_T2_DpNS2_10kernel_argIT3_EE:
.text._ZN3cub18CUB_300001_SM_10006detail9transform16transform_kernelINS2_10policy_hubILb1EN4cuda3std3__45tupleIJN6thrust24THRUST_300001_SM_1000_NS6detail15normal_iteratorINSA_10device_ptrIiEEEEEEEE10policy1000Ei9transposeSF_JPiEEEvT0_iT1_T2_DpNS2_10kernel_argIT3_EE:
[----:B------:R-:W-:Y:S08]  /*0000*/  LDC R1, c[0x0][0x37c] ;  /* 0x0000df00ff017b82 */ /* 0x000ff00000000800 */
[----:B------:R-:W0:Y:S01]  /*0010*/  LDC.64 R10, c[0x0][0x380] ;  /* 0x0000e000ff0a7b82 */ /* 0x000e220000000a00 */
[----:B------:R-:W1:Y:S01]  /*0020*/  S2R R9, SR_TID.X ;  /* 0x0000000000097919 */ /* 0x000e620000002100 */
[----:B------:R-:W-:Y:S06]  /*0030*/  BSSY.RECONVERGENT B0, `(.L_x_1226) ;  /* 0x0000013000007945 */ /* 0x000fec0003800200 */
[----:B------:R-:W2:Y:S01]  /*0040*/  S2UR UR4, SR_CTAID.X ;  /* 0x00000000000479c3 */ /* 0x000ea20000002500 */
[----:B0-----:R-:W-:-:S04]  /*0050*/  IMAD.SHL.U32 R5, R11, 0x80, RZ ;  /* 0x000000800b057824 */ /* 0x001fc800078e00ff */
[----:B--2---:R-:W-:Y:S01]  /*0060*/  IMAD R7, R5, UR4, RZ ;  /* 0x0000000405077c24 */ /* 0x004fe2000f8e02ff */
[----:B-1----:R-:W-:-:S03]  /*0070*/  SHF.L.U32 R13, R9, 0x7, RZ ;  /* 0x00000007090d7819 */ /* 0x002fc600000006ff */
[----:B------:R-:W-:-:S05]  /*0080*/  IMAD.IADD R10, R10, 0x1, -R7 ;  /* 0x000000010a0a7824 */ /* 0x000fca00078e0a07 */
[----:B------:R-:W-:-:S05]  /*0090*/  VIMNMX R0, PT, PT, R5, R10, PT ;  /* 0x0000000a05007248 */ /* 0x000fca0003fe0100 */
[----:B------:R-:W-:-:S05]  /*00a0*/  IMAD.SHL.U32 R4, R0, 0x4, RZ ;  /* 0x0000000400047824 */ /* 0x000fca00078e00ff */
[----:B------:R-:W-:-:S13]  /*00b0*/  ISETP.GE.AND P0, PT, R13, R4, PT ;  /* 0x000000040d00720c */ /* 0x000fda0003f06270 */
[----:B------:R-:W-:Y:S05]  /*00c0*/  @P0 BRA `(.L_x_1227) ;  /* 0x0000000000240947 */ /* 0x000fea0003800000 */
[----:B------:R-:W0:Y:S02]  /*00d0*/  LDC.64 R2, c[0x0][0x398] ;  /* 0x0000e600ff027b82 */ /* 0x000e240000000a00 */
[----:B0-----:R-:W-:-:S04]  /*00e0*/  IMAD.WIDE.U32 R2, R9, 0x80, R2 ;  /* 0x0000008009027825 */ /* 0x001fc800078e0002 */
[----:B------:R-:W-:-:S07]  /*00f0*/  IMAD.WIDE R2, R7, 0x4, R2 ;  /* 0x0000000407027825 */ /* 0x000fce00078e0202 */
.L_x_1228:
[----:B------:R-:W-:Y:S01]  /*0100*/  VIADD R13, R13, 0x4000 ;  /* 0x000040000d0d7836 */ /* 0x000fe20000000000 */
[----:B------:R0:W-:Y:S04]  /*0110*/  CCTL.E.PF2 [R2] ;  /* 0x000000000200798f */ /* 0x0001e80000800100 */
[----:B------:R-:W-:Y:S02]  /*0120*/  ISETP.GE.AND P0, PT, R13, R4, PT ;  /* 0x000000040d00720c */ /* 0x000fe40003f06270 */
[----:B0-----:R-:W-:-:S04]  /*0130*/  IADD3 R2, P1, PT, R2, 0x4000, RZ ;  /* 0x0000400002027810 */ /* 0x001fc80007f3e0ff */
[----:B------:R-:W-:-:S07]  /*0140*/  IADD3.X R3, PT, PT, RZ, R3, RZ, P1, !PT ;  /* 0x00000003ff037210 */ /* 0x000fce0000ffe4ff */
[----:B------:R-:W-:Y:S05]  /*0150*/  @!P0 BRA `(.L_x_1228) ;  /* 0xfffffffc00e88947 */ /* 0x000fea000383ffff */
.L_x_1227:
[----:B------:R-:W-:Y:S05]  /*0160*/  BSYNC.RECONVERGENT B0 ;  /* 0x0000000000007941 */ /* 0x000fea0003800200 */
.L_x_1226:
[----:B------:R-:W0:Y:S01]  /*0170*/  LDCU.128 UR8, c[0x0][0x390] ;  /* 0x00007200ff0877ac */ /* 0x000e220008000c00 */
[----:B------:R-:W-:Y:S01]  /*0180*/  ISETP.GT.AND P0, PT, R5, R10, PT ;  /* 0x0000000a0500720c */ /* 0x000fe20003f04270 */
[----:B------:R-:W-:Y:S01]  /*0190*/  IMAD.WIDE R2, R7, 0x4, RZ ;  /* 0x0000000407027825 */ /* 0x000fe200078e02ff */
[----:B------:R-:W1:Y:S02]  /*01a0*/  LDCU.64 UR4, c[0x0][0x358] ;  /* 0x00006b00ff0477ac */ /* 0x000e640008000a00 */
[C---:B0-----:R-:W-:Y:S02]  /*01b0*/  IADD3 R4, P1, PT, R2.reuse, UR10, RZ ;  /* 0x0000000a02047c10 */ /* 0x041fe4000ff3e0ff */
[----:B------:R-:W-:Y:S02]  /*01c0*/  IADD3 R6, P2, PT, R2, UR8, RZ ;  /* 0x0000000802067c10 */ /* 0x000fe4000ff5e0ff */
[C---:B------:R-:W-:Y:S02]  /*01d0*/  IADD3.X R5, PT, PT, R3.reuse, UR11, RZ, P1, !PT ;  /* 0x0000000b03057c10 */ /* 0x040fe40008ffe4ff */
[----:B------:R-:W-:-:S03]  /*01e0*/  IADD3.X R7, PT, PT, R3, UR9, RZ, P2, !PT ;  /* 0x0000000903077c10 */ /* 0x000fc600097fe4ff */
[----:B-1----:R-:W-:Y:S06]  /*01f0*/  @P0 BRA `(.L_x_1229) ;  /* 0x0000002000800947 */ /* 0x002fec0003800000 */
        /* <DEDUP_REMOVED lines=11> */
[-C--:B0-----:R-:W-:Y:S02]  /*02b0*/  IABS R8, R10.reuse ;  /* 0x0000000a00087213 */ /* 0x081fe40000000000 */
[----:B------:R-:W-:Y:S02]  /*02c0*/  LOP3.LUT R21, RZ, R10, RZ, 0x33, !PT ;  /* 0x0000000aff157212 */ /* 0x000fe400078e33ff */
[----:B------:R-:W0:Y:S08]  /*02d0*/  I2F.RP R18, R8 ;  /* 0x0000000800127306 */ /* 0x000e300000209400 */
[----:B0-----:R-:W0:Y:S02]  /*02e0*/  MUFU.RCP R18, R18 ;  /* 0x0000001200127308 */ /* 0x001e240000001000 */
[----:B0-----:R-:W-:-:S06]  /*02f0*/  VIADD R14, R18, 0xffffffe ;  /* 0x0ffffffe120e7836 */ /* 0x001fcc0000000000 */
[----:B------:R0:W1:Y:S02]  /*0300*/  F2I.FTZ.U32.TRUNC.NTZ R15, R14 ;  /* 0x0000000e000f7305 */ /* 0x000064000021f000 */
[----:B0-----:R-:W-:Y:S01]  /*0310*/  IMAD.MOV.U32 R14, RZ, RZ, RZ ;  /* 0x000000ffff0e7224 */ /* 0x001fe200078e00ff */
[----:B-1----:R-:W-:-:S05]  /*0320*/  IADD3 R19, PT, PT, RZ, -R15, RZ ;  /* 0x8000000fff137210 */ /* 0x002fca0007ffe0ff */
[----:B------:R-:W-:-:S04]  /*0330*/  IMAD R19, R19, R8, RZ ;  /* 0x0000000813137224 */ /* 0x000fc800078e02ff */
[----:B------:R-:W-:Y:S01]  /*0340*/  IMAD.HI.U32 R0, R15, R19, R14 ;  /* 0x000000130f007227 */ /* 0x000fe200078e000e */
[----:B--2---:R-:W-:Y:S02]  /*0350*/  IABS R16, R17 ;  /* 0x0000001100107213 */ /* 0x004fe40000000000 */
[----:B------:R-:W-:-:S03]  /*0360*/  LOP3.LUT R14, R17, R10, RZ, 0x3c, !PT ;  /* 0x0000000a110e7212 */ /* 0x000fc600078e3cff */
[----:B------:R-:W-:Y:S01]  /*0370*/  IMAD.MOV.U32 R19, RZ, RZ, R16 ;  /* 0x000000ffff137224 */ /* 0x000fe200078e0010 */
[----:B------:R-:W-:-:S03]  /*0380*/  ISETP.GE.AND P2, PT, R14, RZ, PT ;  /* 0x000000ff0e00720c */ /* 0x000fc60003f46270 */
[----:B------:R-:W-:-:S05]  /*0390*/  IMAD.HI.U32 R15, R0, R19, RZ ;  /* 0x00000013000f7227 */ /* 0x000fca00078e00ff */
[----:B------:R-:W-:-:S05]  /*03a0*/  IADD3 R16, PT, PT, -R15, RZ, RZ ;  /* 0x000000ff0f107210 */ /* 0x000fca0007ffe1ff */
[----:B------:R-:W-:-:S05]  /*03b0*/  IMAD R19, R8, R16, R19 ;  /* 0x0000001008137224 */ /* 0x000fca00078e0213 */
[----:B------:R-:W-:-:S13]  /*03c0*/  ISETP.GT.U32.AND P1, PT, R8, R19, PT ;  /* 0x000000130800720c */ /* 0x000fda0003f24070 */
[----:B------:R-:W-:Y:S02]  /*03d0*/  @!P1 IMAD.IADD R19, R19, 0x1, -R8 ;  /* 0x0000000113139824 */ /* 0x000fe400078e0a08 */
[----:B------:R-:W-:Y:S01]  /*03e0*/  @!P1 VIADD R15, R15, 0x1 ;  /* 0x000000010f0f9836 */ /* 0x000fe20000000000 */
[----:B------:R-:W-:Y:S02]  /*03f0*/  IADD3 R16, P1, PT, R12, UR8, RZ ;  /* 0x000000080c107c10 */ /* 0x000fe4000ff3e0ff */
[----:B------:R-:W-:-:S13]  /*0400*/  ISETP.GE.U32.AND P0, PT, R19, R8, PT ;  /* 0x000000081300720c */ /* 0x000fda0003f06070 */
[----:B------:R-:W-:Y:S02]  /*0410*/  @P0 IADD3 R15, PT, PT, R15, 0x1, RZ ;  /* 0x000000010f0f0810 */ /* 0x000fe40007ffe0ff */
[----:B------:R-:W-:-:S03]  /*0420*/  ISETP.NE.AND P0, PT, R10, RZ, PT ;  /* 0x000000ff0a00720c */ /* 0x000fc60003f05270 */
[----:B------:R-:W-:Y:S01]  /*0430*/  IMAD.MOV.U32 R14, RZ, RZ, R15 ;  /* 0x000000ffff0e7224 */ /* 0x000fe200078e000f */
[----:B------:R-:W-:-:S03]  /*0440*/  IADD3 R15, PT, PT, R9, 0x80, RZ ;  /* 0x00000080090f7810 */ /* 0x000fc60007ffe0ff */
[----:B------:R-:W-:-:S05]  /*0450*/  @!P2 IMAD.MOV R14, RZ, RZ, -R14 ;  /* 0x000000ffff0ea224 */ /* 0x000fca00078e0a0e */
[----:B------:R-:W-:Y:S01]  /*0460*/  SEL R23, R21, R14, !P0 ;  /* 0x0000000e15177207 */ /* 0x000fe20004000000 */
[----:B------:R-:W-:-:S04]  /*0470*/  IMAD.WIDE R14, R15, 0x4, R2 ;  /* 0x000000040f0e7825 */ /* 0x000fc800078e0202 */
[----:B------:R-:W-:Y:S01]  /*0480*/  IMAD.MOV R22, RZ, RZ, -R23 ;  /* 0x000000ffff167224 */ /* 0x000fe200078e0a17 */
[----:B------:R-:W-:-:S03]  /*0490*/  IADD3 R18, P2, PT, R14, UR10, RZ ;  /* 0x0000000a0e127c10 */ /* 0x000fc6000ff5e0ff */
[----:B------:R-:W-:Y:S01]  /*04a0*/  IMAD R22, R10, R22, R17 ;  /* 0x000000160a167224 */ /* 0x000fe200078e0211 */
[----:B------:R-:W-:Y:S02]  /*04b0*/  IADD3.X R17, PT, PT, R13, UR9, RZ, P1, !PT ;  /* 0x000000090d117c10 */ /* 0x000fe40008ffe4ff */
[----:B------:R-:W-:Y:S01]  /*04c0*/  IADD3.X R19, PT, PT, R15, UR11, RZ, P2, !PT ;  /* 0x0000000b0f137c10 */ /* 0x000fe200097fe4ff */
        /* <DEDUP_REMOVED lines=14> */
[----:B0-----:R-:W-:-:S04]  /*05b0*/  IADD3 R16, P1, PT, R14, UR8, RZ ;  /* 0x000000080e107c10 */ /* 0x001fc8000ff3e0ff */
[----:B------:R-:W-:-:S04]  /*05c0*/  @!P3 IADD3 R22, PT, PT, -R22, RZ, RZ ;  /* 0x000000ff1616b210 */ /* 0x000fc80007ffe1ff */
[----:B------:R-:W-:-:S05]  /*05d0*/  SEL R25, R21, R22, !P0 ;  /* 0x0000001615197207 */ /* 0x000fca0004000000 */
        /* <DEDUP_REMOVED lines=107> */
[----:B0-----:R-:W-:-:S04]  /*0c90*/  IADD3 R15, P1, PT, R12, 0x1000, RZ ;  /* 0x000010000c0f7810 */ /* 0x001fc80007f3e0ff */
[----:B------:R-:W-:Y:S01]  /*0ca0*/  @!P3 IADD3 R14, PT, PT, -R14, RZ, RZ ;  /* 0x000000ff0e0eb210 */ /* 0x000fe20007ffe1ff */
[----:B------:R-:W-:-:S03]  /*0cb0*/  IMAD.X R18, RZ, RZ, R13, P1 ;  /* 0x000000ffff127224 */ /* 0x000fc600008e060d */
[----:B------:R-:W-:-:S05]  /*0cc0*/  SEL R21, R21, R14, !P0 ;  /* 0x0000000e15157207 */ /* 0x000fca0004000000 */
[----:B------:R-:W-:-:S04]  /*0cd0*/  IMAD.MOV R14, RZ, RZ, -R21 ;  /* 0x000000ffff0e7224 */ /* 0x000fc800078e0a15 */
[----:B------:R-:W-:Y:S01]  /*0ce0*/  IMAD R19, R10, R14, R19 ;  /* 0x0000000e0a137224 */ /* 0x000fe200078e0213 */
[----:B------:R-:W-:-:S03]  /*0cf0*/  LOP3.LUT R14, R11, 0x7ffffff8, RZ, 0xc0, !PT ;  /* 0x7ffffff80b0e7812 */ /* 0x000fc600078ec0ff */
[----:B------:R-:W-:Y:S01]  /*0d00*/  IMAD R19, R19, R10, R21 ;  /* 0x0000000a13137224 */ /* 0x000fe200078e0215 */
[----:B------:R-:W-:-:S04]  /*0d10*/  IADD3 R21, PT, PT, -R14, 0x8, RZ ;  /* 0x000000080e157810 */ /* 0x000fc80007ffe1ff */
[----:B------:R0:W-:Y:S01]  /*0d20*/  STG.E desc[UR4][R16.64+0xc00], R19 ;  /* 0x000c001310007986 */ /* 0x0001e2000c101904 */
[----:B------:R-:W-:-:S13]  /*0d30*/  ISETP.NE.AND P0, PT, R21, RZ, PT ;  /* 0x000000ff1500720c */ /* 0x000fda0003f05270 */
[----:B0-----:R-:W-:Y:S05]  /*0d40*/  @!P0 BRA `(.L_x_1230) ;  /* 0x0000000800bc8947 */ /* 0x001fea0003800000 */
[----:B------:R-:W-:Y:S01]  /*0d50*/  IADD3 R19, PT, PT, R9, 0x480, RZ ;  /* 0x0000048009137810 */ /* 0x000fe20007ffe0ff */
[----:B------:R-:W0:Y:S01]  /*0d60*/  LDCU.64 UR6, c[0x0][0x398] ;  /* 0x00007300ff0677ac */ /* 0x000e220008000a00 */
[----:B------:R-:W1:Y:S05]  /*0d70*/  LDCU.64 UR8, c[0x0][0x390] ;  /* 0x00007200ff0877ac */ /* 0x000e6a0008000a00 */
.L_x_1231:
[----:B0-----:R-:W-:Y:S01]  /*0d80*/  IADD3 R16, P0, PT, R15, UR6, RZ ;  /* 0x000000060f107c10 */ /* 0x001fe2000ff1e0ff */
[----:B--2---:R-:W0:Y:S03]  /*0d90*/  LDC R25, c[0x0][0x388] ;  /* 0x0000e200ff197b82 */ /* 0x004e260000000800 */
[----:B------:R-:W-:-:S05]  /*0da0*/  IADD3.X R17, PT, PT, R18, UR7, RZ, P0, !PT ;  /* 0x0000000712117c10 */ /* 0x000fca00087fe4ff */
[----:B------:R-:W2:Y:S01]  /*0db0*/  LDG.E R16, desc[UR4][R16.64] ;  /* 0x0000000410107981 */ /* 0x000ea2000c1e1900 */
[----:B------:R-:W-:Y:S01]  /*0dc0*/  IMAD.WIDE R22, R19, 0x4, R2 ;  /* 0x0000000413167825 */ /* 0x000fe200078e0202 */
[-C--:B0-----:R-:W-:Y:S02]  /*0dd0*/  IABS R24, R25.reuse ;  /* 0x0000001900187213 */ /* 0x081fe40000000000 */
[----:B------:R-:W-:Y:S02]  /*0de0*/  LOP3.LUT R26, RZ, R25, RZ, 0x33, !PT ;  /* 0x00000019ff1a7212 */ /* 0x000fe400078e33ff */
[----:B--2---:R-:W-:-:S05]  /*0df0*/  IABS R11, R16 ;  /* 0x00000010000b7213 */ /* 0x004fca0000000000 */
[----:B------:R-:W-:-:S04]  /*0e00*/  IMAD.HI.U32 R0, R0, R11, RZ ;  /* 0x0000000b00007227 */ /* 0x000fc800078e00ff */
[----:B------:R-:W-:-:S04]  /*0e10*/  IMAD.MOV R10, RZ, RZ, -R0 ;  /* 0x000000ffff0a7224 */ /* 0x000fc800078e0a00 */
[----:B------:R-:W-:-:S05]  /*0e20*/  IMAD R11, R24, R10, R11 ;  /* 0x0000000a180b7224 */ /* 0x000fca00078e020b */
[----:B------:R-:W-:-:S13]  /*0e30*/  ISETP.GT.U32.AND P1, PT, R8, R11, PT ;  /* 0x0000000b0800720c */ /* 0x000fda0003f24070 */
[----:B------:R-:W-:Y:S01]  /*0e40*/  @!P1 IMAD.IADD R11, R11, 0x1, -R24 ;  /* 0x000000010b0b9824 */ /* 0x000fe200078e0a18 */
[----:B------:R-:W-:Y:S02]  /*0e50*/  @!P1 IADD3 R0, PT, PT, R0, 0x1, RZ ;  /* 0x0000000100009810 */ /* 0x000fe40007ffe0ff */
[----:B-1----:R-:W-:Y:S02]  /*0e60*/  IADD3 R12, P1, PT, R15, UR8, RZ ;  /* 0x000000080f0c7c10 */ /* 0x002fe4000ff3e0ff */
[----:B------:R-:W-:Y:S02]  /*0e70*/  ISETP.GE.U32.AND P0, PT, R11, R8, PT ;  /* 0x000000080b00720c */ /* 0x000fe40003f06070 */
[----:B------:R-:W-:Y:S02]  /*0e80*/  LOP3.LUT R8, R16, R25, RZ, 0x3c, !PT ;  /* 0x0000001910087212 */ /* 0x000fe400078e3cff */
[----:B------:R-:W-:Y:S02]  /*0e90*/  IADD3.X R13, PT, PT, R18, UR9, RZ, P1, !PT ;  /* 0x00000009120d7c10 */ /* 0x000fe40008ffe4ff */
[----:B------:R-:W-:-:S07]  /*0ea0*/  ISETP.GE.AND P2, PT, R8, RZ, PT ;  /* 0x000000ff0800720c */ /* 0x000fce0003f46270 */
[----:B------:R-:W-:Y:S01]  /*0eb0*/  @P0 VIADD R0, R0, 0x1 ;  /* 0x0000000100000836 */ /* 0x000fe20000000000 */
[----:B------:R-:W-:-:S05]  /*0ec0*/  ISETP.NE.AND P0, PT, R25, RZ, PT ;  /* 0x000000ff1900720c */ /* 0x000fca0003f05270 */
[----:B------:R-:W-:Y:S01]  /*0ed0*/  @!P2 IMAD.MOV R0, RZ, RZ, -R0 ;  /* 0x000000ffff00a224 */ /* 0x000fe200078e0a00 */
[----:B------:R-:W-:-:S04]  /*0ee0*/  IADD3 R10, P2, PT, R22, UR6, RZ ;  /* 0x00000006160a7c10 */ /* 0x000fc8000ff5e0ff */
[----:B------:R-:W-:Y:S02]  /*0ef0*/  SEL R0, R26, R0, !P0 ;  /* 0x000000001a007207 */ /* 0x000fe40004000000 */
[----:B------:R-:W-:Y:S02]  /*0f00*/  IADD3.X R11, PT, PT, R23, UR7, RZ, P2, !PT ;  /* 0x00000007170b7c10 */ /* 0x000fe400097fe4ff */
[----:B------:R-:W-:-:S05]  /*0f10*/  IADD3 R8, PT, PT, -R0, RZ, RZ ;  /* 0x000000ff00087210 */ /* 0x000fca0007ffe1ff */
[----:B------:R-:W-:-:S04]  /*0f20*/  IMAD R16, R25, R8, R16 ;  /* 0x0000000819107224 */ /* 0x000fc800078e0210 */
[----:B------:R-:W-:-:S05]  /*0f30*/  IMAD R27, R16, R25, R0 ;  /* 0x00000019101b7224 */ /* 0x000fca00078e0200 */
[----:B------:R0:W-:Y:S04]  /*0f40*/  STG.E desc[UR4][R12.64], R27 ;  /* 0x0000001b0c007986 */ /* 0x0001e8000c101904 */
[----:B------:R-:W0:Y:S01]  /*0f50*/  LDG.E R28, desc[UR4][R10.64] ;  /* 0x000000040a1c7981 */ /* 0x000e22000c1e1900 */
[----:B------:R-:W1:Y:S08]  /*0f60*/  I2F.RP R8, R24 ;  /* 0x0000001800087306 */ /* 0x000e700000209400 */
[----:B-1----:R-:W1:Y:S02]  /*0f70*/  MUFU.RCP R8, R8 ;  /* 0x0000000800087308 */ /* 0x002e640000001000 */
[----:B-1----:R-:W-:-:S06]  /*0f80*/  VIADD R16, R8, 0xffffffe ;  /* 0x0ffffffe08107836 */ /* 0x002fcc0000000000 */
[----:B------:R1:W2:Y:S02]  /*0f90*/  F2I.FTZ.U32.TRUNC.NTZ R17, R16 ;  /* 0x0000001000117305 */ /* 0x0002a4000021f000 */
[----:B-1----:R-:W-:Y:S02]  /*0fa0*/  HFMA2 R16, -RZ, RZ, 0, 0 ;  /* 0x00000000ff107431 */ /* 0x002fe400000001ff */
[----:B--2---:R-:W-:-:S04]  /*0fb0*/  IMAD.MOV R29, RZ, RZ, -R17 ;  /* 0x000000ffff1d7224 */ /* 0x004fc800078e0a11 */
        /* <DEDUP_REMOVED lines=17> */
[----:B------:R-:W-:Y:S01]  /*10d0*/  IMAD R28, R25, R12, R28 ;  /* 0x0000000c191c7224 */ /* 0x000fe200078e021c */
[----:B------:R-:W-:-:S03]  /*10e0*/  IADD3 R12, P1, PT, R22, UR8, RZ ;  /* 0x00000008160c7c10 */ /* 0x000fc6000ff3e0ff */
[----:B------:R-:W-:Y:S01]  /*10f0*/  IMAD R17, R28, R25, R16 ;  /* 0x000000191c117224 */ /* 0x000fe200078e0210 */
[----:B------:R-:W-:-:S05]  /*1100*/  IADD3.X R13, PT, PT, R23, UR9, RZ, P1, !PT ;  /* 0x00000009170d7c10 */ /* 0x000fca0008ffe4ff */
        /* <DEDUP_REMOVED lines=115> */
.L_x_1230:
        /* <DEDUP_REMOVED lines=26> */
[----:B------:R-:W-:-:S03]  /*19e0*/  @!P2 VIADD R10, R10, 0x1 ;  /* 0x000000010a0aa836 */ /* 0x000fc60000000000 */
[----:B------:R-:W-:Y:S02]  /*19f0*/  ISETP.GE.U32.AND P1, PT, R15, R8, PT ;  /* 0x000000080f00720c */ /* 0x000fe40003f26070 */
[----:B------:R-:W-:-:S04]  /*1a00*/  LOP3.LUT R15, R17, R12, RZ, 0x3c, !PT ;  /* 0x0000000c110f7212 */ /* 0x000fc800078e3cff */
[----:B------:R-:W-:Y:S02]  /*1a10*/  ISETP.GE.AND P3, PT, R15, RZ, PT ;  /* 0x000000ff0f00720c */ /* 0x000fe40003f66270 */
[----:B------:R-:W-:-:S05]  /*1a20*/  LOP3.LUT R15, RZ, R12, RZ, 0x33, !PT ;  /* 0x0000000cff0f7212 */ /* 0x000fca00078e33ff */
[----:B------:R-:W-:Y:S02]  /*1a30*/  @P1 IADD3 R10, PT, PT, R10, 0x1, RZ ;  /* 0x000000010a0a1810 */ /* 0x000fe40007ffe0ff */
[----:B------:R-:W-:-:S04]  /*1a40*/  ISETP.NE.AND P1, PT, R12, RZ, PT ;  /* 0x000000ff0c00720c */ /* 0x000fc80003f25270 */
[----:B------:R-:W-:-:S05]  /*1a50*/  @!P3 IMAD.MOV R10, RZ, RZ, -R10 ;  /* 0x000000ffff0ab224 */ /* 0x000fca00078e0a0a */
        /* <DEDUP_REMOVED lines=15> */
[----:B------:R-:W-:-:S03]  /*1b50*/  @!P3 VIADD R16, R16, 0x1 ;  /* 0x000000011010b836 */ /* 0x000fc60000000000 */
[----:B------:R-:W-:-:S13]  /*1b60*/  ISETP.GE.U32.AND P2, PT, R19, R8, PT ;  /* 0x000000081300720c */ /* 0x000fda0003f46070 */
[----:B------:R-:W-:-:S05]  /*1b70*/  @P2 IADD3 R16, PT, PT, R16, 0x1, RZ ;  /* 0x0000000110102810 */ /* 0x000fca0007ffe0ff */
[----:B------:R-:W-:-:S05]  /*1b80*/  @!P4 IMAD.MOV R16, RZ, RZ, -R16 ;  /* 0x000000ffff10c224 */ /* 0x000fca00078e0a10 */
[----:B0-----:R-:W-:-:S05]  /*1b90*/  SEL R17, R15, R16, !P1 ;  /* 0x000000100f117207 */ /* 0x001fca0004800000 */
[----:B------:R-:W-:-:S04]  /*1ba0*/  IMAD.MOV R19, RZ, RZ, -R17 ;  /* 0x000000ffff137224 */ /* 0x000fc800078e0a11 */
[----:B------:R-:W-:-:S04]  /*1bb0*/  IMAD R16, R12, R19, R23 ;  /* 0x000000130c107224 */ /* 0x000fc800078e0217 */
        /* <DEDUP_REMOVED lines=20> */
[----:B------:R-:W2:Y:S01]  /*1d00*/  LDG.E R23, desc[UR4][R2.64+0x600] ;  /* 0x0006000402177981 */ /* 0x000ea2000c1e1900 */
[----:B------:R-:W-:Y:S02]  /*1d10*/  IADD3 R14, PT, PT, R14, 0x4, RZ ;  /* 0x000000040e0e7810 */ /* 0x000fe40007ffe0ff */
        /* <DEDUP_REMOVED lines=9> */
[----:B------:R-:W-:-:S07]  /*1db0*/  ISETP.GE.AND P4, PT, R8, RZ, PT ;  /* 0x000000ff0800720c */ /* 0x000fce0003f86270 */
[----:B------:R-:W-:-:S06]  /*1dc0*/  @P2 IADD3 R13, PT, PT, R13, 0x1, RZ ;  /* 0x000000010d0d2810 */ /* 0x000fcc0007ffe0ff */
[----:B------:R-:W-:-:S05]  /*1dd0*/  @!P4 IMAD.MOV R13, RZ, RZ, -R13 ;  /* 0x000000ffff0dc224 */ /* 0x000fca00078e0a0d */
[----:B------:R-:W-:-:S05]  /*1de0*/  SEL R13, R15, R13, !P1 ;  /* 0x0000000d0f0d7207 */ /* 0x000fca0004800000 */
[----:B------:R-:W-:-:S04]  /*1df0*/  IMAD.MOV R3, RZ, RZ, -R13 ;  /* 0x000000ffff037224 */ /* 0x000fc800078e0a0d */
[----:B------:R-:W-:-:S04]  /*1e00*/  IMAD R2, R12, R3, R23 ;  /* 0x000000030c027224 */ /* 0x000fc800078e0217 */
[----:B------:R-:W-:-:S05]  /*1e10*/  IMAD R13, R2, R12, R13 ;  /* 0x0000000c020d7224 */ /* 0x000fca00078e020d */
[----:B------:R0:W-:Y:S02]  /*1e20*/  STG.E desc[UR4][R10.64+0x600], R13 ;  /* 0x0006000d0a007986 */ /* 0x0001e4000c101904 */
.L_x_1232:
[----:B------:R-:W-:Y:S05]  /*1e30*/  @!P0 EXIT ;  /* 0x000000000000894d */ /* 0x000fea0003800000 */
[----:B------:R-:W-:Y:S02]  /*1e40*/  ISETP.NE.AND P1, PT, R21, 0x1, PT ;  /* 0x000000011500780c */ /* 0x000fe40003f25270 */
[----:B------:R-:W-:-:S04]  /*1e50*/  LOP3.LUT R0, R0, 0x1, RZ, 0xc0, !PT ;  /* 0x0000000100007812 */ /* 0x000fc800078ec0ff */
[----:B------:R-:W-:-:S07]  /*1e60*/  ISETP.NE.U32.AND P0, PT, R0, 0x1, PT ;  /* 0x000000010000780c */ /* 0x000fce0003f05070 */
[----:B------:R-:W-:Y:S06]  /*1e70*/  @!P1 BRA `(.L_x_1233) ;  /* 0x0000000000d49947 */ /* 0x000fec0003800000 */
[----:B0-----:R-:W-:Y:S01]  /*1e80*/  IMAD R11, R14, 0x80, R9 ;  /* 0x000000800e0b7824 */ /* 0x001fe200078e0209 */
[----:B------:R-:W0:Y:S03]  /*1e90*/  LDC R0, c[0x0][0x388] ;  /* 0x0000e200ff007b82 */ /* 0x000e260000000800 */
[----:B------:R-:W-:-:S05]  /*1ea0*/  IMAD.WIDE R2, R11, 0x4, R4 ;  /* 0x000000040b027825 */ /* 0x000fca00078e0204 */
[----:B--2---:R-:W2:Y:S01]  /*1eb0*/  LDG.E R13, desc[UR4][R2.64] ;  /* 0x00000004020d7981 */ /* 0x004ea2000c1e1900 */
[----:B------:R-:W-:Y:S01]  /*1ec0*/  IMAD.MOV.U32 R16, RZ, RZ, RZ ;  /* 0x000000ffff107224 */ /* 0x000fe200078e00ff */
[-C--:B0-----:R-:W-:Y:S02]  /*1ed0*/  IABS R8, R0.reuse ;  /* 0x0000000000087213 */ /* 0x081fe40000000000 */
[----:B------:R-:W-:Y:S02]  /*1ee0*/  ISETP.NE.AND P4, PT, R0, RZ, PT ;  /* 0x000000ff0000720c */ /* 0x000fe40003f85270 */
[----:B------:R-:W0:Y:S01]  /*1ef0*/  I2F.RP R18, R8 ;  /* 0x0000000800127306 */ /* 0x000e220000209400 */
[----:B------:R-:W-:-:S07]  /*1f00*/  LOP3.LUT R19, RZ, R0, RZ, 0x33, !PT ;  /* 0x00000000ff137212 */ /* 0x000fce00078e33ff */
        /* <DEDUP_REMOVED lines=21> */
[----:B------:R-:W-:Y:S02]  /*2060*/  IMAD R13, R0, R10, R13 ;  /* 0x0000000a000d7224 */ /* 0x000fe400078e020d */
[----:B------:R-:W-:-:S04]  /*2070*/  IMAD.WIDE R10, R11, 0x4, R6 ;  /* 0x000000040b0a7825 */ /* 0x000fc800078e0206 */
        /* <DEDUP_REMOVED lines=17> */
[----:B0-----:R-:W-:-:S04]  /*2190*/  IMAD.MOV R13, RZ, RZ, -R3 ;  /* 0x000000ffff0d7224 */ /* 0x001fc800078e0a03 */
[----:B------:R-:W-:-:S04]  /*21a0*/  IMAD R2, R0, R13, R17 ;  /* 0x0000000d00027224 */ /* 0x000fc800078e0211 */
[----:B------:R-:W-:-:S05]  /*21b0*/  IMAD R3, R2, R0, R3 ;  /* 0x0000000002037224 */ /* 0x000fca00078e0203 */
[----:B------:R1:W-:Y:S02]  /*21c0*/  STG.E desc[UR4][R10.64+0x200], R3 ;  /* 0x000200030a007986 */ /* 0x0003e4000c101904 */
.L_x_1233:
[----:B------:R-:W-:Y:S05]  /*21d0*/  @P0 EXIT ;  /* 0x000000000000094d */ /* 0x000fea0003800000 */
[----:B------:R-:W-:Y:S01]  /*21e0*/  IMAD R9, R14, 0x80, R9 ;  /* 0x000000800e097824 */ /* 0x000fe200078e0209 */
[----:B01----:R-:W2:Y:S03]  /*21f0*/  LDC R11, c[0x0][0x388] ;  /* 0x0000e200ff0b7b82 */ /* 0x003ea60000000800 */
[----:B------:R-:W-:-:S06]  /*2200*/  IMAD.WIDE R4, R9, 0x4, R4 ;  /* 0x0000000409047825 */ /* 0x000fcc00078e0204 */
[----:B------:R-:W3:Y:S01]  /*2210*/  LDG.E R4, desc[UR4][R4.64] ;  /* 0x0000000404047981 */ /* 0x000ee2000c1e1900 */
[----:B------:R-:W-:Y:S02]  /*2220*/  IMAD.MOV.U32 R2, RZ, RZ, RZ ;  /* 0x000000ffff027224 */ /* 0x000fe400078e00ff */
[----:B------:R-:W-:Y:S01]  /*2230*/  IMAD.WIDE R6, R9, 0x4, R6 ;  /* 0x0000000409067825 */ /* 0x000fe200078e0206 */
[----:B--2---:R-:W-:-:S04]  /*2240*/  IABS R13, R11 ;  /* 0x0000000b000d7213 */ /* 0x004fc80000000000 */
[----:B------:R-:W0:Y:S08]  /*2250*/  I2F.RP R8, R13 ;  /* 0x0000000d00087306 */ /* 0x000e300000209400 */
[----:B0-----:R-:W0:Y:S02]  /*2260*/  MUFU.RCP R8, R8 ;  /* 0x0000000800087308 */ /* 0x001e240000001000 */
[----:B0-----:R-:W-:-:S06]  /*2270*/  VIADD R10, R8, 0xffffffe ;  /* 0x0ffffffe080a7836 */ /* 0x001fcc0000000000 */
[----:B------:R-:W0:Y:S02]  /*2280*/  F2I.FTZ.U32.TRUNC.NTZ R3, R10 ;  /* 0x0000000a00037305 */ /* 0x000e24000021f000 */
[----:B0-----:R-:W-:-:S05]  /*2290*/  IADD3 R0, PT, PT, RZ, -R3, RZ ;  /* 0x80000003ff007210 */ /* 0x001fca0007ffe0ff */
[----:B------:R-:W-:-:S04]  /*22a0*/  IMAD R15, R0, R13, RZ ;  /* 0x0000000d000f7224 */ /* 0x000fc800078e02ff */
[----:B------:R-:W-:Y:S01]  /*22b0*/  IMAD.HI.U32 R15, R3, R15, R2 ;  /* 0x0000000f030f7227 */ /* 0x000fe200078e0002 */
[----:B---3--:R-:W-:-:S05]  /*22c0*/  IABS R0, R4 ;  /* 0x0000000400007213 */ /* 0x008fca0000000000 */
        /* <DEDUP_REMOVED lines=17> */
[----:B------:R-:W-:Y:S01]  /*23e0*/  STG.E desc[UR4][R6.64], R3 ;  /* 0x0000000306007986 */ /* 0x000fe2000c101904 */
[----:B------:R-:W-:Y:S05]  /*23f0*/  EXIT ;  /* 0x000000000000794d */ /* 0x000fea0003800000 */
.L_x_1229:
[----:B------:R-:W-:-:S13]  /*2400*/  ISETP.GE.AND P0, PT, R11, 0x1, PT ;  /* 0x000000010b00780c */ /* 0x000fda0003f06270 */
[----:B------:R-:W-:Y:S05]  /*2410*/  @!P0 EXIT ;  /* 0x000000000000894d */ /* 0x000fea0003800000 */
[C---:B------:R-:W-:Y:S02]  /*2420*/  ISETP.GE.U32.AND P0, PT, R11.reuse, 0x8, PT ;  /* 0x000000080b00780c */ /* 0x040fe40003f06070 */
[----:B------:R-:W-:Y:S02]  /*2430*/  LOP3.LUT R18, R11, 0x7, RZ, 0xc0, !PT ;  /* 0x000000070b127812 */ /* 0x000fe400078ec0ff */
[----:B------:R-:W-:-:S09]  /*2440*/  MOV R2, RZ ;  /* 0x000000ff00027202 */ /* 0x000fd20000000f00 */
[----:B------:R-:W-:Y:S05]  /*2450*/  @!P0 BRA `(.L_x_1234) ;  /* 0x0000001000588947 */ /* 0x000fea0003800000 */
[----:B------:R-:W0:Y:S01]  /*2460*/  LDC R3, c[0x0][0x388] ;  /* 0x0000e200ff037b82 */ /* 0x000e220000000800 */
[----:B------:R-:W-:Y:S01]  /*2470*/  LOP3.LUT R2, R11, 0x7ffffff8, RZ, 0xc0, !PT ;  /* 0x7ffffff80b027812 */ /* 0x000fe200078ec0ff */
[----:B------:R-:W-:-:S07]  /*2480*/  IMAD.MOV.U32 R8, RZ, RZ, RZ ;  /* 0x000000ffff087224 */ /* 0x000fce00078e00ff */
.L_x_1251:
[----:B------:R-:W-:Y:S01]  /*2490*/  IMAD R17, R8, 0x80, R9 ;  /* 0x0000008008117824 */ /* 0x000fe200078e0209 */
[----:B------:R-:W-:Y:S03]  /*24a0*/  BSSY.RECONVERGENT B0, `(.L_x_1235) ;  /* 0x000002c000007945 */ /* 0x000fe60003800200 */
[C---:B01234-:R-:W-:Y:S01]  /*24b0*/  VIADD R15, R17.reuse, 0x180 ;  /* 0x00000180110f7836 */ /* 0x05ffe20000000000 */
[CC--:B------:R-:W-:Y:S01]  /*24c0*/  ISETP.GE.AND P1, PT, R17.reuse, R0.reuse, PT ;  /* 0x000000001100720c */ /* 0x0c0fe20003f26270 */
[C---:B------:R-:W-:Y:S01]  /*24d0*/  VIADD R19, R17.reuse, 0x200 ;  /* 0x0000020011137836 */ /* 0x040fe20000000000 */
[C---:B------:R-:W-:Y:S02]  /*24e0*/  IADD3 R11, PT, PT, R17.reuse, 0x100, RZ ;  /* 0x00000100110b7810 */ /* 0x040fe40007ffe0ff */
[----:B------:R-:W-:Y:S02]  /*24f0*/  IADD3 R13, PT, PT, R17, 0x80, RZ ;  /* 0x00000080110d7810 */ /* 0x000fe40007ffe0ff */
[-C--:B------:R-:W-:Y:S01]  /*2500*/  ISETP.GE.AND P2, PT, R15, R0.reuse, PT ;  /* 0x000000000f00720c */ /* 0x080fe20003f46270 */
[----:B------:R-:W-:Y:S01]  /*2510*/  VIADD R15, R17, 0x280 ;  /* 0x00000280110f7836 */ /* 0x000fe20000000000 */
[----:B------:R-:W-:-:S02]  /*2520*/  ISETP.GE.AND P3, PT, R11, R0, PT ;  /* 0x000000000b00720c */ /* 0x000fc40003f66270 */
[-C--:B------:R-:W-:Y:S02]  /*2530*/  ISETP.GE.AND P0, PT, R19, R0.reuse, PT ;  /* 0x000000001300720c */ /* 0x080fe40003f06270 */
[----:B------:R-:W-:Y:S01]  /*2540*/  ISETP.GE.AND P4, PT, R13, R0, PT ;  /* 0x000000000d00720c */ /* 0x000fe20003f86270 */
[----:B------:R-:W-:-:S12]  /*2550*/  @P1 BRA `(.L_x_1236) ;  /* 0x0000000000801947 */ /* 0x000fd80003800000 */
[----:B------:R-:W-:-:S05]  /*2560*/  IMAD.WIDE.U32 R20, R17, 0x4, R4 ;  /* 0x0000000411147825 */ /* 0x000fca00078e0004 */
[----:B------:R-:W2:Y:S01]  /*2570*/  LDG.E R12, desc[UR4][R20.64] ;  /* 0x00000004140c7981 */ /* 0x000ea2000c1e1900 */
[----:B0-----:R-:W-:Y:S01]  /*2580*/  IABS R16, R3 ;  /* 0x0000000300107213 */ /* 0x001fe20000000000 */
[----:B------:R-:W-:-:S03]  /*2590*/  IMAD.MOV.U32 R10, RZ, RZ, RZ ;  /* 0x000000ffff0a7224 */ /* 0x000fc600078e00ff */
        /* <DEDUP_REMOVED lines=25> */
[----:B------:R-:W-:-:S04]  /*2730*/  IMAD.WIDE.U32 R10, R17, 0x4, R6 ;  /* 0x00000004110a7825 */ /* 0x000fc800078e0006 */
[----:B------:R-:W-:-:S05]  /*2740*/  IMAD R19, R12, R3, R14 ;  /* 0x000000030c137224 */ /* 0x000fca00078e020e */
[----:B------:R1:W-:Y:S02]  /*2750*/  STG.E desc[UR4][R10.64], R19 ;  /* 0x000000130a007986 */ /* 0x0003e4000c101904 */
.L_x_1236:
[----:B------:R-:W-:Y:S05]  /*2760*/  BSYNC.RECONVERGENT B0 ;  /* 0x0000000000007941 */ /* 0x000fea0003800200 */
.L_x_1235:
[----:B------:R-:W-:Y:S01]  /*2770*/  BSSY.RECONVERGENT B0, `(.L_x_1237) ;  /* 0x0000023000007945 */ /* 0x000fe20003800200 */
[----:B-1----:R-:W-:Y:S01]  /*2780*/  IMAD.WIDE R10, R13, 0x4, R4 ;  /* 0x000000040d0a7825 */ /* 0x002fe200078e0204 */
[----:B------:R-:W-:-:S03]  /*2790*/  ISETP.GE.AND P1, PT, R15, R0, PT ;  /* 0x000000000f00720c */ /* 0x000fc60003f26270 */
[----:B------:R-:W-:Y:S02]  /*27a0*/  VIADD R19, R17, 0x300 ;  /* 0x0000030011137836 */ /* 0x000fe40000000000 */
[----:B------:R-:W-:Y:S01]  /*27b0*/  IMAD.WIDE R12, R13, 0x4, R6 ;  /* 0x000000040d0c7825 */ /* 0x000fe200078e0206 */
[----:B------:R-:W-:Y:S07]  /*27c0*/  @P4 BRA `(.L_x_1238) ;  /* 0x0000000000744947 */ /* 0x000fee0003800000 */
        /* <DEDUP_REMOVED lines=29> */
.L_x_1238:
[----:B------:R-:W-:Y:S05]  /*29a0*/  BSYNC.RECONVERGENT B0 ;  /* 0x0000000000007941 */ /* 0x000fea0003800200 */
.L_x_1237:
[----:B------:R-:W-:Y:S01]  /*29b0*/  BSSY.RECONVERGENT B0, `(.L_x_1239) ;  /* 0x0000020000007945 */ /* 0x000fe20003800200 */
[----:B------:R-:W-:Y:S02]  /*29c0*/  ISETP.GE.AND P4, PT, R19, R0, PT ;  /* 0x000000001300720c */ /* 0x000fe40003f86270 */
[----:B------:R-:W-:Y:S01]  /*29d0*/  IADD3 R17, PT, PT, R17, 0x380, RZ ;  /* 0x0000038011117810 */ /* 0x000fe20007ffe0ff */
[----:B------:R-:W-:Y:S10]  /*29e0*/  @P3 BRA `(.L_x_1240) ;  /* 0x0000000000703947 */ /* 0x000ff40003800000 */
[----:B------:R-:W2:Y:S01]  /*29f0*/  LDG.E R16, desc[UR4][R10.64+0x200] ;  /* 0x000200040a107981 */ /* 0x000ea2000c1e1900 */
[----:B0-----:R-:W-:-:S04]  /*2a00*/  IABS R19, R3 ;  /* 0x0000000300137213 */ /* 0x001fc80000000000 */
[----:B------:R-:W0:Y:S08]  /*2a10*/  I2F.RP R21, R19 ;  /* 0x0000001300157306 */ /* 0x000e300000209400 */
[----:B0-----:R-:W0:Y:S02]  /*2a20*/  MUFU.RCP R21, R21 ;  /* 0x0000001500157308 */ /* 0x001e240000001000 */
[----:B0-----:R-:W-:-:S06]  /*2a30*/  VIADD R22, R21, 0xffffffe ;  /* 0x0ffffffe15167836 */ /* 0x001fcc0000000000 */
[----:B-1----:R-:W0:Y:S02]  /*2a40*/  F2I.FTZ.U32.TRUNC.NTZ R15, R22 ;  /* 0x00000016000f7305 */ /* 0x002e24000021f000 */
[----:B0-----:R-:W-:-:S04]  /*2a50*/  IMAD.MOV R14, RZ, RZ, -R15 ;  /* 0x000000ffff0e7224 */ /* 0x001fc800078e0a0f */
[----:B------:R-:W-:Y:S02]  /*2a60*/  IMAD R23, R14, R19, RZ ;  /* 0x000000130e177224 */ /* 0x000fe400078e02ff */
[----:B------:R-:W-:-:S05]  /*2a70*/  HFMA2 R14, -RZ, RZ, 0, 0 ;  /* 0x00000000ff0e7431 */ /* 0x000fca00000001ff */
[----:B------:R-:W-:Y:S01]  /*2a80*/  IMAD.HI.U32 R23, R15, R23, R14 ;  /* 0x000000170f177227 */ /* 0x000fe200078e000e */
[----:B--2---:R-:W-:-:S05]  /*2a90*/  IABS R20, R16 ;  /* 0x0000001000147213 */ /* 0x004fca0000000000 */
[----:B------:R-:W-:-:S04]  /*2aa0*/  IMAD.HI.U32 R14, R23, R20, RZ ;  /* 0x00000014170e7227 */ /* 0x000fc800078e00ff */
[----:B------:R-:W-:-:S04]  /*2ab0*/  IMAD.MOV R15, RZ, RZ, -R14 ;  /* 0x000000ffff0f7224 */ /* 0x000fc800078e0a0e */
[----:B------:R-:W-:Y:S01]  /*2ac0*/  IMAD R20, R19, R15, R20 ;  /* 0x0000000f13147224 */ /* 0x000fe200078e0214 */
[----:B------:R-:W-:-:S04]  /*2ad0*/  LOP3.LUT R15, R16, R3, RZ, 0x3c, !PT ;  /* 0x00000003100f7212 */ /* 0x000fc800078e3cff */
[----:B------:R-:W-:Y:S02]  /*2ae0*/  ISETP.GT.U32.AND P6, PT, R19, R20, PT ;  /* 0x000000141300720c */ /* 0x000fe40003fc4070 */
[----:B------:R-:W-:-:S11]  /*2af0*/  ISETP.GE.AND P3, PT, R15, RZ, PT ;  /* 0x000000ff0f00720c */ /* 0x000fd60003f66270 */
[----:B------:R-:W-:Y:S01]  /*2b00*/  @!P6 IMAD.IADD R20, R20, 0x1, -R19 ;  /* 0x000000011414e824 */ /* 0x000fe200078e0a13 */
[----:B------:R-:W-:Y:S02]  /*2b10*/  @!P6 IADD3 R14, PT, PT, R14, 0x1, RZ ;  /* 0x000000010e0ee810 */ /* 0x000fe40007ffe0ff */
[----:B------:R-:W-:Y:S02]  /*2b20*/  ISETP.NE.AND P6, PT, R3, RZ, PT ;  /* 0x000000ff0300720c */ /* 0x000fe40003fc5270 */
[----:B------:R-:W-:-:S13]  /*2b30*/  ISETP.GE.U32.AND P5, PT, R20, R19, PT ;  /* 0x000000131400720c */ /* 0x000fda0003fa6070 */
[----:B------:R-:W-:-:S04]  /*2b40*/  @P5 VIADD R14, R14, 0x1 ;  /* 0x000000010e0e5836 */ /* 0x000fc80000000000 */
[----:B------:R-:W-:Y:S01]  /*2b50*/  @!P3 IMAD.MOV R14, RZ, RZ, -R14 ;  /* 0x000000ffff0eb224 */ /* 0x000fe200078e0a0e */
[----:B------:R-:W-:-:S04]  /*2b60*/  @!P6 LOP3.LUT R14, RZ, R3, RZ, 0x33, !PT ;  /* 0x00000003ff0ee212 */ /* 0x000fc800078e33ff */
[----:B------:R-:W-:-:S05]  /*2b70*/  IADD3 R15, PT, PT, -R14, RZ, RZ ;  /* 0x000000ff0e0f7210 */ /* 0x000fca0007ffe1ff */
[----:B------:R-:W-:-:S04]  /*2b80*/  IMAD R16, R3, R15, R16 ;  /* 0x0000000f03107224 */ /* 0x000fc800078e0210 */
[----:B------:R-:W-:-:S05]  /*2b90*/  IMAD R15, R16, R3, R14 ;  /* 0x00000003100f7224 */ /* 0x000fca00078e020e */
[----:B------:R2:W-:Y:S02]  /*2ba0*/  STG.E desc[UR4][R12.64+0x200], R15 ;  /* 0x0002000f0c007986 */ /* 0x0005e4000c101904 */
.L_x_1240:
[----:B------:R-:W-:Y:S05]  /*2bb0*/  BSYNC.RECONVERGENT B0 ;  /* 0x0000000000007941 */ /* 0x000fea0003800200 */
.L_x_1239:
[----:B------:R-:W-:Y:S01]  /*2bc0*/  BSSY.RECONVERGENT B0, `(.L_x_1241) ;  /* 0x0000020000007945 */ /* 0x000fe20003800200 */
[----:B------:R-:W-:Y:S01]  /*2bd0*/  ISETP.GE.AND P3, PT, R17, R0, PT ;  /* 0x000000001100720c */ /* 0x000fe20003f66270 */
[----:B------:R-:W-:Y:S02]  /*2be0*/  VIADD R8, R8, 0x8 ;  /* 0x0000000808087836 */ /* 0x000fe40000000000 */
[----:B------:R-:W-:Y:S10]  /*2bf0*/  @P2 BRA `(.L_x_1242) ;  /* 0x0000000000702947 */ /* 0x000ff40003800000 */
[----:B------:R-:W3:Y:S01]  /*2c00*/  LDG.E R14, desc[UR4][R10.64+0x400] ;  /* 0x000400040a0e7981 */ /* 0x000ee2000c1e1900 */
[----:B012---:R-:W-:-:S04]  /*2c10*/  IABS R15, R3 ;  /* 0x00000003000f7213 */ /* 0x007fc80000000000 */
        /* <DEDUP_REMOVED lines=8> */
[----:B---3--:R-:W-:-:S05]  /*2ca0*/  IABS R20, R14 ;  /* 0x0000000e00147213 */ /* 0x008fca0000000000 */
        /* <DEDUP_REMOVED lines=17> */
.L_x_1242:
[----:B------:R-:W-:Y:S05]  /*2dc0*/  BSYNC.RECONVERGENT B0 ;  /* 0x0000000000007941 */ /* 0x000fea0003800200 */
.L_x_1241:
        /* <DEDUP_REMOVED lines=13> */
[----:B----4-:R-:W-:-:S05]  /*2ea0*/  IABS R20, R14 ;  /* 0x0000000e00147213 */ /* 0x010fca0000000000 */
        /* <DEDUP_REMOVED lines=17> */
.L_x_1244:
[----:B------:R-:W-:Y:S05]  /*2fc0*/  BSYNC.RECONVERGENT B0 ;  /* 0x0000000000007941 */ /* 0x000fea0003800200 */
.L_x_1243:
        /* <DEDUP_REMOVED lines=12> */
[----:B-----5:R-:W-:-:S05]  /*3090*/  IABS R20, R14 ;  /* 0x0000000e00147213 */ /* 0x020fca0000000000 */
        /* <DEDUP_REMOVED lines=17> */
.L_x_1246:
[----:B------:R-:W-:Y:S05]  /*31b0*/  BSYNC.RECONVERGENT B0 ;  /* 0x0000000000007941 */ /* 0x000fea0003800200 */
.L_x_1245:
        /* <DEDUP_REMOVED lines=30> */
.L_x_1248:
[----:B------:R-:W-:Y:S05]  /*33a0*/  BSYNC.RECONVERGENT B0 ;  /* 0x0000000000007941 */ /* 0x000fea0003800200 */
.L_x_1247:
[----:B------:R-:W-:Y:S04]  /*33b0*/  BSSY.RECONVERGENT B0, `(.L_x_1249) ;  /* 0x000001f000007945 */ /* 0x000fe80003800200 */
[----:B------:R-:W-:Y:S05]  /*33c0*/  @P3 BRA `(.L_x_1250) ;  /* 0x0000000000743947 */ /* 0x000fea0003800000 */
[----:B------:R-:W5:Y:S01]  /*33d0*/  LDG.E R10, desc[UR4][R10.64+0xc00] ;  /* 0x000c00040a0a7981 */ /* 0x000f62000c1e1900 */
[----:B0-----:R-:W-:-:S04]  /*33e0*/  IABS R17, R3 ;  /* 0x0000000300117213 */ /* 0x001fc80000000000 */
[----:B------:R-:W0:Y:S08]  /*33f0*/  I2F.RP R16, R17 ;  /* 0x0000001100107306 */ /* 0x000e300000209400 */
[----:B0-----:R-:W0:Y:S02]  /*3400*/  MUFU.RCP R16, R16 ;  /* 0x0000001000107308 */ /* 0x001e240000001000 */
[----:B0-----:R-:W-:-:S06]  /*3410*/  VIADD R19, R16, 0xffffffe ;  /* 0x0ffffffe10137836 */ /* 0x001fcc0000000000 */
[----:B-1234-:R-:W0:Y:S02]  /*3420*/  F2I.FTZ.U32.TRUNC.NTZ R15, R19 ;  /* 0x00000013000f7305 */ /* 0x01ee24000021f000 */
[----:B0-----:R-:W-:-:S05]  /*3430*/  IADD3 R14, PT, PT, RZ, -R15, RZ ;  /* 0x8000000fff0e7210 */ /* 0x001fca0007ffe0ff */
[----:B------:R-:W-:Y:S02]  /*3440*/  IMAD R21, R14, R17, RZ ;  /* 0x000000110e157224 */ /* 0x000fe400078e02ff */
[----:B------:R-:W-:-:S04]  /*3450*/  IMAD.MOV.U32 R14, RZ, RZ, RZ ;  /* 0x000000ffff0e7224 */ /* 0x000fc800078e00ff */
[----:B------:R-:W-:Y:S01]  /*3460*/  IMAD.HI.U32 R21, R15, R21, R14 ;  /* 0x000000150f157227 */ /* 0x000fe200078e000e */
[----:B-----5:R-:W-:-:S05]  /*3470*/  IABS R20, R10 ;  /* 0x0000000a00147213 */ /* 0x020fca0000000000 */
        /* <DEDUP_REMOVED lines=18> */
.L_x_1250:
[----:B------:R-:W-:Y:S05]  /*35a0*/  BSYNC.RECONVERGENT B0 ;  /* 0x0000000000007941 */ /* 0x000fea0003800200 */
.L_x_1249:
[----:B------:R-:W-:Y:S05]  /*35b0*/  @P2 BRA `(.L_x_1251) ;  /* 0xffffffec00b42947 */ /* 0x000fea000383ffff */
.L_x_1234:
[----:B------:R-:W-:-:S13]  /*35c0*/  ISETP.NE.AND P0, PT, R18, RZ, PT ;  /* 0x000000ff1200720c */ /* 0x000fda0003f05270 */
[----:B------:R-:W-:Y:S05]  /*35d0*/  @!P0 EXIT ;  /* 0x000000000000894d */ /* 0x000fea0003800000 */
[----:B0-----:R-:W0:Y:S01]  /*35e0*/  LDC R3, c[0x0][0x384] ;  /* 0x0000e100ff037b82 */ /* 0x001e220000000800 */
[----:B------:R-:W-:Y:S02]  /*35f0*/  ISETP.GE.U32.AND P0, PT, R18, 0x4, PT ;  /* 0x000000041200780c */ /* 0x000fe40003f06070 */
[----:B0-----:R-:W-:-:S11]  /*3600*/  LOP3.LUT R14, R3, 0x3, RZ, 0xc0, !PT ;  /* 0x00000003030e7812 */ /* 0x001fd600078ec0ff */
[----:B------:R-:W-:Y:S05]  /*3610*/  @!P0 BRA `(.L_x_1252) ;  /* 0x0000000800648947 */ /* 0x000fea0003800000 */
[----:B------:R-:W-:Y:S01]  /*3620*/  LEA R19, R2, R9, 0x7 ;  /* 0x0000000902137211 */ /* 0x000fe200078e38ff */
[----:B------:R-:W-:Y:S03]  /*3630*/  BSSY.RECONVERGENT B0, `(.L_x_1253) ;  /* 0x000002a000007945 */ /* 0x000fe60003800200 */
[C---:B------:R-:W-:Y:S01]  /*3640*/  ISETP.GE.AND P3, PT, R19.reuse, R0, PT ;  /* 0x000000001300720c */ /* 0x040fe20003f66270 */
[C---:B------:R-:W-:Y:S01]  /*3650*/  VIADD R17, R19.reuse, 0x80 ;  /* 0x0000008013117836 */ /* 0x040fe20000000000 */
[C---:B-1234-:R-:W-:Y:S01]  /*3660*/  IADD3 R13, PT, PT, R19.reuse, 0x180, RZ ;  /* 0x00000180130d7810 */ /* 0x05efe20007ffe0ff */
[----:B------:R-:W-:-:S03]  /*3670*/  VIADD R15, R19, 0x100 ;  /* 0x00000100130f7836 */ /* 0x000fc60000000000 */
[-C--:B------:R-:W-:Y:S02]  /*3680*/  ISETP.GE.AND P2, PT, R17, R0.reuse, PT ;  /* 0x000000001100720c */ /* 0x080fe40003f46270 */
[-C--:B------:R-:W-:Y:S02]  /*3690*/  ISETP.GE.AND P1, PT, R15, R0.reuse, PT ;  /* 0x000000000f00720c */ /* 0x080fe40003f26270 */
[----:B------:R-:W-:-:S03]  /*36a0*/  ISETP.GE.AND P0, PT, R13, R0, PT ;  /* 0x000000000d00720c */ /* 0x000fc60003f06270 */
[----:B------:R-:W-:Y:S10]  /*36b0*/  @P3 BRA `(.L_x_1254) ;  /* 0x0000000000843947 */ /* 0x000ff40003800000 */
[----:B------:R-:W-:Y:S01]  /*36c0*/  IMAD.WIDE R20, R19, 0x4, R4 ;  /* 0x0000000413147825 */ /* 0x000fe200078e0204 */
[----:B------:R-:W0:Y:S05]  /*36d0*/  LDC R8, c[0x0][0x388] ;  /* 0x0000e200ff087b82 */ /* 0x000e2a0000000800 */
[----:B------:R-:W2:Y:S01]  /*36e0*/  LDG.E R21, desc[UR4][R20.64] ;  /* 0x0000000414157981 */ /* 0x000ea2000c1e1900 */
[----:B------:R-:W-:Y:S02]  /*36f0*/  MOV R10, RZ ;  /* 0x000000ff000a7202 */ /* 0x000fe40000000f00 */
[----:B0-----:R-:W-:-:S04]  /*3700*/  IABS R12, R8 ;  /* 0x00000008000c7213 */ /* 0x001fc80000000000 */
        /* <DEDUP_REMOVED lines=28> */
.L_x_1254:
[----:B------:R-:W-:Y:S05]  /*38d0*/  BSYNC.RECONVERGENT B0 ;  /* 0x0000000000007941 */ /* 0x000fea0003800200 */
.L_x_1253:
        /* <DEDUP_REMOVED lines=26> */
[----:B------:R-:W-:-:S04]  /*3a80*/  @P2 VIADD R10, R10, 0x1 ;  /* 0x000000010a0a2836 */ /* 0x000fc80000000000 */
[----:B------:R-:W-:-:S05]  /*3a90*/  IMAD.MOV.U32 R21, RZ, RZ, R10 ;  /* 0x000000ffff157224 */ /* 0x000fca00078e000a */
[----:B------:R-:W-:Y:S02]  /*3aa0*/  @!P4 IADD3 R21, PT, PT, -R21, RZ, RZ ;  /* 0x000000ff1515c210 */ /* 0x000fe40007ffe1ff */
[----:B------:R-:W-:-:S05]  /*3ab0*/  @!P3 LOP3.LUT R21, RZ, R8, RZ, 0x33, !PT ;  /* 0x00000008ff15b212 */ /* 0x000fca00078e33ff */
[----:B------:R-:W-:-:S04]  /*3ac0*/  IMAD.MOV R10, RZ, RZ, -R21 ;  /* 0x000000ffff0a7224 */ /* 0x000fc800078e0a15 */
[----:B------:R-:W-:Y:S02]  /*3ad0*/  IMAD R19, R8, R10, R19 ;  /* 0x0000000a08137224 */ /* 0x000fe400078e0213 */
[----:B------:R-:W-:-:S04]  /*3ae0*/  IMAD.WIDE R10, R17, 0x4, R6 ;  /* 0x00000004110a7825 */ /* 0x000fc800078e0206 */
[----:B------:R-:W-:-:S05]  /*3af0*/  IMAD R19, R19, R8, R21 ;  /* 0x0000000813137224 */ /* 0x000fca00078e0215 */
[----:B------:R1:W-:Y:S02]  /*3b00*/  STG.E desc[UR4][R10.64], R19 ;  /* 0x000000130a007986 */ /* 0x0003e4000c101904 */
.L_x_1256:
[----:B------:R-:W-:Y:S05]  /*3b10*/  BSYNC.RECONVERGENT B0 ;  /* 0x0000000000007941 */ /* 0x000fea0003800200 */
.L_x_1255:
[----:B------:R-:W-:Y:S04]  /*3b20*/  BSSY.RECONVERGENT B0, `(.L_x_1257) ;  /* 0x0000023000007945 */ /* 0x000fe80003800200 */
[----:B------:R-:W-:Y:S05]  /*3b30*/  @P1 BRA `(.L_x_1258) ;  /* 0x0000000000841947 */ /* 0x000fea0003800000 */
[----:B------:R-:W-:Y:S01]  /*3b40*/  IMAD.WIDE R16, R15, 0x4, R4 ;  /* 0x000000040f107825 */ /* 0x000fe200078e0204 */
[----:B------:R-:W2:Y:S05]  /*3b50*/  LDC R8, c[0x0][0x388] ;  /* 0x0000e200ff087b82 */ /* 0x000eaa0000000800 */
[----:B------:R-:W3:Y:S01]  /*3b60*/  LDG.E R17, desc[UR4][R16.64] ;  /* 0x0000000410117981 */ /* 0x000ee2000c1e1900 */
[----:B01----:R-:W-:Y:S01]  /*3b70*/  IMAD.MOV.U32 R10, RZ, RZ, RZ ;  /* 0x000000ffff0a7224 */ /* 0x003fe200078e00ff */
        /* <DEDUP_REMOVED lines=29> */
.L_x_1258:
[----:B------:R-:W-:Y:S05]  /*3d50*/  BSYNC.RECONVERGENT B0 ;  /* 0x0000000000007941 */ /* 0x000fea0003800200 */
.L_x_1257:
[----:B------:R-:W-:Y:S04]  /*3d60*/  BSSY.RECONVERGENT B0, `(.L_x_1259) ;  /* 0x0000023000007945 */ /* 0x000fe80003800200 */
[----:B------:R-:W-:Y:S05]  /*3d70*/  @P0 BRA `(.L_x_1260) ;  /* 0x0000000000840947 */ /* 0x000fea0003800000 */
[----:B--2---:R-:W-:Y:S01]  /*3d80*/  IMAD.WIDE R16, R13, 0x4, R4 ;  /* 0x000000040d107825 */ /* 0x004fe200078e0204 */
[----:B------:R-:W2:Y:S04]  /*3d90*/  LDC R8, c[0x0][0x388] ;  /* 0x0000e200ff087b82 */ /* 0x000ea80000000800 */
[----:B------:R-:W3:Y:S01]  /*3da0*/  LDG.E R15, desc[UR4][R16.64] ;  /* 0x00000004100f7981 */ /* 0x000ee2000c1e1900 */
[----:B01----:R-:W-:Y:S01]  /*3db0*/  HFMA2 R10, -RZ, RZ, 0, 0 ;  /* 0x00000000ff0a7431 */ /* 0x003fe200000001ff */
        /* <DEDUP_REMOVED lines=29> */
.L_x_1260:
[----:B------:R-:W-:Y:S05]  /*3f90*/  BSYNC.RECONVERGENT B0 ;  /* 0x0000000000007941 */ /* 0x000fea0003800200 */
.L_x_1259:
[----:B------:R-:W-:-:S07]  /*3fa0*/  IADD3 R2, PT, PT, R2, 0x4, RZ ;  /* 0x0000000402027810 */ /* 0x000fce0007ffe0ff */
.L_x_1252:
[----:B------:R-:W-:-:S13]  /*3fb0*/  ISETP.NE.AND P0, PT, R14, RZ, PT ;  /* 0x000000ff0e00720c */ /* 0x000fda0003f05270 */
[----:B------:R-:W-:Y:S05]  /*3fc0*/  @!P0 EXIT ;  /* 0x000000000000894d */ /* 0x000fea0003800000 */
[----:B------:R-:W-:-:S13]  /*3fd0*/  ISETP.NE.AND P0, PT, R14, 0x1, PT ;  /* 0x000000010e00780c */ /* 0x000fda0003f05270 */
[----:B------:R-:W-:Y:S05]  /*3fe0*/  @!P0 BRA `(.L_x_1261) ;  /* 0x00000004002c8947 */ /* 0x000fea0003800000 */
[----:B-1234-:R-:W-:Y:S01]  /*3ff0*/  IMAD R13, R2, 0x80, R9 ;  /* 0x00000080020d7824 */ /* 0x01efe200078e0209 */
[----:B------:R-:W-:Y:S03]  /*4000*/  BSSY.RECONVERGENT B0, `(.L_x_1262) ;  /* 0x0000024000007945 */ /* 0x000fe60003800200 */
[C---:B0-----:R-:W-:Y:S01]  /*4010*/  VIADD R11, R13.reuse, 0x80 ;  /* 0x000000800d0b7836 */ /* 0x041fe20000000000 */
        /* <DEDUP_REMOVED lines=34> */
.L_x_1263:
[----:B------:R-:W-:Y:S05]  /*4240*/  BSYNC.RECONVERGENT B0 ;  /* 0x0000000000007941 */ /* 0x000fea0003800200 */
.L_x_1262:
        /* <DEDUP_REMOVED lines=35> */
.L_x_1265:
[----:B------:R-:W-:Y:S05]  /*4480*/  BSYNC.RECONVERGENT B0 ;  /* 0x0000000000007941 */ /* 0x000fea0003800200 */
.L_x_1264:
[----:B------:R-:W-:-:S07]  /*4490*/  VIADD R2, R2, 0x2 ;  /* 0x0000000202027836 */ /* 0x000fce0000000000 */
.L_x_1261:
[----:B------:R-:W-:-:S04]  /*44a0*/  LOP3.LUT R3, R3, 0x1, RZ, 0xc0, !PT ;  /* 0x0000000103037812 */ /* 0x000fc800078ec0ff */
[----:B------:R-:W-:-:S13]  /*44b0*/  ISETP.NE.U32.AND P0, PT, R3, 0x1, PT ;  /* 0x000000010300780c */ /* 0x000fda0003f05070 */
[----:B------:R-:W-:Y:S05]  /*44c0*/  @P0 EXIT ;  /* 0x000000000000094d */ /* 0x000fea0003800000 */
[----:B------:R-:W-:-:S04]  /*44d0*/  LEA R9, R2, R9, 0x7 ;  /* 0x0000000902097211 */ /* 0x000fc800078e38ff */
[----:B------:R-:W-:-:S13]  /*44e0*/  ISETP.GE.AND P0, PT, R9, R0, PT ;  /* 0x000000000900720c */ /* 0x000fda0003f06270 */
[----:B------:R-:W-:Y:S05]  /*44f0*/  @P0 EXIT ;  /* 0x000000000000094d */ /* 0x000fea0003800000 */
[C---:B------:R-:W-:Y:S01]  /*4500*/  IMAD.WIDE R4, R9.reuse, 0x4, R4 ;  /* 0x0000000409047825 */ /* 0x040fe200078e0204 */
[----:B0123--:R-:W4:Y:S05]  /*4510*/  LDC R11, c[0x0][0x388] ;  /* 0x0000e200ff0b7b82 */ /* 0x00ff2a0000000800 */
[----:B------:R-:W2:Y:S01]  /*4520*/  LDG.E R4, desc[UR4][R4.64] ;  /* 0x0000000404047981 */ /* 0x000ea2000c1e1900 */
[----:B------:R-:W-:Y:S02]  /*4530*/  HFMA2 R2, -RZ, RZ, 0, 0 ;  /* 0x00000000ff027431 */ /* 0x000fe400000001ff */
[----:B------:R-:W-:Y:S01]  /*4540*/  IMAD.WIDE R6, R9, 0x4, R6 ;  /* 0x0000000409067825 */ /* 0x000fe200078e0206 */
[----:B----4-:R-:W-:-:S04]  /*4550*/  IABS R13, R11 ;  /* 0x0000000b000d7213 */ /* 0x010fc80000000000 */
        /* <DEDUP_REMOVED lines=19> */
[----:B------:R-:W-:-:S06]  /*4690*/  @P0 IADD3 R0, PT, PT, R0, 0x1, RZ ;  /* 0x0000000100000810 */ /* 0x000fcc0007ffe0ff */
[----:B------:R-:W-:Y:S01]  /*46a0*/  @!P2 IMAD.MOV R0, RZ, RZ, -R0 ;  /* 0x000000ffff00a224 */ /* 0x000fe200078e0a00 */
[----:B------:R-:W-:-:S04]  /*46b0*/  @!P1 LOP3.LUT R0, RZ, R11, RZ, 0x33, !PT ;  /* 0x0000000bff009212 */ /* 0x000fc800078e33ff */
[----:B------:R-:W-:-:S05]  /*46c0*/  IADD3 R3, PT, PT, -R0, RZ, RZ ;  /* 0x000000ff00037210 */ /* 0x000fca0007ffe1ff */
[----:B------:R-:W-:-:S04]  /*46d0*/  IMAD R3, R11, R3, R4 ;  /* 0x000000030b037224 */ /* 0x000fc800078e0204 */
[----:B------:R-:W-:-:S05]  /*46e0*/  IMAD R3, R3, R11, R0 ;  /* 0x0000000b03037224 */ /* 0x000fca00078e0200 */
[----:B------:R-:W-:Y:S01]  /*46f0*/  STG.E desc[UR4][R6.64], R3 ;  /* 0x0000000306007986 */ /* 0x000fe2000c101904 */
[----:B------:R-:W-:Y:S05]  /*4700*/  EXIT ;  /* 0x000000000000794d */ /* 0x000fea0003800000 */
.L_x_1266:
        /* <DEDUP_REMOVED lines=15> */
.L_x_1301:


//--------------------- .text._ZN3cub18CUB_300001_SM_10006detail8for_each13static_kernelINS2_12policy_hub_t12policy_500_tElN6thrust24THRUST_300001_SM_1000_NS8cuda_cub10__tabulate7functorINS7_6detail15normal_iteratorINS7_10device_ptrIiEEEENS7_6system6detail7generic6detail22compute_sequence_valueIivEElEEEEvT0_T1_ --------------------------
	.section	.text._ZN3cub18CUB_300001_SM_10006detail8for_each13static_kernelINS2_12policy_hub_t12policy_500_tElN6thrust24THRUST_300001_SM_1000_NS8cuda_cub10__tabulate7functorINS7_6detail15normal_iteratorINS7_10device_ptrIiEEEENS7_6system6detail7generic6detail22compute_sequence_valueIivEElEEEEvT0_T1_,"ax",@progbits
	.align	128
        .global         _ZN3cub18CUB_300001_SM_10006detail8for_each13static_kernelINS2_12policy_hub_t12policy_500_tElN6thrust24THRUST_300001_SM_1000_NS8cuda_cub10__tabulate7functorINS7_6detail15normal_iteratorINS7_10device_ptrIiEEEENS7_6system6detail7generic6detail22compute_sequence_valueIivEElEEEEvT0_T1_
        .type           _ZN3cub18CUB_300001_SM_10006detail8for_each13static_kernelINS2_12policy_hub_t12policy_500_tElN6thrust24THRUST_300001_SM_1000_NS8cuda_cub10__tabulate7functorINS7_6detail15normal_iteratorINS7_10device_ptrIiEEEENS7_6system6detail7generic6detail22compute_sequence_valueIivEElEEEEvT0_T1_,@function
        .size           _ZN3cub18CUB_300001_SM_10006detail8for_each13static_kernelINS2_12policy_hub_t12policy_500_tElN6thrust24THRUST_300001_SM_1000_NS8cuda_cub10__tabulate7functorINS7_6detail15normal_iteratorINS7_10device_ptrIiEEEENS7_6system6detail7generic6detail22compute_sequence_valueIivEElEEEEvT0_T1_,(.L_x_1302 - _ZN3cub18CUB_300001_SM_10006detail8for_each13static_kernelINS2_12policy_hub_t12policy_500_tElN6thrust24THRUST_300001_SM_1000_NS8cuda_cub10__tabulate7functorINS7_6detail15normal_iteratorINS7_10device_ptrIiEEEENS7_6system6detail7generic6detail22compute_sequence_valueIivEElEEEEvT0_T1_)
        .other          _ZN3cub18CUB_300001_SM_10006detail8for_each13static_kernelINS2_12policy_hub_t12policy_500_tElN6thrust24THRUST_300001_SM_1000_NS8cuda_cub10__tabulate7functorINS7_6detail15normal_iteratorINS7_10device_ptrIiEEEENS7_6system6detail7generic6detail22compute_sequence_valueIivEElEEEEvT0_T1_,@"STO_CUDA_ENTRY STV_DEFAULT"
_ZN3cub18CUB_300001_SM_10006detail8for_each13static_kernelINS2_12policy_hub_t12policy_500_tElN6thrust24THRUST_300001_SM_1000_NS8cuda_cub10__tabulate7functorINS7_6detail15normal_iteratorINS7_10device_ptrIiEEEENS7_6system6detail7generic6detail22compute_sequence_valueIivEElEEEEvT0_T1_:
.text._ZN3cub18CUB_300001_SM_10006detail8for_each13static_kernelINS2_12policy_hub_t12policy_500_tElN6thrust24THRUST_300001_SM_1000_NS8cuda_cub10__tabulate7functorINS7_6detail15normal_iteratorINS7_10device_ptrIiEEEENS7_6system6detail7generic6detail22compute_sequence_valueIivEElEEEEvT0_T1_:
[----:B------:R-:W-:Y:S08]  /*0000*/  LDC R1, c[0x0][0x37c] ;  /* 0x0000df00ff017b82 */ /* 0x000ff00000000800 */
[----:B------:R-:W0:Y:S01]  /*0010*/  S2UR UR4, SR_CTAID.X ;  /* 0x00000000000479c3 */ /* 0x000e220000002500 */
[----:B------:R-:W1:Y:S01]  /*0020*/  LDCU.64 UR6, c[0x0][0x380] ;  /* 0x00007000ff0677ac */ /* 0x000e620008000a00 */
[----:B------:R-:W2:Y:S01]  /*0030*/  LDCU.64 UR8, c[0x0][0x358] ;  /* 0x00006b00ff0877ac */ /* 0x000ea20008000a00 */
[----:B0-----:R-:W-:-:S04]  /*0040*/  UIMAD.WIDE.U32 UR4, UR4, 0x200, URZ ;  /* 0x00000200040478a5 */ /* 0x001fc8000f8e00ff */
[----:B-1----:R-:W-:-:S04]  /*0050*/  UIADD3 UR6, UP0, UPT, -UR4, UR6, URZ ;  /* 0x0000000604067290 */ /* 0x002fc8000ff1e1ff */
[----:B------:R-:W-:Y:S02]  /*0060*/  UIADD3.X UR7, UPT, UPT, ~UR5, UR7, URZ, UP0, !UPT ;  /* 0x0000000705077290 */ /* 0x000fe400087fe5ff */
[----:B------:R-:W-:-:S04]  /*0070*/  UISETP.GE.U32.AND UP0, UPT, UR6, 0x200, UPT ;  /* 0x000002000600788c */ /* 0x000fc8000bf06070 */
[----:B------:R-:W-:-:S09]  /*0080*/  UISETP.GE.AND.EX UP0, UPT, UR7, URZ, UPT, UP0 ;  /* 0x000000ff0700728c */ /* 0x000fd2000bf06300 */
[----:B--2---:R-:W-:Y:S05]  /*0090*/  BRA.U !UP0, `(.L_x_1267) ;  /* 0x0000000108347547 */ /* 0x004fea000b800000 */
[----:B------:R-:W0:Y:S01]  /*00a0*/  S2R R0, SR_TID.X ;  /* 0x0000000000007919 */ /* 0x000e220000002100 */
[----:B------:R-:W1:Y:S01]  /*00b0*/  LDC.64 R6, c[0x0][0x390] ;  /* 0x0000e400ff067b82 */ /* 0x000e620000000a00 */
[----:B------:R-:W2:Y:S01]  /*00c0*/  LDCU.64 UR10, c[0x0][0x388] ;  /* 0x00007100ff0a77ac */ /* 0x000ea20008000a00 */
[----:B0-----:R-:W-:-:S05]  /*00d0*/  IADD3 R5, P0, PT, R0, UR4, RZ ;  /* 0x0000000400057c10 */ /* 0x001fca000ff1e0ff */
[----:B------:R-:W-:Y:S01]  /*00e0*/  IMAD.X R4, RZ, RZ, UR5, P0 ;  /* 0x00000005ff047e24 */ /* 0x000fe200080e06ff */
[C---:B--2---:R-:W-:Y:S01]  /*00f0*/  LEA R2, P0, R5.reuse, UR10, 0x2 ;  /* 0x0000000a05027c11 */ /* 0x044fe2000f8010ff */
[----:B------:R-:W-:-:S03]  /*0100*/  VIADD R0, R5, 0x100 ;  /* 0x0000010005007836 */ /* 0x000fc60000000000 */
[C---:B------:R-:W-:Y:S01]  /*0110*/  LEA.HI.X R3, R5.reuse, UR11, R4, 0x2, P0 ;  /* 0x0000000b05037c11 */ /* 0x040fe200080f1404 */
[-CC-:B-1----:R-:W-:Y:S02]  /*0120*/  IMAD R5, R5, R7.reuse, R6.reuse ;  /* 0x0000000705057224 */ /* 0x182fe400078e0206 */
[----:B------:R-:W-:-:S03]  /*0130*/  IMAD R7, R0, R7, R6 ;  /* 0x0000000700077224 */ /* 0x000fc600078e0206 */
[----:B------:R-:W-:Y:S04]  /*0140*/  STG.E desc[UR8][R2.64], R5 ;  /* 0x0000000502007986 */ /* 0x000fe8000c101908 */
[----:B------:R-:W-:Y:S01]  /*0150*/  STG.E desc[UR8][R2.64+0x400], R7 ;  /* 0x0004000702007986 */ /* 0x000fe2000c101908 */
[----:B------:R-:W-:Y:S05]  /*0160*/  EXIT ;  /* 0x000000000000794d */ /* 0x000fea0003800000 */
.L_x_1267:
[----:B------:R-:W0:Y:S01]  /*0170*/  S2R R2, SR_TID.X ;  /* 0x0000000000027919 */ /* 0x000e220000002100 */
[----:B------:R-:W-:Y:S01]  /*0180*/  USHF.R.S32.HI UR7, URZ, 0x1f, UR6 ;  /* 0x0000001fff077899 */ /* 0x000fe20008011406 */
[----:B------:R-:W-:Y:S05]  /*0190*/  BSSY.RECONVERGENT B0, `(.L_x_1268) ;  /* 0x0000011000007945 */ /* 0x000fea0003800200 */
[----:B------:R-:W-:Y:S02]  /*01a0*/  IMAD.U32 R3, RZ, RZ, UR7 ;  /* 0x00000007ff037e24 */ /* 0x000fe4000f8e00ff */
[----:B------:R-:W-:Y:S01]  /*01b0*/  IMAD.U32 R4, RZ, RZ, UR7 ;  /* 0x00000007ff047e24 */ /* 0x000fe2000f8e00ff */
[C---:B0-----:R-:W-:Y:S01]  /*01c0*/  ISETP.LT.U32.AND P0, PT, R2.reuse, UR6, PT ;  /* 0x0000000602007c0c */ /* 0x041fe2000bf01070 */
[----:B------:R-:W-:-:S03]  /*01d0*/  VIADD R0, R2, 0x100 ;  /* 0x0000010002007836 */ /* 0x000fc60000000000 */
[----:B------:R-:W-:Y:S02]  /*01e0*/  ISETP.GT.AND.EX P0, PT, R3, RZ, PT, P0 ;  /* 0x000000ff0300720c */ /* 0x000fe40003f04300 */
[----:B------:R-:W-:-:S04]  /*01f0*/  ISETP.LT.U32.AND P1, PT, R0, UR6, PT ;  /* 0x0000000600007c0c */ /* 0x000fc8000bf21070 */
[----:B------:R-:W-:-:S07]  /*0200*/  ISETP.GT.AND.EX P1, PT, R4, RZ, PT, P1 ;  /* 0x000000ff0400720c */ /* 0x000fce0003f24310 */
[----:B------:R-:W-:Y:S06]  /*0210*/  @!P0 BRA `(.L_x_1269) ;  /* 0x0000000000208947 */ /* 0x000fec0003800000 */
[----:B------:R-:W0:Y:S01]  /*0220*/  LDC.64 R6, c[0x0][0x390] ;  /* 0x0000e400ff067b82 */ /* 0x000e220000000a00 */
[----:B------:R-:W1:Y:S01]  /*0230*/  LDCU.64 UR10, c[0x0][0x388] ;  /* 0x00007100ff0a77ac */ /* 0x000e620008000a00 */
[----:B------:R-:W-:-:S05]  /*0240*/  IADD3 R4, P0, PT, R2, UR4, RZ ;  /* 0x0000000402047c10 */ /* 0x000fca000ff1e0ff */
[----:B------:R-:W-:Y:S01]  /*0250*/  IMAD.X R3, RZ, RZ, UR5, P0 ;  /* 0x00000005ff037e24 */ /* 0x000fe200080e06ff */
[----:B-1----:R-:W-:-:S04]  /*0260*/  LEA R2, P0, R4, UR10, 0x2 ;  /* 0x0000000a04027c11 */ /* 0x002fc8000f8010ff */
[C---:B------:R-:W-:Y:S01]  /*0270*/  LEA.HI.X R3, R4.reuse, UR11, R3, 0x2, P0 ;  /* 0x0000000b04037c11 */ /* 0x040fe200080f1403 */
[----:B0-----:R-:W-:-:S05]  /*0280*/  IMAD R7, R4, R7, R6 ;  /* 0x0000000704077224 */ /* 0x001fca00078e0206 */
[----:B------:R0:W-:Y:S03]  /*0290*/  STG.E desc[UR8][R2.64], R7 ;  /* 0x0000000702007986 */ /* 0x0001e6000c101908 */
.L_x_1269:
[----:B------:R-:W-:Y:S05]  /*02a0*/  BSYNC.RECONVERGENT B0 ;  /* 0x0000000000007941 */ /* 0x000fea0003800200 */
.L_x_1268:
[----:B------:R-:W-:Y:S05]  /*02b0*/  @!P1 EXIT ;  /* 0x000000000000994d */ /* 0x000fea0003800000 */
[----:B------:R-:W1:Y:S01]  /*02c0*/  LDC.64 R4, c[0x0][0x390] ;  /* 0x0000e400ff047b82 */ /* 0x000e620000000a00 */
[----:B------:R-:W2:Y:S01]  /*02d0*/  LDCU.64 UR6, c[0x0][0x388] ;  /* 0x00007100ff0677ac */ /* 0x000ea20008000a00 */
[----:B------:R-:W-:-:S05]  /*02e0*/  IADD3 R0, P0, PT, R0, UR4, RZ ;  /* 0x0000000400007c10 */ /* 0x000fca000ff1e0ff */
[----:B0-----:R-:W-:Y:S01]  /*02f0*/  IMAD.X R3, RZ, RZ, UR5, P0 ;  /* 0x00000005ff037e24 */ /* 0x001fe200080e06ff */
[----:B--2---:R-:W-:-:S04]  /*0300*/  LEA R2, P0, R0, UR6, 0x2 ;  /* 0x0000000600027c11 */ /* 0x004fc8000f8010ff */
[C---:B------:R-:W-:Y:S01]  /*0310*/  LEA.HI.X R3, R0.reuse, UR7, R3, 0x2, P0 ;  /* 0x0000000700037c11 */ /* 0x040fe200080f1403 */
[----:B-1----:R-:W-:-:S05]  /*0320*/  IMAD R5, R0, R5, R4 ;  /* 0x0000000500057224 */ /* 0x002fca00078e0204 */
[----:B------:R-:W-:Y:S01]  /*0330*/  STG.E desc[UR8][R2.64], R5 ;  /* 0x0000000502007986 */ /* 0x000fe2000c101908 */
[----:B------:R-:W-:Y:S05]  /*0340*/  EXIT ;  /* 0x000000000000794d */ /* 0x000fea0003800000 */
.L_x_1270:
        /* <DEDUP_REMOVED lines=11> */
.L_x_1302:


//--------------------- .text._ZN3cub18CUB_300001_SM_10006detail8for_each13static_kernelINS2_12policy_hub_t12policy_500_tElN6thrust24THRUST_300001_SM_1000_NS8cuda_cub6__fill7functorINS7_6detail15normal_iteratorINS7_10device_ptrIiEEEEiEEEEvT0_T1_ --------------------------
	.section	.text._ZN3cub18CUB_300001_SM_10006detail8for_each13static_kernelINS2_12policy_hub_t12policy_500_tElN6thrust24THRUST_300001_SM_1000_NS8cuda_cub6__fill7functorINS7_6detail15normal_iteratorINS7_10device_ptrIiEEEEiEEEEvT0_T1_,"ax",@progbits
	.align	128
        .global         _ZN3cub18CUB_300001_SM_10006detail8for_each13static_kernelINS2_12policy_hub_t12policy_500_tElN6thrust24THRUST_300001_SM_1000_NS8cuda_cub6__fill7functorINS7_6detail15normal_iteratorINS7_10device_ptrIiEEEEiEEEEvT0_T1_
        .type           _ZN3cub18CUB_300001_SM_10006detail8for_each13static_kernelINS2_12policy_hub_t12policy_500_tElN6thrust24THRUST_300001_SM_1000_NS8cuda_cub6__fill7functorINS7_6detail15normal_iteratorINS7_10device_ptrIiEEEEiEEEEvT0_T1_,@function
        .size           _ZN3cub18CUB_300001_SM_10006detail8for_each13static_kernelINS2_12policy_hub_t12policy_500_tElN6thrust24THRUST_300001_SM_1000_NS8cuda_cub6__fill7functorINS7_6detail15normal_iteratorINS7_10device_ptrIiEEEEiEEEEvT0_T1_,(.L_x_1303 - _ZN3cub18CUB_300001_SM_10006detail8for_each13static_kernelINS2_12policy_hub_t12policy_500_tElN6thrust24THRUST_300001_SM_1000_NS8cuda_cub6__fill7functorINS7_6detail15normal_iteratorINS7_10device_ptrIiEEEEiEEEEvT0_T1_)
        .other          _ZN3cub18CUB_300001_SM_10006detail8for_each13static_kernelINS2_12policy_hub_t12policy_500_tElN6thrust24THRUST_300001_SM_1000_NS8cuda_cub6__fill7functorINS7_6detail15normal_iteratorINS7_10device_ptrIiEEEEiEEEEvT0_T1_,@"STO_CUDA_ENTRY STV_DEFAULT"
_ZN3cub18CUB_300001_SM_10006detail8for_each13static_kernelINS2_12policy_hub_t12policy_500_tElN6thrust24THRUST_300001_SM_1000_NS8cuda_cub6__fill7functorINS7_6detail15normal_iteratorINS7_10device_ptrIiEEEEiEEEEvT0_T1_:
.text._ZN3cub18CUB_300001_SM_10006detail8for_each13static_kernelINS2_12policy_hub_t12policy_500_tElN6thrust24THRUST_300001_SM_1000_NS8cuda_cub6__fill7functorINS7_6detail15normal_iteratorINS7_10device_ptrIiEEEEiEEEEvT0_T1_:
        /* <DEDUP_REMOVED lines=11> */
[----:B------:R-:W1:Y:S01]  /*00b0*/  LDCU.64 UR6, c[0x0][0x388] ;  /* 0x00007100ff0677ac */ /* 0x000e620008000a00 */
[----:B------:R-:W2:Y:S01]  /*00c0*/  LDC R5, c[0x0][0x390] ;  /* 0x0000e400ff057b82 */ /* 0x000ea20000000800 */
[----:B0-----:R-:W-:-:S05]  /*00d0*/  IADD3 R0, P0, PT, R0, UR4, RZ ;  /* 0x0000000400007c10 */ /* 0x001fca000ff1e0ff */
[----:B------:R-:W-:Y:S01]  /*00e0*/  IMAD.X R3, RZ, RZ, UR5, P0 ;  /* 0x00000005ff037e24 */ /* 0x000fe200080e06ff */
[----:B-1----:R-:W-:-:S04]  /*00f0*/  LEA R2, P0, R0, UR6, 0x2 ;  /* 0x0000000600027c11 */ /* 0x002fc8000f8010ff */
[----:B------:R-:W-:-:S05]  /*0100*/  LEA.HI.X R3, R0, UR7, R3, 0x2, P0 ;  /* 0x0000000700037c11 */ /* 0x000fca00080f1403 */
[----:B--2---:R-:W-:Y:S04]  /*0110*/  STG.E desc[UR8][R2.64], R5 ;  /* 0x0000000502007986 */ /* 0x004fe8000c101908 */
[----:B------:R-:W-:Y:S01]  /*0120*/  STG.E desc[UR8][R2.64+0x400], R5 ;  /* 0x0004000502007986 */ /* 0x000fe2000c101908 */
[----:B------:R-:W-:Y:S05]  /*0130*/  EXIT ;  /* 0x000000000000794d */ /* 0x000fea0003800000 */
.L_x_1271:
[----:B------:R-:W0:Y:S01]  /*0140*/  S2R R0, SR_TID.X ;  /* 0x0000000000007919 */ /* 0x000e220000002100 */
[----:B------:R-:W-:Y:S01]  /*0150*/  USHF.R.S32.HI UR7, URZ, 0x1f, UR6 ;  /* 0x0000001fff077899 */ /* 0x000fe20008011406 */
[----:B------:R-:W1:Y:S05]  /*0160*/  LDCU.64 UR10, c[0x0][0x388] ;  /* 0x00007100ff0a77ac */ /* 0x000e6a0008000a00 */
[----:B------:R-:W-:Y:S02]  /*0170*/  IMAD.U32 R2, RZ, RZ, UR7 ;  /* 0x00000007ff027e24 */ /* 0x000fe4000f8e00ff */
[----:B------:R-:W-:Y:S01]  /*0180*/  IMAD.U32 R4, RZ, RZ, UR7 ;  /* 0x00000007ff047e24 */ /* 0x000fe2000f8e00ff */
[----:B0-----:R-:W-:-:S04]  /*0190*/  ISETP.LT.U32.AND P0, PT, R0, UR6, PT ;  /* 0x0000000600007c0c */ /* 0x001fc8000bf01070 */
[----:B------:R-:W-:Y:S01]  /*01a0*/  ISETP.GT.AND.EX P0, PT, R2, RZ, PT, P0 ;  /* 0x000000ff0200720c */ /* 0x000fe20003f04300 */
[C---:B------:R-:W-:Y:S01]  /*01b0*/  VIADD R2, R0.reuse, 0x100 ;  /* 0x0000010000027836 */ /* 0x040fe20000000000 */
[----:B------:R-:W-:-:S04]  /*01c0*/  IADD3 R0, P2, PT, R0, UR4, RZ ;  /* 0x0000000400007c10 */ /* 0x000fc8000ff5e0ff */
[----:B------:R-:W-:Y:S01]  /*01d0*/  ISETP.LT.U32.AND P1, PT, R2, UR6, PT ;  /* 0x0000000602007c0c */ /* 0x000fe2000bf21070 */
[----:B------:R-:W-:Y:S01]  /*01e0*/  IMAD.X R3, RZ, RZ, UR5, P2 ;  /* 0x00000005ff037e24 */ /* 0x000fe200090e06ff */
[----:B-1----:R-:W-:Y:S02]  /*01f0*/  LEA R2, P2, R0, UR10, 0x2 ;  /* 0x0000000a00027c11 */ /* 0x002fe4000f8410ff */
[----:B------:R-:W-:Y:S02]  /*0200*/  ISETP.GT.AND.EX P1, PT, R4, RZ, PT, P1 ;  /* 0x000000ff0400720c */ /* 0x000fe40003f24310 */
[----:B------:R-:W-:Y:S01]  /*0210*/  LEA.HI.X R3, R0, UR11, R3, 0x2, P2 ;  /* 0x0000000b00037c11 */ /* 0x000fe200090f1403 */
[----:B------:R-:W0:Y:S04]  /*0220*/  @P0 LDC R5, c[0x0][0x390] ;  /* 0x0000e400ff050b82 */ /* 0x000e280000000800 */
[----:B0-----:R0:W-:Y:S06]  /*0230*/  @P0 STG.E desc[UR8][R2.64], R5 ;  /* 0x0000000502000986 */ /* 0x0011ec000c101908 */
[----:B------:R-:W-:Y:S05]  /*0240*/  @!P1 EXIT ;  /* 0x000000000000994d */ /* 0x000fea0003800000 */
[----:B0-----:R-:W0:Y:S02]  /*0250*/  LDC R5, c[0x0][0x390] ;  /* 0x0000e400ff057b82 */ /* 0x001e240000000800 */
[----:B0-----:R-:W-:Y:S01]  /*0260*/  STG.E desc[UR8][R2.64+0x400], R5 ;  /* 0x0004000502007986 */ /* 0x001fe2000c101908 */
[----:B------:R-:W-:Y:S05]  /*0270*/  EXIT ;  /* 0x000000000000794d */ /* 0x000fea0003800000 */
.L_x_1272:
        /* <DEDUP_REMOVED lines=16> */
.L_x_1303:


//--------------------- .text._ZN3cub18CUB_300001_SM_10006detail8for_each13static_kernelINS2_12policy_hub_t12policy_500_tEmN6thrust24THRUST_300001_SM_1000_NS8cuda_cub20__uninitialized_fill7functorINS7_10device_ptrIiEEiEEEEvT0_T1_ --------------------------
	.section	.text._ZN3cub18CUB_300001_SM_10006detail8for_each13static_kernelINS2_12policy_hub_t12policy_500_tEmN6thrust24THRUST_300001_SM_1000_NS8cuda_cub20__uninitialized_fill7functorINS7_10device_ptrIiEEiEEEEvT0_T1_,"ax",@progbits
	.align	128
        .global         _ZN3cub18CUB_300001_SM_10006detail8for_each13static_kernelINS2_12policy_hub_t12policy_500_tEmN6thrust24THRUST_300001_SM_1000_NS8cuda_cub20__uninitialized_fill7functorINS7_10device_ptrIiEEiEEEEvT0_T1_
        .type           _ZN3cub18CUB_300001_SM_10006detail8for_each13static_kernelINS2_12policy_hub_t12policy_500_tEmN6thrust24THRUST_300001_SM_1000_NS8cuda_cub20__uninitialized_fill7functorINS7_10device_ptrIiEEiEEEEvT0_T1_,@function
        .size           _ZN3cub18CUB_300001_SM_10006detail8for_each13static_kernelINS2_12policy_hub_t12policy_500_tEmN6thrust24THRUST_300001_SM_1000_NS8cuda_cub20__uninitialized_fill7functorINS7_10device_ptrIiEEiEEEEvT0_T1_,(.L_x_1304 - _ZN3cub18CUB_300001_SM_10006detail8for_each13static_kernelINS2_12policy_hub_t12policy_500_tEmN6thrust24THRUST_300001_SM_1000_NS8cuda_cub20__uninitialized_fill7functorINS7_10device_ptrIiEEiEEEEvT0_T1_)
        .other          _ZN3cub18CUB_300001_SM_10006detail8for_each13static_kernelINS2_12policy_hub_t12policy_500_tEmN6thrust24THRUST_300001_SM_1000_NS8cuda_cub20__uninitialized_fill7functorINS7_10device_ptrIiEEiEEEEvT0_T1_,@"STO_CUDA_ENTRY STV_DEFAULT"
_ZN3cub18CUB_300001_SM_10006detail8for_each13static_kernelINS2_12policy_hub_t12policy_500_tEmN6thrust24THRUST_300001_SM_1000_NS8cuda_cub20__uninitialized_fill7functorINS7_10device_ptrIiEEiEEEEvT0_T1_:
.text._ZN3cub18CUB_300001_SM_10006detail8for_each13static_kernelINS2_12policy_hub_t12policy_500_tEmN6thrust24THRUST_300001_SM_1000_NS8cuda_cub20__uninitialized_fill7functorINS7_10device_ptrIiEEiEEEEvT0_T1_:
        /* <DEDUP_REMOVED lines=8> */
[----:B------:R-:W-:-:S09]  /*0080*/  UISETP.GE.U32.AND.EX UP0, UPT, UR7, URZ, UPT, UP0 ;  /* 0x000000ff0700728c */ /* 0x000fd2000bf06100 */
        /* <DEDUP_REMOVED lines=11> */
.L_x_1273:
[----:B------:R-:W0:Y:S01]  /*0140*/  S2R R0, SR_TID.X ;  /* 0x0000000000007919 */ /* 0x000e220000002100 */
[----:B------:R-:W-:Y:S01]  /*0150*/  IMAD.U32 R2, RZ, RZ, UR7 ;  /* 0x00000007ff027e24 */ /* 0x000fe2000f8e00ff */
[----:B------:R-:W1:Y:S01]  /*0160*/  LDCU.64 UR10, c[0x0][0x388] ;  /* 0x00007100ff0a77ac */ /* 0x000e620008000a00 */
[----:B------:R-:W-:Y:S01]  /*0170*/  IMAD.U32 R4, RZ, RZ, UR7 ;  /* 0x00000007ff047e24 */ /* 0x000fe2000f8e00ff */
[----:B0-----:R-:W-:-:S04]  /*0180*/  ISETP.LT.U32.AND P0, PT, R0, UR6, PT ;  /* 0x0000000600007c0c */ /* 0x001fc8000bf01070 */
[----:B------:R-:W-:Y:S01]  /*0190*/  ISETP.GT.U32.AND.EX P0, PT, R2, RZ, PT, P0 ;  /* 0x000000ff0200720c */ /* 0x000fe20003f04100 */
[C---:B------:R-:W-:Y:S01]  /*01a0*/  VIADD R2, R0.reuse, 0x100 ;  /* 0x0000010000027836 */ /* 0x040fe20000000000 */
[----:B------:R-:W-:-:S04]  /*01b0*/  IADD3 R0, P2, PT, R0, UR4, RZ ;  /* 0x0000000400007c10 */ /* 0x000fc8000ff5e0ff */
[----:B------:R-:W-:Y:S01]  /*01c0*/  ISETP.LT.U32.AND P1, PT, R2, UR6, PT ;  /* 0x0000000602007c0c */ /* 0x000fe2000bf21070 */
[----:B------:R-:W-:Y:S01]  /*01d0*/  IMAD.X R3, RZ, RZ, UR5, P2 ;  /* 0x00000005ff037e24 */ /* 0x000fe200090e06ff */
[----:B-1----:R-:W-:Y:S02]  /*01e0*/  LEA R2, P2, R0, UR10, 0x2 ;  /* 0x0000000a00027c11 */ /* 0x002fe4000f8410ff */
[----:B------:R-:W-:Y:S02]  /*01f0*/  ISETP.GT.U32.AND.EX P1, PT, R4, RZ, PT, P1 ;  /* 0x000000ff0400720c */ /* 0x000fe40003f24110 */
[----:B------:R-:W-:Y:S01]  /*0200*/  LEA.HI.X R3, R0, UR11, R3, 0x2, P2 ;  /* 0x0000000b00037c11 */ /* 0x000fe200090f1403 */
[----:B------:R-:W0:Y:S04]  /*0210*/  @P0 LDC R5, c[0x0][0x390] ;  /* 0x0000e400ff050b82 */ /* 0x000e280000000800 */
[----:B0-----:R0:W-:Y:S06]  /*0220*/  @P0 STG.E desc[UR8][R2.64], R5 ;  /* 0x0000000502000986 */ /* 0x0011ec000c101908 */
[----:B------:R-:W-:Y:S05]  /*0230*/  @!P1 EXIT ;  /* 0x000000000000994d */ /* 0x000fea0003800000 */
[----:B0-----:R-:W0:Y:S02]  /*0240*/  LDC R5, c[0x0][0x390] ;  /* 0x0000e400ff057b82 */ /* 0x001e240000000800 */
[----:B0-----:R-:W-:Y:S01]  /*0250*/  STG.E desc[UR8][R2.64+0x400], R5 ;  /* 0x0004000502007986 */ /* 0x001fe2000c101908 */
[----:B------:R-:W-:Y:S05]  /*0260*/  EXIT ;  /* 0x000000000000794d */ /* 0x000fea0003800000 */
.L_x_1274:
        /* <DEDUP_REMOVED lines=9> */
.L_x_1304:


//--------------------- .text._ZN3cub18CUB_300001_SM_10006detail8for_each13static_kernelINS2_12policy_hub_t12policy_500_tEmN6thrust24THRUST_300001_SM_1000_NS8cuda_cub6__fill7functorINS7_6detail15normal_iteratorINS7_10device_ptrIiEEEEiEEEEvT0_T1_ --------------------------
	.section	.text._ZN3cub18CUB_300001_SM_10006detail8for_each13static_kernelINS2_12policy_hub_t12policy_500_tEmN6thrust24THRUST_300001_SM_1000_NS8cuda_cub6__fill7functorINS7_6detail15normal_iteratorINS7_10device_ptrIiEEEEiEEEEvT0_T1_,"ax",@progbits
	.align	128
        .global         _ZN3cub18CUB_300001_SM_10006detail8for_each13static_kernelINS2_12policy_hub_t12policy_500_tEmN6thrust24THRUST_300001_SM_1000_NS8cuda_cub6__fill7functorINS7_6detail15normal_iteratorINS7_10device_ptrIiEEEEiEEEEvT0_T1_
        .type           _ZN3cub18CUB_300001_SM_10006detail8for_each13static_kernelINS2_12policy_hub_t12policy_500_tEmN6thrust24THRUST_300001_SM_1000_NS8cuda_cub6__fill7functorINS7_6detail15normal_iteratorINS7_10device_ptrIiEEEEiEEEEvT0_T1_,@function
        .size           _ZN3cub18CUB_300001_SM_10006detail8for_each13static_kernelINS2_12policy_hub_t12policy_500_tEmN6thrust24THRUST_300001_SM_1000_NS8cuda_cub6__fill7functorINS7_6detail15normal_iteratorINS7_10device_ptrIiEEEEiEEEEvT0_T1_,(.L_x_1305 - _ZN3cub18CUB_300001_SM_10006detail8for_each13static_kernelINS2_12policy_hub_t12policy_500_tEmN6thrust24THRUST_300001_SM_1000_NS8cuda_cub6__fill7functorINS7_6detail15normal_iteratorINS7_10device_ptrIiEEEEiEEEEvT0_T1_)
        .other          _ZN3cub18CUB_300001_SM_10006detail8for_each13static_kernelINS2_12policy_hub_t12policy_500_tEmN6thrust24THRUST_300001_SM_1000_NS8cuda_cub6__fill7functorINS7_6detail15normal_iteratorINS7_10device_ptrIiEEEEiEEEEvT0_T1_,@"STO_CUDA_ENTRY STV_DEFAULT"
_ZN3cub18CUB_300001_SM_10006detail8for_each13static_kernelINS2_12policy_hub_t12policy_500_tEmN6thrust24THRUST_300001_SM_1000_NS8cuda_cub6__fill7functorINS7_6detail15normal_iteratorINS7_10device_ptrIiEEEEiEEEEvT0_T1_:
.text._ZN3cub18CUB_300001_SM_10006detail8for_each13static_kernelINS2_12policy_hub_t12policy_500_tEmN6thrust24THRUST_300001_SM_1000_NS8cuda_cub6__fill7functorINS7_6detail15normal_iteratorINS7_10device_ptrIiEEEEiEEEEvT0_T1_:
        /* <DEDUP_REMOVED lines=20> */
.L_x_1275:
        /* <DEDUP_REMOVED lines=19> */
.L_x_1276:
        /* <DEDUP_REMOVED lines=9> */
.L_x_1305:


//--------------------- .text._ZN3cub18CUB_300001_SM_10006detail11EmptyKernelIvEEvv --------------------------
	.section	.text._ZN3cub18CUB_300001_SM_10006detail11EmptyKernelIvEEvv,"ax",@progbits
	.align	128
        .global         _ZN3cub18CUB_300001_SM_10006detail11EmptyKernelIvEEvv
        .type           _ZN3cub18CUB_300001_SM_10006detail11EmptyKernelIvEEvv,@function
        .size           _ZN3cub18CUB_300001_SM_10006detail11EmptyKernelIvEEvv,(.L_x_1306 - _ZN3cub18CUB_300001_SM_10006detail11EmptyKernelIvEEvv)
        .other          _ZN3cub18CUB_300001_SM_10006detail11EmptyKernelIvEEvv,@"STO_CUDA_ENTRY STV_DEFAULT"
_ZN3cub18CUB_300001_SM_10006detail11EmptyKernelIvEEvv:
.text._ZN3cub18CUB_300001_SM_10006detail11EmptyKernelIvEEvv:
[----:B------:R-:W-:Y:S01]  /*0000*/  LDC R1, c[0x0][0x37c] ;  /* 0x0000df00ff017b82 */ /* 0x000fe20000000800 */
[----:B------:R-:W-:Y:S05]  /*0010*/  EXIT ;  /* 0x000000000000794d */ /* 0x000fea0003800000 */
.L_x_1277:
        /* <DEDUP_REMOVED lines=14> */
.L_x_1306:


//--------------------- .nv.shared._ZN3cub18CUB_300001_SM_10006detail10radix_sort29DeviceRadixSortOnesweepKernelINS1_5radix10policy_hubIiiyE10Policy1000ELNS0_9SortOrderE0EiiyiiNS1_21identity_decomposer_tEEEvPT5_SB_PT3_PKSC_PT1_PKSG_PT2_PKSK_T4_iiT6_ --------------------------
	.section	.nv.shared._ZN3cub18CUB_300001_SM_10006detail10radix_sort29DeviceRadixSortOnesweepKernelINS1_5radix10policy_hubIiiyE10Policy1000ELNS0_9SortOrderE0EiiyiiNS1_21identity_decomposer_tEEEvPT5_SB_PT3_PKSC_PT1_PKSG_PT2_PKSK_T4_iiT6_,"aw",@nobits
	.sectionflags	@""
	.align	16
.nv.shared._ZN3cub18CUB_300001_SM_10006detail10radix_sort29DeviceRadixSortOnesweepKernelINS1_5radix10policy_hubIiiyE10Policy1000ELNS0_9SortOrderE0EiiyiiNS1_21identity_decomposer_tEEEvPT5_SB_PT3_PKSC_PT1_PKSG_PT2_PKSK_T4_iiT6_:
	.zero		29184


//--------------------- .nv.shared.reserved.0     --------------------------
	.section	.nv.shared.reserved.0,"aw",@nobits
	.weak		__nv_reservedSMEM_offset_0_alias
	.size		__nv_reservedSMEM_offset_0_alias, 0, 64
	.other		__nv_reservedSMEM_offset_0_alias,@"STO_CUDA_RESERVED_SHARED STV_DEFAULT"
__nv_reservedSMEM_offset_0_alias:
	.zero		0
	.zero		64


//--------------------- .nv.global                --------------------------
	.section	.nv.global,"aw",@nobits
.nv.global:
	.type		_ZN30_INTERNAL_79f91e7b_4_k_cu_main6thrust24THRUST_300001_SM_1000_NS12placeholders2_8E,@object
	.size		_ZN30_INTERNAL_79f91e7b_4_k_cu_main6thrust24THRUST_300001_SM_1000_NS12placeholders2_8E,(_ZN30_INTERNAL_79f91e7b_4_k_cu_main4cuda3std3__432_GLOBAL__N__79f91e7b_4_k_cu_main6ignoreE - _ZN30_INTERNAL_79f91e7b_4_k_cu_main6thrust24THRUST_300001_SM_1000_NS12placeholders2_8E)
_ZN30_INTERNAL_79f91e7b_4_k_cu_main6thrust24THRUST_300001_SM_1000_NS12placeholders2_8E:
	.zero		1
	.type		_ZN30_INTERNAL_79f91e7b_4_k_cu_main4cuda3std3__432_GLOBAL__N__79f91e7b_4_k_cu_main6ignoreE,@object
	.size		_ZN30_INTERNAL_79f91e7b_4_k_cu_main4cuda3std3__432_GLOBAL__N__79f91e7b_4_k_cu_main6ignoreE,(_ZN30_INTERNAL_79f91e7b_4_k_cu_main4cuda3std6ranges3__45__cpo4dataE - _ZN30_INTERNAL_79f91e7b_4_k_cu_main4cuda3std3__432_GLOBAL__N__79f91e7b_4_k_cu_main6ignoreE)
_ZN30_INTERNAL_79f91e7b_4_k_cu_main4cuda3std3__432_GLOBAL__N__79f91e7b_4_k_cu_main6ignoreE:
	.zero		1
	.type		_ZN30_INTERNAL_79f91e7b_4_k_cu_main4cuda3std6ranges3__45__cpo4dataE,@object
	.size		_ZN30_INTERNAL_79f91e7b_4_k_cu_main4cuda3std6ranges3__45__cpo4dataE,(_ZN30_INTERNAL_79f91e7b_4_k_cu_main6thrust24THRUST_300001_SM_1000_NS6system3cpp3parE - _ZN30_INTERNAL_79f91e7b_4_k_cu_main4cuda3std6ranges3__45__cpo4dataE)
_ZN30_INTERNAL_79f91e7b_4_k_cu_main4cuda3std6ranges3__45__cpo4dataE:
	.zero		1
	.type		_ZN30_INTERNAL_79f91e7b_4_k_cu_main6thrust24THRUST_300001_SM_1000_NS6system3cpp3parE,@object
	.size		_ZN30_INTERNAL_79f91e7b_4_k_cu_main6thrust24THRUST_300001_SM_1000_NS6system3cpp3parE,(_ZN30_INTERNAL_79f91e7b_4_k_cu_main4cuda3std3__45__cpo5beginE - _ZN30_INTERNAL_79f91e7b_4_k_cu_main6thrust24THRUST_300001_SM_1000_NS6system3cpp3parE)
_ZN30_INTERNAL_79f91e7b_4_k_cu_main6thrust24THRUST_300001_SM_1000_NS6system3cpp3parE:
	.zero		1
	.type		_ZN30_INTERNAL_79f91e7b_4_k_cu_main4cuda3std3__45__cpo5beginE,@object
	.size		_ZN30_INTERNAL_79f91e7b_4_k_cu_main4cuda3std3__45__cpo5beginE,(_ZN30_INTERNAL_79f91e7b_4_k_cu_main4cuda3std6ranges3__45__cpo5beginE - _ZN30_INTERNAL_79f91e7b_4_k_cu_main4cuda3std3__45__cpo5beginE)
_ZN30_INTERNAL_79f91e7b_4_k_cu_main4cuda3std3__45__cpo5beginE:
	.zero		1
	.type		_ZN30_INTERNAL_79f91e7b_4_k_cu_main4cuda3std6ranges3__45__cpo5beginE,@object
	.size		_ZN30_INTERNAL_79f91e7b_4_k_cu_main4cuda3std6ranges3__45__cpo5beginE,(_ZN30_INTERNAL_79f91e7b_4_k_cu_main6thrust24THRUST_300001_SM_1000_NS6deviceE - _ZN30_INTERNAL_79f91e7b_4_k_cu_main4cuda3std6ranges3__45__cpo5beginE)
_ZN30_INTERNAL_79f91e7b_4_k_cu_main4cuda3std6ranges3__45__cpo5beginE:
	.zero		1
	.type		_ZN30_INTERNAL_79f91e7b_4_k_cu_main6thrust24THRUST_300001_SM_1000_NS6deviceE,@object
	.size		_ZN30_INTERNAL_79f91e7b_4_k_cu_main6thrust24THRUST_300001_SM_1000_NS6deviceE,(_ZN30_INTERNAL_79f91e7b_4_k_cu_main4cuda3std3__47nulloptE - _ZN30_INTERNAL_79f91e7b_4_k_cu_main6thrust24THRUST_300001_SM_1000_NS6deviceE)
_ZN30_INTERNAL_79f91e7b_4_k_cu_main6thrust24THRUST_300001_SM_1000_NS6deviceE:
	.zero		1
	.type		_ZN30_INTERNAL_79f91e7b_4_k_cu_main4cuda3std3__47nulloptE,@object
	.size		_ZN30_INTERNAL_79f91e7b_4_k_cu_main4cuda3std3__47nulloptE,(_ZN30_INTERNAL_79f91e7b_4_k_cu_main4cuda3std6ranges3__45__cpo8distanceE - _ZN30_INTERNAL_79f91e7b_4_k_cu_main4cuda3std3__47nulloptE)
_ZN30_INTERNAL_79f91e7b_4_k_cu_main4cuda3std3__47nulloptE:
	.zero		1
	.type		_ZN30_INTERNAL_79f91e7b_4_k_cu_main4cuda3std6ranges3__45__cpo8distanceE,@object
	.size		_ZN30_INTERNAL_79f91e7b_4_k_cu_main4cuda3std6ranges3__45__cpo8distanceE,(_ZN30_INTERNAL_79f91e7b_4_k_cu_main6thrust24THRUST_300001_SM_1000_NS12placeholders2_4E - _ZN30_INTERNAL_79f91e7b_4_k_cu_main4cuda3std6ranges3__45__cpo8distanceE)
_ZN30_INTERNAL_79f91e7b_4_k_cu_main4cuda3std6ranges3__45__cpo8distanceE:
	.zero		1
	.type		_ZN30_INTERNAL_79f91e7b_4_k_cu_main6thrust24THRUST_300001_SM_1000_NS12placeholders2_4E,@object
	.size		_ZN30_INTERNAL_79f91e7b_4_k_cu_main6thrust24THRUST_300001_SM_1000_NS12placeholders2_4E,(_ZN30_INTERNAL_79f91e7b_4_k_cu_main4cuda3std3__45__cpo6rbeginE - _ZN30_INTERNAL_79f91e7b_4_k_cu_main6thrust24THRUST_300001_SM_1000_NS12placeholders2_4E)
_ZN30_INTERNAL_79f91e7b_4_k_cu_main6thrust24THRUST_300001_SM_1000_NS12placeholders2_4E:
	.zero		1
	.type		_ZN30_INTERNAL_79f91e7b_4_k_cu_main4cuda3std3__45__cpo6rbeginE,@object
	.size		_ZN30_INTERNAL_79f91e7b_4_k_cu_main4cuda3std3__45__cpo6rbeginE,(_ZN30_INTERNAL_79f91e7b_4_k_cu_main4cuda3std6ranges3__45__cpo7advanceE - _ZN30_INTERNAL_79f91e7b_4_k_cu_main4cuda3std3__45__cpo6rbeginE)
_ZN30_INTERNAL_79f91e7b_4_k_cu_main4cuda3std3__45__cpo6rbeginE:
	.zero		1
	.type		_ZN30_INTERNAL_79f91e7b_4_k_cu_main4cuda3std6ranges3__45__cpo7advanceE,@object
	.size		_ZN30_INTERNAL_79f91e7b_4_k_cu_main4cuda3std6ranges3__45__cpo7advanceE,(_ZN30_INTERNAL_79f91e7b_4_k_cu_main6thrust24THRUST_300001_SM_1000_NS12placeholders3_10E - _ZN30_INTERNAL_79f91e7b_4_k_cu_main4cuda3std6ranges3__45__cpo7advanceE)
_ZN30_INTERNAL_79f91e7b_4_k_cu_main4cuda3std6ranges3__45__cpo7advanceE:
	.zero		1
	.type		_ZN30_INTERNAL_79f91e7b_4_k_cu_main6thrust24THRUST_300001_SM_1000_NS12placeholders3_10E,@object
	.size		_ZN30_INTERNAL_79f91e7b_4_k_cu_main6thrust24THRUST_300001_SM_1000_NS12placeholders3_10E,(_ZN30_INTERNAL_79f91e7b_4_k_cu_main4cuda3std3__48in_placeE - _ZN30_INTERNAL_79f91e7b_4_k_cu_main6thrust24THRUST_300001_SM_1000_NS12placeholders3_10E)
_ZN30_INTERNAL_79f91e7b_4_k_cu_main6thrust24THRUST_300001_SM_1000_NS12placeholders3_10E:
	.zero		1
	.type		_ZN30_INTERNAL_79f91e7b_4_k_cu_main4cuda3std3__48in_placeE,@object
	.size		_ZN30_INTERNAL_79f91e7b_4_k_cu_main4cuda3std3__48in_placeE,(_ZN30_INTERNAL_79f91e7b_4_k_cu_main4cuda3std6ranges3__45__cpo4sizeE - _ZN30_INTERNAL_79f91e7b_4_k_cu_main4cuda3std3__48in_placeE)
_ZN30_INTERNAL_79f91e7b_4_k_cu_main4cuda3std3__48in_placeE:
	.zero		1
	.type		_ZN30_INTERNAL_79f91e7b_4_k_cu_main4cuda3std6ranges3__45__cpo4sizeE,@object
	.size		_ZN30_INTERNAL_79f91e7b_4_k_cu_main4cuda3std6ranges3__45__cpo4sizeE,(_ZN30_INTERNAL_79f91e7b_4_k_cu_main6thrust24THRUST_300001_SM_1000_NS12placeholders2_2E - _ZN30_INTERNAL_79f91e7b_4_k_cu_main4cuda3std6ranges3__45__cpo4sizeE)
_ZN30_INTERNAL_79f91e7b_4_k_cu_main4cuda3std6ranges3__45__cpo4sizeE:
	.zero		1
	.type		_ZN30_INTERNAL_79f91e7b_4_k_cu_main6thrust24THRUST_300001_SM_1000_NS12placeholders2_2E,@object
	.size		_ZN30_INTERNAL_79f91e7b_4_k_cu_main6thrust24THRUST_300001_SM_1000_NS12placeholders2_2E,(_ZN30_INTERNAL_79f91e7b_4_k_cu_main4cuda3std3__45__cpo6cbeginE - _ZN30_INTERNAL_79f91e7b_4_k_cu_main6thrust24THRUST_300001_SM_1000_NS12placeholders2_2E)
_ZN30_INTERNAL_79f91e7b_4_k_cu_main6thrust24THRUST_300001_SM_1000_NS12placeholders2_2E:
	.zero		1
	.type		_ZN30_INTERNAL_79f91e7b_4_k_cu_main4cuda3std3__45__cpo6cbeginE,@object
	.size		_ZN30_INTERNAL_79f91e7b_4_k_cu_main4cuda3std3__45__cpo6cbeginE,(_ZN30_INTERNAL_79f91e7b_4_k_cu_main4cuda3std6ranges3__45__cpo6cbeginE - _ZN30_INTERNAL_79f91e7b_4_k_cu_main4cuda3std3__45__cpo6cbeginE)
_ZN30_INTERNAL_79f91e7b_4_k_cu_main4cuda3std3__45__cpo6cbeginE:
	.zero		1
	.type		_ZN30_INTERNAL_79f91e7b_4_k_cu_main4cuda3std6ranges3__45__cpo6cbeginE,@object
	.size		_ZN30_INTERNAL_79f91e7b_4_k_cu_main4cuda3std6ranges3__45__cpo6cbeginE,(_ZN30_INTERNAL_79f91e7b_4_k_cu_main6thrust24THRUST_300001_SM_1000_NS12placeholders2_6E - _ZN30_INTERNAL_79f91e7b_4_k_cu_main4cuda3std6ranges3__45__cpo6cbeginE)
_ZN30_INTERNAL_79f91e7b_4_k_cu_main4cuda3std6ranges3__45__cpo6cbeginE:
	.zero		1
	.type		_ZN30_INTERNAL_79f91e7b_4_k_cu_main6thrust24THRUST_300001_SM_1000_NS12placeholders2_6E,@object
	.size		_ZN30_INTERNAL_79f91e7b_4_k_cu_main6thrust24THRUST_300001_SM_1000_NS12placeholders2_6E,(_ZN30_INTERNAL_79f91e7b_4_k_cu_main4cuda3std3__45__cpo7crbeginE - _ZN30_INTERNAL_79f91e7b_4_k_cu_main6thrust24THRUST_300001_SM_1000_NS12placeholders2_6E)
_ZN30_INTERNAL_79f91e7b_4_k_cu_main6thrust24THRUST_300001_SM_1000_NS12placeholders2_6E:
	.zero		1
	.type		_ZN30_INTERNAL_79f91e7b_4_k_cu_main4cuda3std3__45__cpo7crbeginE,@object
	.size		_ZN30_INTERNAL_79f91e7b_4_k_cu_main4cuda3std3__45__cpo7crbeginE,(_ZN30_INTERNAL_79f91e7b_4_k_cu_main4cuda3std6ranges3__45__cpo4nextE - _ZN30_INTERNAL_79f91e7b_4_k_cu_main4cuda3std3__45__cpo7crbeginE)
_ZN30_INTERNAL_79f91e7b_4_k_cu_main4cuda3std3__45__cpo7crbeginE:
	.zero		1
	.type		_ZN30_INTERNAL_79f91e7b_4_k_cu_main4cuda3std6ranges3__45__cpo4nextE,@object
	.size		_ZN30_INTERNAL_79f91e7b_4_k_cu_main4cuda3std6ranges3__45__cpo4nextE,(_ZN30_INTERNAL_79f91e7b_4_k_cu_main4cuda3std6ranges3__45__cpo4swapE - _ZN30_INTERNAL_79f91e7b_4_k_cu_main4cuda3std6ranges3__45__cpo4nextE)
_ZN30_INTERNAL_79f91e7b_4_k_cu_main4cuda3std6ranges3__45__cpo4nextE:
	.zero		1
	.type		_ZN30_INTERNAL_79f91e7b_4_k_cu_main4cuda3std6ranges3__45__cpo4swapE,@object
	.size		_ZN30_INTERNAL_79f91e7b_4_k_cu_main4cuda3std6ranges3__45__cpo4swapE,(_ZN30_INTERNAL_79f91e7b_4_k_cu_main6thrust24THRUST_300001_SM_1000_NS8cuda_cub10par_nosyncE - _ZN30_INTERNAL_79f91e7b_4_k_cu_main4cuda3std6ranges3__45__cpo4swapE)
_ZN30_INTERNAL_79f91e7b_4_k_cu_main4cuda3std6ranges3__45__cpo4swapE:
	.zero		1
	.type		_ZN30_INTERNAL_79f91e7b_4_k_cu_main6thrust24THRUST_300001_SM_1000_NS8cuda_cub10par_nosyncE,@object
	.size		_ZN30_INTERNAL_79f91e7b_4_k_cu_main6thrust24THRUST_300001_SM_1000_NS8cuda_cub10par_nosyncE,(_ZN30_INTERNAL_79f91e7b_4_k_cu_main6thrust24THRUST_300001_SM_1000_NS3seqE - _ZN30_INTERNAL_79f91e7b_4_k_cu_main6thrust24THRUST_300001_SM_1000_NS8cuda_cub10par_nosyncE)
_ZN30_INTERNAL_79f91e7b_4_k_cu_main6thrust24THRUST_300001_SM_1000_NS8cuda_cub10par_nosyncE:
	.zero		1
	.type		_ZN30_INTERNAL_79f91e7b_4_k_cu_main6thrust24THRUST_300001_SM_1000_NS3seqE,@object
	.size		_ZN30_INTERNAL_79f91e7b_4_k_cu_main6thrust24THRUST_300001_SM_1000_NS3seqE,(_ZN30_INTERNAL_79f91e7b_4_k_cu_main4cuda3std3__420unreachable_sentinelE - _ZN30_INTERNAL_79f91e7b_4_k_cu_main6thrust24THRUST_300001_SM_1000_NS3seqE)
_ZN30_INTERNAL_79f91e7b_4_k_cu_main6thrust24THRUST_300001_SM_1000_NS3seqE:
	.zero		1
	.type		_ZN30_INTERNAL_79f91e7b_4_k_cu_main4cuda3std3__420unreachable_sentinelE,@object
	.size		_ZN30_INTERNAL_79f91e7b_4_k_cu_main4cuda3std3__420unreachable_sentinelE,(_ZN30_INTERNAL_79f91e7b_4_k_cu_main4cuda3std6ranges3__45__cpo5ssizeE - _ZN30_INTERNAL_79f91e7b_4_k_cu_main4cuda3std3__420unreachable_sentinelE)
_ZN30_INTERNAL_79f91e7b_4_k_cu_main4cuda3std3__420unreachable_sentinelE:
	.zero		1
	.type		_ZN30_INTERNAL_79f91e7b_4_k_cu_main4cuda3std6ranges3__45__cpo5ssizeE,@object
	.size		_ZN30_INTERNAL_79f91e7b_4_k_cu_main4cuda3std6ranges3__45__cpo5ssizeE,(_ZN30_INTERNAL_79f91e7b_4_k_cu_main6thrust24THRUST_300001_SM_1000_NS12placeholders2_3E - _ZN30_INTERNAL_79f91e7b_4_k_cu_main4cuda3std6ranges3__45__cpo5ssizeE)
_ZN30_INTERNAL_79f91e7b_4_k_cu_main4cuda3std6ranges3__45__cpo5ssizeE:
	.zero		1
	.type		_ZN30_INTERNAL_79f91e7b_4_k_cu_main6thrust24THRUST_300001_SM_1000_NS12placeholders2_3E,@object
	.size		_ZN30_INTERNAL_79f91e7b_4_k_cu_main6thrust24THRUST_300001_SM_1000_NS12placeholders2_3E,(_ZN30_INTERNAL_79f91e7b_4_k_cu_main4cuda3std3__45__cpo4cendE - _ZN30_INTERNAL_79f91e7b_4_k_cu_main6thrust24THRUST_300001_SM_1000_NS12placeholders2_3E)
_ZN30_INTERNAL_79f91e7b_4_k_cu_main6thrust24THRUST_300001_SM_1000_NS12placeholders2_3E:
	.zero		1
	.type		_ZN30_INTERNAL_79f91e7b_4_k_cu_main4cuda3std3__45__cpo4cendE,@object
	.size		_ZN30_INTERNAL_79f91e7b_4_k_cu_main4cuda3std3__45__cpo4cendE,(_ZN30_INTERNAL_79f91e7b_4_k_cu_main4cuda3std6ranges3__45__cpo4cendE - _ZN30_INTERNAL_79f91e7b_4_k_cu_main4cuda3std3__45__cpo4cendE)
_ZN30_INTERNAL_79f91e7b_4_k_cu_main4cuda3std3__45__cpo4cendE:
	.zero		1
	.type		_ZN30_INTERNAL_79f91e7b_4_k_cu_main4cuda3std6ranges3__45__cpo4cendE,@object
	.size		_ZN30_INTERNAL_79f91e7b_4_k_cu_main4cuda3std6ranges3__45__cpo4cendE,(_ZN30_INTERNAL_79f91e7b_4_k_cu_main6thrust24THRUST_300001_SM_1000_NS12placeholders2_7E - _ZN30_INTERNAL_79f91e7b_4_k_cu_main4cuda3std6ranges3__45__cpo4cendE)
_ZN30_INTERNAL_79f91e7b_4_k_cu_main4cuda3std6ranges3__45__cpo4cendE:
	.zero		1
	.type		_ZN30_INTERNAL_79f91e7b_4_k_cu_main6thrust24THRUST_300001_SM_1000_NS12placeholders2_7E,@object
	.size		_ZN30_INTERNAL_79f91e7b_4_k_cu_main6thrust24THRUST_300001_SM_1000_NS12placeholders2_7E,(_ZN30_INTERNAL_79f91e7b_4_k_cu_main4cuda3std3__45__cpo5crendE - _ZN30_INTERNAL_79f91e7b_4_k_cu_main6thrust24THRUST_300001_SM_1000_NS12placeholders2_7E)
_ZN30_INTERNAL_79f91e7b_4_k_cu_main6thrust24THRUST_300001_SM_1000_NS12placeholders2_7E:
	.zero		1
	.type		_ZN30_INTERNAL_79f91e7b_4_k_cu_main4cuda3std3__45__cpo5crendE,@object
	.size		_ZN30_INTERNAL_79f91e7b_4_k_cu_main4cuda3std3__45__cpo5crendE,(_ZN30_INTERNAL_79f91e7b_4_k_cu_main4cuda3std6ranges3__45__cpo4prevE - _ZN30_INTERNAL_79f91e7b_4_k_cu_main4cuda3std3__45__cpo5crendE)
_ZN30_INTERNAL_79f91e7b_4_k_cu_main4cuda3std3__45__cpo5crendE:
	.zero		1
	.type		_ZN30_INTERNAL_79f91e7b_4_k_cu_main4cuda3std6ranges3__45__cpo4prevE,@object
	.size		_ZN30_INTERNAL_79f91e7b_4_k_cu_main4cuda3std6ranges3__45__cpo4prevE,(_ZN30_INTERNAL_79f91e7b_4_k_cu_main4cuda3std6ranges3__45__cpo9iter_moveE - _ZN30_INTERNAL_79f91e7b_4_k_cu_main4cuda3std6ranges3__45__cpo4prevE)
_ZN30_INTERNAL_79f91e7b_4_k_cu_main4cuda3std6ranges3__45__cpo4prevE:
	.zero		1
	.type		_ZN30_INTERNAL_79f91e7b_4_k_cu_main4cuda3std6ranges3__45__cpo9iter_moveE,@object
	.size		_ZN30_INTERNAL_79f91e7b_4_k_cu_main4cuda3std6ranges3__45__cpo9iter_moveE,(_ZN30_INTERNAL_79f91e7b_4_k_cu_main6thrust24THRUST_300001_SM_1000_NS6system6detail10sequential3seqE - _ZN30_INTERNAL_79f91e7b_4_k_cu_main4cuda3std6ranges3__45__cpo9iter_moveE)
_ZN30_INTERNAL_79f91e7b_4_k_cu_main4cuda3std6ranges3__45__cpo9iter_moveE:
	.zero		1
	.type		_ZN30_INTERNAL_79f91e7b_4_k_cu_main6thrust24THRUST_300001_SM_1000_NS6system6detail10sequential3seqE,@object
	.size		_ZN30_INTERNAL_79f91e7b_4_k_cu_main6thrust24THRUST_300001_SM_1000_NS6system6detail10sequential3seqE,(_ZN30_INTERNAL_79f91e7b_4_k_cu_main6thrust24THRUST_300001_SM_1000_NS12placeholders2_9E - _ZN30_INTERNAL_79f91e7b_4_k_cu_main6thrust24THRUST_300001_SM_1000_NS6system6detail10sequential3seqE)
_ZN30_INTERNAL_79f91e7b_4_k_cu_main6thrust24THRUST_300001_SM_1000_NS6system6detail10sequential3seqE:
	.zero		1
	.type		_ZN30_INTERNAL_79f91e7b_4_k_cu_main6thrust24THRUST_300001_SM_1000_NS12placeholders2_9E,@object
	.size		_ZN30_INTERNAL_79f91e7b_4_k_cu_main6thrust24THRUST_300001_SM_1000_NS12placeholders2_9E,(_ZN30_INTERNAL_79f91e7b_4_k_cu_main4cuda3std3__419piecewise_constructE - _ZN30_INTERNAL_79f91e7b_4_k_cu_main6thrust24THRUST_300001_SM_1000_NS12placeholders2_9E)
_ZN30_INTERNAL_79f91e7b_4_k_cu_main6thrust24THRUST_300001_SM_1000_NS12placeholders2_9E:
	.zero		1
	.type		_ZN30_INTERNAL_79f91e7b_4_k_cu_main4cuda3std3__419piecewise_constructE,@object
	.size		_ZN30_INTERNAL_79f91e7b_4_k_cu_main4cuda3std3__419piecewise_constructE,(_ZN30_INTERNAL_79f91e7b_4_k_cu_main4cuda3std6ranges3__45__cpo5cdataE - _ZN30_INTERNAL_79f91e7b_4_k_cu_main4cuda3std3__419piecewise_constructE)
_ZN30_INTERNAL_79f91e7b_4_k_cu_main4cuda3std3__419piecewise_constructE:
	.zero		1
	.type		_ZN30_INTERNAL_79f91e7b_4_k_cu_main4cuda3std6ranges3__45__cpo5cdataE,@object
	.size		_ZN30_INTERNAL_79f91e7b_4_k_cu_main4cuda3std6ranges3__45__cpo5cdataE,(_ZN30_INTERNAL_79f91e7b_4_k_cu_main6thrust24THRUST_300001_SM_1000_NS12placeholders2_1E - _ZN30_INTERNAL_79f91e7b_4_k_cu_main4cuda3std6ranges3__45__cpo5cdataE)
_ZN30_INTERNAL_79f91e7b_4_k_cu_main4cuda3std6ranges3__45__cpo5cdataE:
	.zero		1
	.type		_ZN30_INTERNAL_79f91e7b_4_k_cu_main6thrust24THRUST_300001_SM_1000_NS12placeholders2_1E,@object
	.size		_ZN30_INTERNAL_79f91e7b_4_k_cu_main6thrust24THRUST_300001_SM_1000_NS12placeholders2_1E,(_ZN30_INTERNAL_79f91e7b_4_k_cu_main4cuda3std3__45__cpo3endE - _ZN30_INTERNAL_79f91e7b_4_k_cu_main6thrust24THRUST_300001_SM_1000_NS12placeholders2_1E)
_ZN30_INTERNAL_79f91e7b_4_k_cu_main6thrust24THRUST_300001_SM_1000_NS12placeholders2_1E:
	.zero		1
	.type		_ZN30_INTERNAL_79f91e7b_4_k_cu_main4cuda3std3__45__cpo3endE,@object
	.size		_ZN30_INTERNAL_79f91e7b_4_k_cu_main4cuda3std3__45__cpo3endE,(_ZN30_INTERNAL_79f91e7b_4_k_cu_main4cuda3std6ranges3__45__cpo3endE - _ZN30_INTERNAL_79f91e7b_4_k_cu_main4cuda3std3__45__cpo3endE)
_ZN30_INTERNAL_79f91e7b_4_k_cu_main4cuda3std3__45__cpo3endE:
	.zero		1
	.type		_ZN30_INTERNAL_79f91e7b_4_k_cu_main4cuda3std6ranges3__45__cpo3endE,@object
	.size		_ZN30_INTERNAL_79f91e7b_4_k_cu_main4cuda3std6ranges3__45__cpo3endE,(_ZN30_INTERNAL_79f91e7b_4_k_cu_main6thrust24THRUST_300001_SM_1000_NS12placeholders2_5E - _ZN30_INTERNAL_79f91e7b_4_k_cu_main4cuda3std6ranges3__45__cpo3endE)
_ZN30_INTERNAL_79f91e7b_4_k_cu_main4cuda3std6ranges3__45__cpo3endE:
	.zero		1
	.type		_ZN30_INTERNAL_79f91e7b_4_k_cu_main6thrust24THRUST_300001_SM_1000_NS12placeholders2_5E,@object
	.size		_ZN30_INTERNAL_79f91e7b_4_k_cu_main6thrust24THRUST_300001_SM_1000_NS12placeholders2_5E,(_ZN30_INTERNAL_79f91e7b_4_k_cu_main4cuda3std3__45__cpo4rendE - _ZN30_INTERNAL_79f91e7b_4_k_cu_main6thrust24THRUST_300001_SM_1000_NS12placeholders2_5E)
_ZN30_INTERNAL_79f91e7b_4_k_cu_main6thrust24THRUST_300001_SM_1000_NS12placeholders2_5E:
	.zero		1
	.type		_ZN30_INTERNAL_79f91e7b_4_k_cu_main4cuda3std3__45__cpo4rendE,@object
	.size		_ZN30_INTERNAL_79f91e7b_4_k_cu_main4cuda3std3__45__cpo4rendE,(_ZN30_INTERNAL_79f91e7b_4_k_cu_main4cuda3std6ranges3__45__cpo9iter_swapE - _ZN30_INTERNAL_79f91e7b_4_k_cu_main4cuda3std3__45__cpo4rendE)
_ZN30_INTERNAL_79f91e7b_4_k_cu_main4cuda3std3__45__cpo4rendE:
	.zero		1
	.type		_ZN30_INTERNAL_79f91e7b_4_k_cu_main4cuda3std6ranges3__45__cpo9iter_swapE,@object
	.size		_ZN30_INTERNAL_79f91e7b_4_k_cu_main4cuda3std6ranges3__45__cpo9iter_swapE,(_ZN30_INTERNAL_79f91e7b_4_k_cu_main4cuda3std3__48unexpectE - _ZN30_INTERNAL_79f91e7b_4_k_cu_main4cuda3std6ranges3__45__cpo9iter_swapE)
_ZN30_INTERNAL_79f91e7b_4_k_cu_main4cuda3std6ranges3__45__cpo9iter_swapE:
	.zero		1
	.type		_ZN30_INTERNAL_79f91e7b_4_k_cu_main4cuda3std3__48unexpectE,@object
	.size		_ZN30_INTERNAL_79f91e7b_4_k_cu_main4cuda3std3__48unexpectE,(_ZN30_INTERNAL_79f91e7b_4_k_cu_main6thrust24THRUST_300001_SM_1000_NS8cuda_cub3parE - _ZN30_INTERNAL_79f91e7b_4_k_cu_main4cuda3std3__48unexpectE)
_ZN30_INTERNAL_79f91e7b_4_k_cu_main4cuda3std3__48unexpectE:
	.zero		1
	.type		_ZN30_INTERNAL_79f91e7b_4_k_cu_main6thrust24THRUST_300001_SM_1000_NS8cuda_cub3parE,@object
	.size		_ZN30_INTERNAL_79f91e7b_4_k_cu_main6thrust24THRUST_300001_SM_1000_NS8cuda_cub3parE,(.L_29 - _ZN30_INTERNAL_79f91e7b_4_k_cu_main6thrust24THRUST_300001_SM_1000_NS8cuda_cub3parE)
_ZN30_INTERNAL_79f91e7b_4_k_cu_main6thrust24THRUST_300001_SM_1000_NS8cuda_cub3parE:
	.zero		1
.L_29:


//--------------------- .nv.shared._ZN3cub18CUB_300001_SM_10006detail10radix_sort33DeviceRadixSortExclusiveSumKernelINS1_5radix10policy_hubIiiyE10Policy1000EyEEvPT0_ --------------------------
	.section	.nv.shared._ZN3cub18CUB_300001_SM_10006detail10radix_sort33DeviceRadixSortExclusiveSumKernelINS1_5radix10policy_hubIiiyE10Policy1000EyEEvPT0_,"aw",@nobits
	.sectionflags	@""
	.align	16
.nv.shared._ZN3cub18CUB_300001_SM_10006detail10radix_sort33DeviceRadixSortExclusiveSumKernelINS1_5radix10policy_hubIiiyE10Policy1000EyEEvPT0_:
	.zero		3360


//--------------------- .nv.shared._ZN3cub18CUB_300001_SM_10006detail10radix_sort30DeviceRadixSortHistogramKernelINS1_5radix10policy_hubIiiyE10Policy1000ELNS0_9SortOrderE0EiyNS1_21identity_decomposer_tEEEvPT2_PKT1_SA_iiT3_ --------------------------
	.section	.nv.shared._ZN3cub18CUB_300001_SM_10006detail10radix_sort30DeviceRadixSortHistogramKernelINS1_5radix10policy_hubIiiyE10Policy1000ELNS0_9SortOrderE0EiyNS1_21identity_decomposer_tEEEvPT2_PKT1_SA_iiT3_,"aw",@nobits
	.sectionflags	@""
	.align	4
.nv.shared._ZN3cub18CUB_300001_SM_10006detail10radix_sort30DeviceRadixSortHistogramKernelINS1_5radix10policy_hubIiiyE10Policy1000ELNS0_9SortOrderE0EiyNS1_21identity_decomposer_tEEEvPT2_PKT1_SA_iiT3_:
	.zero		5120


//--------------------- .nv.shared._ZN3cub18CUB_300001_SM_10006detail10radix_sort31DeviceRadixSortSingleTileKernelINS1_5radix10policy_hubIiiyE10Policy1000ELNS0_9SortOrderE0EiiyNS1_21identity_decomposer_tEEEvPKT1_PSA_PKT2_PSE_T3_iiT4_ --------------------------
	.section	.nv.shared._ZN3cub18CUB_300001_SM_10006detail10radix_sort31DeviceRadixSortSingleTileKernelINS1_5radix10policy_hubIiiyE10Policy1000ELNS0_9SortOrderE0EiiyNS1_21identity_decomposer_tEEEvPKT1_PSA_PKT2_PSE_T3_iiT4_,"aw",@nobits
	.sectionflags	@""
	.align	16
.nv.shared._ZN3cub18CUB_300001_SM_10006detail10radix_sort31DeviceRadixSortSingleTileKernelINS1_5radix10policy_hubIiiyE10Policy1000ELNS0_9SortOrderE0EiiyNS1_21identity_decomposer_tEEEvPKT1_PSA_PKT2_PSE_T3_iiT4_:
	.zero		34880


//--------------------- .nv.shared._ZN3cub18CUB_300001_SM_10006detail6reduce18DeviceReduceKernelINS2_10policy_hubIN4cuda3std3__45tupleIJblEEEyN6thrust24THRUST_300001_SM_1000_NS8cuda_cub9__find_if7functorIS9_EEE10Policy1000ENSB_12zip_iteratorINS8_IJNSD_26transform_input_iterator_tIbNSB_6detail15normal_iteratorINSB_10device_ptrIiEEEENSK_10functional5actorINSP_9compositeIJNSP_16operator_adaptorINS7_8equal_toIvEEEENSQ_INSP_8argumentILj0EEEEENSQ_INSP_5valueIiEEEEEEEEEEENSB_17counting_iteratorIlNSB_11use_defaultES16_S16_EEEEEEEySF_S9_NS7_10__identityEEEvT0_PT3_T1_NS0_13GridEvenShareIS1E_EET2_T4_ --------------------------
	.section	.nv.shared._ZN3cub18CUB_300001_SM_10006detail6reduce18DeviceReduceKernelINS2_10policy_hubIN4cuda3std3__45tupleIJblEEEyN6thrust24THRUST_300001_SM_1000_NS8cuda_cub9__find_if7functorIS9_EEE10Policy1000ENSB_12zip_iteratorINS8_IJNSD_26transform_input_iterator_tIbNSB_6detail15normal_iteratorINSB_10device_ptrIiEEEENSK_10functional5actorINSP_9compositeIJNSP_16operator_adaptorINS7_8equal_toIvEEEENSQ_INSP_8argumentILj0EEEEENSQ_INSP_5valueIiEEEEEEEEEEENSB_17counting_iteratorIlNSB_11use_defaultES16_S16_EEEEEEEySF_S9_NS7_10__identityEEEvT0_PT3_T1_NS0_13GridEvenShareIS1E_EET2_T4_,"aw",@nobits
	.sectionflags	@""
	.align	8
.nv.shared._ZN3cub18CUB_300001_SM_10006detail6reduce18DeviceReduceKernelINS2_10policy_hubIN4cuda3std3__45tupleIJblEEEyN6thrust24THRUST_300001_SM_1000_NS8cuda_cub9__find_if7functorIS9_EEE10Policy1000ENSB_12zip_iteratorINS8_IJNSD_26transform_input_iterator_tIbNSB_6detail15normal_iteratorINSB_10device_ptrIiEEEENSK_10functional5actorINSP_9compositeIJNSP_16operator_adaptorINS7_8equal_toIvEEEENSQ_INSP_8argumentILj0EEEEENSQ_INSP_5valueIiEEEEEEEEEEENSB_17counting_iteratorIlNSB_11use_defaultES16_S16_EEEEEEEySF_S9_NS7_10__identityEEEvT0_PT3_T1_NS0_13GridEvenShareIS1E_EET2_T4_:
	.zero		1176


//--------------------- .nv.shared._ZN3cub18CUB_300001_SM_10006detail6reduce28DeviceReduceSingleTileKernelINS2_10policy_hubIN4cuda3std3__45tupleIJblEEEyN6thrust24THRUST_300001_SM_1000_NS8cuda_cub9__find_if7functorIS9_EEE10Policy1000ENSB_12zip_iteratorINS8_IJNSD_26transform_input_iterator_tIbNSB_6detail15normal_iteratorINSB_10device_ptrIiEEEENSK_10functional5actorINSP_9compositeIJNSP_16operator_adaptorINS7_8equal_toIvEEEENSQ_INSP_8argumentILj0EEEEENSQ_INSP_5valueIiEEEEEEEEEEENSB_17counting_iteratorIlNSB_11use_defaultES16_S16_EEEEEEEPS9_ySF_S9_S9_NS7_10__identityEEEvT0_T1_T2_T3_T4_T6_ --------------------------
	.section	.nv.shared._ZN3cub18CUB_300001_SM_10006detail6reduce28DeviceReduceSingleTileKernelINS2_10policy_hubIN4cuda3std3__45tupleIJblEEEyN6thrust24THRUST_300001_SM_1000_NS8cuda_cub9__find_if7functorIS9_EEE10Policy1000ENSB_12zip_iteratorINS8_IJNSD_26transform_input_iterator_tIbNSB_6detail15normal_iteratorINSB_10device_ptrIiEEEENSK_10functional5actorINSP_9compositeIJNSP_16operator_adaptorINS7_8equal_toIvEEEENSQ_INSP_8argumentILj0EEEEENSQ_INSP_5valueIiEEEEEEEEEEENSB_17counting_iteratorIlNSB_11use_defaultES16_S16_EEEEEEEPS9_ySF_S9_S9_NS7_10__identityEEEvT0_T1_T2_T3_T4_T6_,"aw",@nobits
	.sectionflags	@""
	.align	8
.nv.shared._ZN3cub18CUB_300001_SM_10006detail6reduce28DeviceReduceSingleTileKernelINS2_10policy_hubIN4cuda3std3__45tupleIJblEEEyN6thrust24THRUST_300001_SM_1000_NS8cuda_cub9__find_if7functorIS9_EEE10Policy1000ENSB_12zip_iteratorINS8_IJNSD_26transform_input_iterator_tIbNSB_6detail15normal_iteratorINSB_10device_ptrIiEEEENSK_10functional5actorINSP_9compositeIJNSP_16operator_adaptorINS7_8equal_toIvEEEENSQ_INSP_8argumentILj0EEEEENSQ_INSP_5valueIiEEEEEEEEEEENSB_17counting_iteratorIlNSB_11use_defaultES16_S16_EEEEEEEPS9_ySF_S9_S9_NS7_10__identityEEEvT0_T1_T2_T3_T4_T6_:
	.zero		1176


//--------------------- .nv.shared._ZN3cub18CUB_300001_SM_10006detail6reduce18DeviceReduceKernelINS2_10policy_hubIN4cuda3std3__45tupleIJblEEEjN6thrust24THRUST_300001_SM_1000_NS8cuda_cub9__find_if7functorIS9_EEE10Policy1000ENSB_12zip_iteratorINS8_IJNSD_26transform_input_iterator_tIbNSB_6detail15normal_iteratorINSB_10device_ptrIiEEEENSK_10functional5actorINSP_9compositeIJNSP_16operator_adaptorINS7_8equal_toIvEEEENSQ_INSP_8argumentILj0EEEEENSQ_INSP_5valueIiEEEEEEEEEEENSB_17counting_iteratorIlNSB_11use_defaultES16_S16_EEEEEEEjSF_S9_NS7_10__identityEEEvT0_PT3_T1_NS0_13GridEvenShareIS1E_EET2_T4_ --------------------------
	.section	.nv.shared._ZN3cub18CUB_300001_SM_10006detail6reduce18DeviceReduceKernelINS2_10policy_hubIN4cuda3std3__45tupleIJblEEEjN6thrust24THRUST_300001_SM_1000_NS8cuda_cub9__find_if7functorIS9_EEE10Policy1000ENSB_12zip_iteratorINS8_IJNSD_26transform_input_iterator_tIbNSB_6detail15normal_iteratorINSB_10device_ptrIiEEEENSK_10functional5actorINSP_9compositeIJNSP_16operator_adaptorINS7_8equal_toIvEEEENSQ_INSP_8argumentILj0EEEEENSQ_INSP_5valueIiEEEEEEEEEEENSB_17counting_iteratorIlNSB_11use_defaultES16_S16_EEEEEEEjSF_S9_NS7_10__identityEEEvT0_PT3_T1_NS0_13GridEvenShareIS1E_EET2_T4_,"aw",@nobits
	.sectionflags	@""
	.align	8
.nv.shared._ZN3cub18CUB_300001_SM_10006detail6reduce18DeviceReduceKernelINS2_10policy_hubIN4cuda3std3__45tupleIJblEEEjN6thrust24THRUST_300001_SM_1000_NS8cuda_cub9__find_if7functorIS9_EEE10Policy1000ENSB_12zip_iteratorINS8_IJNSD_26transform_input_iterator_tIbNSB_6detail15normal_iteratorINSB_10device_ptrIiEEEENSK_10functional5actorINSP_9compositeIJNSP_16operator_adaptorINS7_8equal_toIvEEEENSQ_INSP_8argumentILj0EEEEENSQ_INSP_5valueIiEEEEEEEEEEENSB_17counting_iteratorIlNSB_11use_defaultES16_S16_EEEEEEEjSF_S9_NS7_10__identityEEEvT0_PT3_T1_NS0_13GridEvenShareIS1E_EET2_T4_:
	.zero		1176


//--------------------- .nv.shared._ZN3cub18CUB_300001_SM_10006detail6reduce28DeviceReduceSingleTileKernelINS2_10policy_hubIN4cuda3std3__45tupleIJblEEEjN6thrust24THRUST_300001_SM_1000_NS8cuda_cub9__find_if7functorIS9_EEE10Policy1000ENSB_12zip_iteratorINS8_IJNSD_26transform_input_iterator_tIbNSB_6detail15normal_iteratorINSB_10device_ptrIiEEEENSK_10functional5actorINSP_9compositeIJNSP_16operator_adaptorINS7_8equal_toIvEEEENSQ_INSP_8argumentILj0EEEEENSQ_INSP_5valueIiEEEEEEEEEEENSB_17counting_iteratorIlNSB_11use_defaultES16_S16_EEEEEEEPS9_jSF_S9_S9_NS7_10__identityEEEvT0_T1_T2_T3_T4_T6_ --------------------------
	.section	.nv.shared._ZN3cub18CUB_300001_SM_10006detail6reduce28DeviceReduceSingleTileKernelINS2_10policy_hubIN4cuda3std3__45tupleIJblEEEjN6thrust24THRUST_300001_SM_1000_NS8cuda_cub9__find_if7functorIS9_EEE10Policy1000ENSB_12zip_iteratorINS8_IJNSD_26transform_input_iterator_tIbNSB_6detail15normal_iteratorINSB_10device_ptrIiEEEENSK_10functional5actorINSP_9compositeIJNSP_16operator_adaptorINS7_8equal_toIvEEEENSQ_INSP_8argumentILj0EEEEENSQ_INSP_5valueIiEEEEEEEEEEENSB_17counting_iteratorIlNSB_11use_defaultES16_S16_EEEEEEEPS9_jSF_S9_S9_NS7_10__identityEEEvT0_T1_T2_T3_T4_T6_,"aw",@nobits
	.sectionflags	@""
	.align	8
.nv.shared._ZN3cub18CUB_300001_SM_10006detail6reduce28DeviceReduceSingleTileKernelINS2_10policy_hubIN4cuda3std3__45tupleIJblEEEjN6thrust24THRUST_300001_SM_1000_NS8cuda_cub9__find_if7functorIS9_EEE10Policy1000ENSB_12zip_iteratorINS8_IJNSD_26transform_input_iterator_tIbNSB_6detail15normal_iteratorINSB_10device_ptrIiEEEENSK_10functional5actorINSP_9compositeIJNSP_16operator_adaptorINS7_8equal_toIvEEEENSQ_INSP_8argumentILj0EEEEENSQ_INSP_5valueIiEEEEEEEEEEENSB_17counting_iteratorIlNSB_11use_defaultES16_S16_EEEEEEEPS9_jSF_S9_S9_NS7_10__identityEEEvT0_T1_T2_T3_T4_T6_:
	.zero		1176


//--------------------- .nv.shared._ZN3cub18CUB_300001_SM_10006detail6reduce28DeviceReduceSingleTileKernelINS2_10policy_hubIN4cuda3std3__45tupleIJblEEEyN6thrust24THRUST_300001_SM_1000_NS8cuda_cub9__find_if7functorIS9_EEE10Policy1000EPS9_SI_iSF_S9_S9_NS7_10__identityEEEvT0_T1_T2_T3_T4_T6_ --------------------------
	.section	.nv.shared._ZN3cub18CUB_300001_SM_10006detail6reduce28DeviceReduceSingleTileKernelINS2_10policy_hubIN4cuda3std3__45tupleIJblEEEyN6thrust24THRUST_300001_SM_1000_NS8cuda_cub9__find_if7functorIS9_EEE10Policy1000EPS9_SI_iSF_S9_S9_NS7_10__identityEEEvT0_T1_T2_T3_T4_T6_,"aw",@nobits
	.sectionflags	@""
	.align	8
.nv.shared._ZN3cub18CUB_300001_SM_10006detail6reduce28DeviceReduceSingleTileKernelINS2_10policy_hubIN4cuda3std3__45tupleIJblEEEyN6thrust24THRUST_300001_SM_1000_NS8cuda_cub9__find_if7functorIS9_EEE10Policy1000EPS9_SI_iSF_S9_S9_NS7_10__identityEEEvT0_T1_T2_T3_T4_T6_:
	.zero		1176


//--------------------- .nv.shared._ZN3cub18CUB_300001_SM_10006detail6reduce18DeviceReduceKernelINS2_10policy_hubIN4cuda3std3__45tupleIJblEEEyN6thrust24THRUST_300001_SM_1000_NS8cuda_cub9__find_if7functorIS9_EEE10Policy1000ENSB_12zip_iteratorINS8_IJNSD_26transform_input_iterator_tIbNSB_6detail15normal_iteratorINSB_10device_ptrIiEEEE9is_it_oneEENSB_17counting_iteratorIlNSB_11use_defaultESS_SS_EEEEEEEySF_S9_NS7_10__identityEEEvT0_PT3_T1_NS0_13GridEvenShareIS10_EET2_T4_ --------------------------
	.section	.nv.shared._ZN3cub18CUB_300001_SM_10006detail6reduce18DeviceReduceKernelINS2_10policy_hubIN4cuda3std3__45tupleIJblEEEyN6thrust24THRUST_300001_SM_1000_NS8cuda_cub9__find_if7functorIS9_EEE10Policy1000ENSB_12zip_iteratorINS8_IJNSD_26transform_input_iterator_tIbNSB_6detail15normal_iteratorINSB_10device_ptrIiEEEE9is_it_oneEENSB_17counting_iteratorIlNSB_11use_defaultESS_SS_EEEEEEEySF_S9_NS7_10__identityEEEvT0_PT3_T1_NS0_13GridEvenShareIS10_EET2_T4_,"aw",@nobits
	.sectionflags	@""
	.align	8
.nv.shared._ZN3cub18CUB_300001_SM_10006detail6reduce18DeviceReduceKernelINS2_10policy_hubIN4cuda3std3__45tupleIJblEEEyN6thrust24THRUST_300001_SM_1000_NS8cuda_cub9__find_if7functorIS9_EEE10Policy1000ENSB_12zip_iteratorINS8_IJNSD_26transform_input_iterator_tIbNSB_6detail15normal_iteratorINSB_10device_ptrIiEEEE9is_it_oneEENSB_17counting_iteratorIlNSB_11use_defaultESS_SS_EEEEEEEySF_S9_NS7_10__identityEEEvT0_PT3_T1_NS0_13GridEvenShareIS10_EET2_T4_:
	.zero		1176


//--------------------- .nv.shared._ZN3cub18CUB_300001_SM_10006detail6reduce28DeviceReduceSingleTileKernelINS2_10policy_hubIN4cuda3std3__45tupleIJblEEEyN6thrust24THRUST_300001_SM_1000_NS8cuda_cub9__find_if7functorIS9_EEE10Policy1000ENSB_12zip_iteratorINS8_IJNSD_26transform_input_iterator_tIbNSB_6detail15normal_iteratorINSB_10device_ptrIiEEEE9is_it_oneEENSB_17counting_iteratorIlNSB_11use_defaultESS_SS_EEEEEEEPS9_ySF_S9_S9_NS7_10__identityEEEvT0_T1_T2_T3_T4_T6_ --------------------------
	.section	.nv.shared._ZN3cub18CUB_300001_SM_10006detail6reduce28DeviceReduceSingleTileKernelINS2_10policy_hubIN4cuda3std3__45tupleIJblEEEyN6thrust24THRUST_300001_SM_1000_NS8cuda_cub9__find_if7functorIS9_EEE10Policy1000ENSB_12zip_iteratorINS8_IJNSD_26transform_input_iterator_tIbNSB_6detail15normal_iteratorINSB_10device_ptrIiEEEE9is_it_oneEENSB_17counting_iteratorIlNSB_11use_defaultESS_SS_EEEEEEEPS9_ySF_S9_S9_NS7_10__identityEEEvT0_T1_T2_T3_T4_T6_,"aw",@nobits
	.sectionflags	@""
	.align	8
.nv.shared._ZN3cub18CUB_300001_SM_10006detail6reduce28DeviceReduceSingleTileKernelINS2_10policy_hubIN4cuda3std3__45tupleIJblEEEyN6thrust24THRUST_300001_SM_1000_NS8cuda_cub9__find_if7functorIS9_EEE10Policy1000ENSB_12zip_iteratorINS8_IJNSD_26transform_input_iterator_tIbNSB_6detail15normal_iteratorINSB_10device_ptrIiEEEE9is_it_oneEENSB_17counting_iteratorIlNSB_11use_defaultESS_SS_EEEEEEEPS9_ySF_S9_S9_NS7_10__identityEEEvT0_T1_T2_T3_T4_T6_:
	.zero		1176


//--------------------- .nv.shared._ZN3cub18CUB_300001_SM_10006detail6reduce28DeviceReduceSingleTileKernelINS2_10policy_hubIN4cuda3std3__45tupleIJblEEEjN6thrust24THRUST_300001_SM_1000_NS8cuda_cub9__find_if7functorIS9_EEE10Policy1000EPS9_SI_iSF_S9_S9_NS7_10__identityEEEvT0_T1_T2_T3_T4_T6_ --------------------------
	.section	.nv.shared._ZN3cub18CUB_300001_SM_10006detail6reduce28DeviceReduceSingleTileKernelINS2_10policy_hubIN4cuda3std3__45tupleIJblEEEjN6thrust24THRUST_300001_SM_1000_NS8cuda_cub9__find_if7functorIS9_EEE10Policy1000EPS9_SI_iSF_S9_S9_NS7_10__identityEEEvT0_T1_T2_T3_T4_T6_,"aw",@nobits
	.sectionflags	@""
	.align	8
.nv.shared._ZN3cub18CUB_300001_SM_10006detail6reduce28DeviceReduceSingleTileKernelINS2_10policy_hubIN4cuda3std3__45tupleIJblEEEjN6thrust24THRUST_300001_SM_1000_NS8cuda_cub9__find_if7functorIS9_EEE10Policy1000EPS9_SI_iSF_S9_S9_NS7_10__identityEEEvT0_T1_T2_T3_T4_T6_:
	.zero		1176


//--------------------- .nv.shared._ZN3cub18CUB_300001_SM_10006detail6reduce18DeviceReduceKernelINS2_10policy_hubIN4cuda3std3__45tupleIJblEEEjN6thrust24THRUST_300001_SM_1000_NS8cuda_cub9__find_if7functorIS9_EEE10Policy1000ENSB_12zip_iteratorINS8_IJNSD_26transform_input_iterator_tIbNSB_6detail15normal_iteratorINSB_10device_ptrIiEEEE9is_it_oneEENSB_17counting_iteratorIlNSB_11use_defaultESS_SS_EEEEEEEjSF_S9_NS7_10__identityEEEvT0_PT3_T1_NS0_13GridEvenShareIS10_EET2_T4_ --------------------------
	.section	.nv.shared._ZN3cub18CUB_300001_SM_10006detail6reduce18DeviceReduceKernelINS2_10policy_hubIN4cuda3std3__45tupleIJblEEEjN6thrust24THRUST_300001_SM_1000_NS8cuda_cub9__find_if7functorIS9_EEE10Policy1000ENSB_12zip_iteratorINS8_IJNSD_26transform_input_iterator_tIbNSB_6detail15normal_iteratorINSB_10device_ptrIiEEEE9is_it_oneEENSB_17counting_iteratorIlNSB_11use_defaultESS_SS_EEEEEEEjSF_S9_NS7_10__identityEEEvT0_PT3_T1_NS0_13GridEvenShareIS10_EET2_T4_,"aw",@nobits
	.sectionflags	@""
	.align	8
.nv.shared._ZN3cub18CUB_300001_SM_10006detail6reduce18DeviceReduceKernelINS2_10policy_hubIN4cuda3std3__45tupleIJblEEEjN6thrust24THRUST_300001_SM_1000_NS8cuda_cub9__find_if7functorIS9_EEE10Policy1000ENSB_12zip_iteratorINS8_IJNSD_26transform_input_iterator_tIbNSB_6detail15normal_iteratorINSB_10device_ptrIiEEEE9is_it_oneEENSB_17counting_iteratorIlNSB_11use_defaultESS_SS_EEEEEEEjSF_S9_NS7_10__identityEEEvT0_PT3_T1_NS0_13GridEvenShareIS10_EET2_T4_:
	.zero		1176


//--------------------- .nv.shared._ZN3cub18CUB_300001_SM_10006detail6reduce28DeviceReduceSingleTileKernelINS2_10policy_hubIN4cuda3std3__45tupleIJblEEEjN6thrust24THRUST_300001_SM_1000_NS8cuda_cub9__find_if7functorIS9_EEE10Policy1000ENSB_12zip_iteratorINS8_IJNSD_26transform_input_iterator_tIbNSB_6detail15normal_iteratorINSB_10device_ptrIiEEEE9is_it_oneEENSB_17counting_iteratorIlNSB_11use_defaultESS_SS_EEEEEEEPS9_jSF_S9_S9_NS7_10__identityEEEvT0_T1_T2_T3_T4_T6_ --------------------------
	.section	.nv.shared._ZN3cub18CUB_300001_SM_10006detail6reduce28DeviceReduceSingleTileKernelINS2_10policy_hubIN4cuda3std3__45tupleIJblEEEjN6thrust24THRUST_300001_SM_1000_NS8cuda_cub9__find_if7functorIS9_EEE10Policy1000ENSB_12zip_iteratorINS8_IJNSD_26transform_input_iterator_tIbNSB_6detail15normal_iteratorINSB_10device_ptrIiEEEE9is_it_oneEENSB_17counting_iteratorIlNSB_11use_defaultESS_SS_EEEEEEEPS9_jSF_S9_S9_NS7_10__identityEEEvT0_T1_T2_T3_T4_T6_,"aw",@nobits
	.sectionflags	@""
	.align	8
.nv.shared._ZN3cub18CUB_300001_SM_10006detail6reduce28DeviceReduceSingleTileKernelINS2_10policy_hubIN4cuda3std3__45tupleIJblEEEjN6thrust24THRUST_300001_SM_1000_NS8cuda_cub9__find_if7functorIS9_EEE10Policy1000ENSB_12zip_iteratorINS8_IJNSD_26transform_input_iterator_tIbNSB_6detail15normal_iteratorINSB_10device_ptrIiEEEE9is_it_oneEENSB_17counting_iteratorIlNSB_11use_defaultESS_SS_EEEEEEEPS9_jSF_S9_S9_NS7_10__identityEEEvT0_T1_T2_T3_T4_T6_:
	.zero		1176


//--------------------- .nv.shared._ZN3cub18CUB_300001_SM_10006detail6reduce28DeviceReduceSingleTileKernelINS2_10policy_hubIiyN4cuda3std3__44plusIiEEE10Policy1000EPiSC_iS9_iiNS7_10__identityEEEvT0_T1_T2_T3_T4_T6_ --------------------------
	.section	.nv.shared._ZN3cub18CUB_300001_SM_10006detail6reduce28DeviceReduceSingleTileKernelINS2_10policy_hubIiyN4cuda3std3__44plusIiEEE10Policy1000EPiSC_iS9_iiNS7_10__identityEEEvT0_T1_T2_T3_T4_T6_,"aw",@nobits
	.sectionflags	@""
	.align	4
.nv.shared._ZN3cub18CUB_300001_SM_10006detail6reduce28DeviceReduceSingleTileKernelINS2_10policy_hubIiyN4cuda3std3__44plusIiEEE10Policy1000EPiSC_iS9_iiNS7_10__identityEEEvT0_T1_T2_T3_T4_T6_:
	.zero		1068


//--------------------- .nv.shared._ZN3cub18CUB_300001_SM_10006detail6reduce18DeviceReduceKernelINS2_10policy_hubIiyN4cuda3std3__44plusIiEEE10Policy1000EN6thrust24THRUST_300001_SM_1000_NS6detail15normal_iteratorINSD_10device_ptrIiEEEEyS9_iNS7_10__identityEEEvT0_PT3_T1_NS0_13GridEvenShareISN_EET2_T4_ --------------------------
	.section	.nv.shared._ZN3cub18CUB_300001_SM_10006detail6reduce18DeviceReduceKernelINS2_10policy_hubIiyN4cuda3std3__44plusIiEEE10Policy1000EN6thrust24THRUST_300001_SM_1000_NS6detail15normal_iteratorINSD_10device_ptrIiEEEEyS9_iNS7_10__identityEEEvT0_PT3_T1_NS0_13GridEvenShareISN_EET2_T4_,"aw",@nobits
	.sectionflags	@""
	.align	4
.nv.shared._ZN3cub18CUB_300001_SM_10006detail6reduce18DeviceReduceKernelINS2_10policy_hubIiyN4cuda3std3__44plusIiEEE10Policy1000EN6thrust24THRUST_300001_SM_1000_NS6detail15normal_iteratorINSD_10device_ptrIiEEEEyS9_iNS7_10__identityEEEvT0_PT3_T1_NS0_13GridEvenShareISN_EET2_T4_:
	.zero		1068


//--------------------- .nv.shared._ZN3cub18CUB_300001_SM_10006detail6reduce28DeviceReduceSingleTileKernelINS2_10policy_hubIiyN4cuda3std3__44plusIiEEE10Policy1000EN6thrust24THRUST_300001_SM_1000_NS6detail15normal_iteratorINSD_10device_ptrIiEEEEPiyS9_iiNS7_10__identityEEEvT0_T1_T2_T3_T4_T6_ --------------------------
	.section	.nv.shared._ZN3cub18CUB_300001_SM_10006detail6reduce28DeviceReduceSingleTileKernelINS2_10policy_hubIiyN4cuda3std3__44plusIiEEE10Policy1000EN6thrust24THRUST_300001_SM_1000_NS6detail15normal_iteratorINSD_10device_ptrIiEEEEPiyS9_iiNS7_10__identityEEEvT0_T1_T2_T3_T4_T6_,"aw",@nobits
	.sectionflags	@""
	.align	4
.nv.shared._ZN3cub18CUB_300001_SM_10006detail6reduce28DeviceReduceSingleTileKernelINS2_10policy_hubIiyN4cuda3std3__44plusIiEEE10Policy1000EN6thrust24THRUST_300001_SM_1000_NS6detail15normal_iteratorINSD_10device_ptrIiEEEEPiyS9_iiNS7_10__identityEEEvT0_T1_T2_T3_T4_T6_:
	.zero		1068


//--------------------- .nv.shared._ZN3cub18CUB_300001_SM_10006detail6reduce28DeviceReduceSingleTileKernelINS2_10policy_hubIijN4cuda3std3__44plusIiEEE10Policy1000EPiSC_iS9_iiNS7_10__identityEEEvT0_T1_T2_T3_T4_T6_ --------------------------
	.section	.nv.shared._ZN3cub18CUB_300001_SM_10006detail6reduce28DeviceReduceSingleTileKernelINS2_10policy_hubIijN4cuda3std3__44plusIiEEE10Policy1000EPiSC_iS9_iiNS7_10__identityEEEvT0_T1_T2_T3_T4_T6_,"aw",@nobits
	.sectionflags	@""
	.align	4
.nv.shared._ZN3cub18CUB_300001_SM_10006detail6reduce28DeviceReduceSingleTileKernelINS2_10policy_hubIijN4cuda3std3__44plusIiEEE10Policy1000EPiSC_iS9_iiNS7_10__identityEEEvT0_T1_T2_T3_T4_T6_:
	.zero		1068


//--------------------- .nv.shared._ZN3cub18CUB_300001_SM_10006detail6reduce18DeviceReduceKernelINS2_10policy_hubIijN4cuda3std3__44plusIiEEE10Policy1000EN6thrust24THRUST_300001_SM_1000_NS6detail15normal_iteratorINSD_10device_ptrIiEEEEjS9_iNS7_10__identityEEEvT0_PT3_T1_NS0_13GridEvenShareISN_EET2_T4_ --------------------------
	.section	.nv.shared._ZN3cub18CUB_300001_SM_10006detail6reduce18DeviceReduceKernelINS2_10policy_hubIijN4cuda3std3__44plusIiEEE10Policy1000EN6thrust24THRUST_300001_SM_1000_NS6detail15normal_iteratorINSD_10device_ptrIiEEEEjS9_iNS7_10__identityEEEvT0_PT3_T1_NS0_13GridEvenShareISN_EET2_T4_,"aw",@nobits
	.sectionflags	@""
	.align	4
.nv.shared._ZN3cub18CUB_300001_SM_10006detail6reduce18DeviceReduceKernelINS2_10policy_hubIijN4cuda3std3__44plusIiEEE10Policy1000EN6thrust24THRUST_300001_SM_1000_NS6detail15normal_iteratorINSD_10device_ptrIiEEEEjS9_iNS7_10__identityEEEvT0_PT3_T1_NS0_13GridEvenShareISN_EET2_T4_:
	.zero		1068


//--------------------- .nv.shared._ZN3cub18CUB_300001_SM_10006detail6reduce28DeviceReduceSingleTileKernelINS2_10policy_hubIijN4cuda3std3__44plusIiEEE10Policy1000EN6thrust24THRUST_300001_SM_1000_NS6detail15normal_iteratorINSD_10device_ptrIiEEEEPijS9_iiNS7_10__identityEEEvT0_T1_T2_T3_T4_T6_ --------------------------
	.section	.nv.shared._ZN3cub18CUB_300001_SM_10006detail6reduce28DeviceReduceSingleTileKernelINS2_10policy_hubIijN4cuda3std3__44plusIiEEE10Policy1000EN6thrust24THRUST_300001_SM_1000_NS6detail15normal_iteratorINSD_10device_ptrIiEEEEPijS9_iiNS7_10__identityEEEvT0_T1_T2_T3_T4_T6_,"aw",@nobits
	.sectionflags	@""
	.align	4
.nv.shared._ZN3cub18CUB_300001_SM_10006detail6reduce28DeviceReduceSingleTileKernelINS2_10policy_hubIijN4cuda3std3__44plusIiEEE10Policy1000EN6thrust24THRUST_300001_SM_1000_NS6detail15normal_iteratorINSD_10device_ptrIiEEEEPijS9_iiNS7_10__identityEEEvT0_T1_T2_T3_T4_T6_:
	.zero		1068


//--------------------- .nv.constant0._ZN3cub18CUB_300001_SM_10006detail10radix_sort29DeviceRadixSortOnesweepKernelINS1_5radix10policy_hubIiiyE10Policy1000ELNS0_9SortOrderE0EiiyiiNS1_21identity_decomposer_tEEEvPT5_SB_PT3_PKSC_PT1_PKSG_PT2_PKSK_T4_iiT6_ --------------------------
	.section	.nv.constant0._ZN3cub18CUB_300001_SM_10006detail10radix_sort29DeviceRadixSortOnesweepKernelINS1_5radix10policy_hubIiiyE10Policy1000ELNS0_9SortOrderE0EiiyiiNS1_21identity_decomposer_tEEEvPT5_SB_PT3_PKSC_PT1_PKSG_PT2_PKSK_T4_iiT6_,"a",@progbits
	.sectionflags	@""
	.align	4
.nv.constant0._ZN3cub18CUB_300001_SM_10006detail10radix_sort29DeviceRadixSortOnesweepKernelINS1_5radix10policy_hubIiiyE10Policy1000ELNS0_9SortOrderE0EiiyiiNS1_21identity_decomposer_tEEEvPT5_SB_PT3_PKSC_PT1_PKSG_PT2_PKSK_T4_iiT6_:
	.zero		973


//--------------------- .nv.constant0._ZN3cub18CUB_300001_SM_10006detail10radix_sort33DeviceRadixSortExclusiveSumKernelINS1_5radix10policy_hubIiiyE10Policy1000EyEEvPT0_ --------------------------
	.section	.nv.constant0._ZN3cub18CUB_300001_SM_10006detail10radix_sort33DeviceRadixSortExclusiveSumKernelINS1_5radix10policy_hubIiiyE10Policy1000EyEEvPT0_,"a",@progbits
	.sectionflags	@""
	.align	4
.nv.constant0._ZN3cub18CUB_300001_SM_10006detail10radix_sort33DeviceRadixSortExclusiveSumKernelINS1_5radix10policy_hubIiiyE10Policy1000EyEEvPT0_:
	.zero		904


//--------------------- .nv.constant0._ZN3cub18CUB_300001_SM_10006detail10radix_sort30DeviceRadixSortHistogramKernelINS1_5radix10policy_hubIiiyE10Policy1000ELNS0_9SortOrderE0EiyNS1_21identity_decomposer_tEEEvPT2_PKT1_SA_iiT3_ --------------------------
	.section	.nv.constant0._ZN3cub18CUB_300001_SM_10006detail10radix_sort30DeviceRadixSortHistogramKernelINS1_5radix10policy_hubIiiyE10Policy1000ELNS0_9SortOrderE0EiyNS1_21identity_decomposer_tEEEvPT2_PKT1_SA_iiT3_,"a",@progbits
	.sectionflags	@""
	.align	4
.nv.constant0._ZN3cub18CUB_300001_SM_10006detail10radix_sort30DeviceRadixSortHistogramKernelINS1_5radix10policy_hubIiiyE10Policy1000ELNS0_9SortOrderE0EiyNS1_21identity_decomposer_tEEEvPT2_PKT1_SA_iiT3_:
	.zero		929


//--------------------- .nv.constant0._ZN3cub18CUB_300001_SM_10006detail10radix_sort31DeviceRadixSortSingleTileKernelINS1_5radix10policy_hubIiiyE10Policy1000ELNS0_9SortOrderE0EiiyNS1_21identity_decomposer_tEEEvPKT1_PSA_PKT2_PSE_T3_iiT4_ --------------------------
	.section	.nv.constant0._ZN3cub18CUB_300001_SM_10006detail10radix_sort31DeviceRadixSortSingleTileKernelINS1_5radix10policy_hubIiiyE10Policy1000ELNS0_9SortOrderE0EiiyNS1_21identity_decomposer_tEEEvPKT1_PSA_PKT2_PSE_T3_iiT4_,"a",@progbits
	.sectionflags	@""
	.align	4
.nv.constant0._ZN3cub18CUB_300001_SM_10006detail10radix_sort31DeviceRadixSortSingleTileKernelINS1_5radix10policy_hubIiiyE10Policy1000ELNS0_9SortOrderE0EiiyNS1_21identity_decomposer_tEEEvPKT1_PSA_PKT2_PSE_T3_iiT4_:
	.zero		945


//--------------------- .nv.constant0._ZN3cub18CUB_300001_SM_10006detail6reduce18DeviceReduceKernelINS2_10policy_hubIN4cuda3std3__45tupleIJblEEEyN6thrust24THRUST_300001_SM_1000_NS8cuda_cub9__find_if7functorIS9_EEE10Policy1000ENSB_12zip_iteratorINS8_IJNSD_26transform_input_iterator_tIbNSB_6detail15normal_iteratorINSB_10device_ptrIiEEEENSK_10functional5actorINSP_9compositeIJNSP_16operator_adaptorINS7_8equal_toIvEEEENSQ_INSP_8argumentILj0EEEEENSQ_INSP_5valueIiEEEEEEEEEEENSB_17counting_iteratorIlNSB_11use_defaultES16_S16_EEEEEEEySF_S9_NS7_10__identityEEEvT0_PT3_T1_NS0_13GridEvenShareIS1E_EET2_T4_ --------------------------
	.section	.nv.constant0._ZN3cub18CUB_300001_SM_10006detail6reduce18DeviceReduceKernelINS2_10policy_hubIN4cuda3std3__45tupleIJblEEEyN6thrust24THRUST_300001_SM_1000_NS8cuda_cub9__find_if7functorIS9_EEE10Policy1000ENSB_12zip_iteratorINS8_IJNSD_26transform_input_iterator_tIbNSB_6detail15normal_iteratorINSB_10device_ptrIiEEEENSK_10functional5actorINSP_9compositeIJNSP_16operator_adaptorINS7_8equal_toIvEEEENSQ_INSP_8argumentILj0EEEEENSQ_INSP_5valueIiEEEEEEEEEEENSB_17counting_iteratorIlNSB_11use_defaultES16_S16_EEEEEEEySF_S9_NS7_10__identityEEEvT0_PT3_T1_NS0_13GridEvenShareIS1E_EET2_T4_,"a",@progbits
	.sectionflags	@""
	.align	4
.nv.constant0._ZN3cub18CUB_300001_SM_10006detail6reduce18DeviceReduceKernelINS2_10policy_hubIN4cuda3std3__45tupleIJblEEEyN6thrust24THRUST_300001_SM_1000_NS8cuda_cub9__find_if7functorIS9_EEE10Policy1000ENSB_12zip_iteratorINS8_IJNSD_26transform_input_iterator_tIbNSB_6detail15normal_iteratorINSB_10device_ptrIiEEEENSK_10functional5actorINSP_9compositeIJNSP_16operator_adaptorINS7_8equal_toIvEEEENSQ_INSP_8argumentILj0EEEEENSQ_INSP_5valueIiEEEEEEEEEEENSB_17counting_iteratorIlNSB_11use_defaultES16_S16_EEEEEEEySF_S9_NS7_10__identityEEEvT0_PT3_T1_NS0_13GridEvenShareIS1E_EET2_T4_:
	.zero		1010


//--------------------- .nv.constant0._ZN3cub18CUB_300001_SM_10006detail6reduce28DeviceReduceSingleTileKernelINS2_10policy_hubIN4cuda3std3__45tupleIJblEEEyN6thrust24THRUST_300001_SM_1000_NS8cuda_cub9__find_if7functorIS9_EEE10Policy1000ENSB_12zip_iteratorINS8_IJNSD_26transform_input_iterator_tIbNSB_6detail15normal_iteratorINSB_10device_ptrIiEEEENSK_10functional5actorINSP_9compositeIJNSP_16operator_adaptorINS7_8equal_toIvEEEENSQ_INSP_8argumentILj0EEEEENSQ_INSP_5valueIiEEEEEEEEEEENSB_17counting_iteratorIlNSB_11use_defaultES16_S16_EEEEEEEPS9_ySF_S9_S9_NS7_10__identityEEEvT0_T1_T2_T3_T4_T6_ --------------------------
	.section	.nv.constant0._ZN3cub18CUB_300001_SM_10006detail6reduce28DeviceReduceSingleTileKernelINS2_10policy_hubIN4cuda3std3__45tupleIJblEEEyN6thrust24THRUST_300001_SM_1000_NS8cuda_cub9__find_if7functorIS9_EEE10Policy1000ENSB_12zip_iteratorINS8_IJNSD_26transform_input_iterator_tIbNSB_6detail15normal_iteratorINSB_10device_ptrIiEEEENSK_10functional5actorINSP_9compositeIJNSP_16operator_adaptorINS7_8equal_toIvEEEENSQ_INSP_8argumentILj0EEEEENSQ_INSP_5valueIiEEEEEEEEEEENSB_17counting_iteratorIlNSB_11use_defaultES16_S16_EEEEEEEPS9_ySF_S9_S9_NS7_10__identityEEEvT0_T1_T2_T3_T4_T6_,"a",@progbits
	.sectionflags	@""
	.align	4
.nv.constant0._ZN3cub18CUB_300001_SM_10006detail6reduce28DeviceReduceSingleTileKernelINS2_10policy_hubIN4cuda3std3__45tupleIJblEEEyN6thrust24THRUST_300001_SM_1000_NS8cuda_cub9__find_if7functorIS9_EEE10Policy1000ENSB_12zip_iteratorINS8_IJNSD_26transform_input_iterator_tIbNSB_6detail15normal_iteratorINSB_10device_ptrIiEEEENSK_10functional5actorINSP_9compositeIJNSP_16operator_adaptorINS7_8equal_toIvEEEENSQ_INSP_8argumentILj0EEEEENSQ_INSP_5valueIiEEEEEEEEEEENSB_17counting_iteratorIlNSB_11use_defaultES16_S16_EEEEEEEPS9_ySF_S9_S9_NS7_10__identityEEEvT0_T1_T2_T3_T4_T6_:
	.zero		961


//--------------------- .nv.constant0._ZN3cub18CUB_300001_SM_10006detail6reduce18DeviceReduceKernelINS2_10policy_hubIN4cuda3std3__45tupleIJblEEEjN6thrust24THRUST_300001_SM_1000_NS8cuda_cub9__find_if7functorIS9_EEE10Policy1000ENSB_12zip_iteratorINS8_IJNSD_26transform_input_iterator_tIbNSB_6detail15normal_iteratorINSB_10device_ptrIiEEEENSK_10functional5actorINSP_9compositeIJNSP_16operator_adaptorINS7_8equal_toIvEEEENSQ_INSP_8argumentILj0EEEEENSQ_INSP_5valueIiEEEEEEEEEEENSB_17counting_iteratorIlNSB_11use_defaultES16_S16_EEEEEEEjSF_S9_NS7_10__identityEEEvT0_PT3_T1_NS0_13GridEvenShareIS1E_EET2_T4_ --------------------------
	.section	.nv.constant0._ZN3cub18CUB_300001_SM_10006detail6reduce18DeviceReduceKernelINS2_10policy_hubIN4cuda3std3__45tupleIJblEEEjN6thrust24THRUST_300001_SM_1000_NS8cuda_cub9__find_if7functorIS9_EEE10Policy1000ENSB_12zip_iteratorINS8_IJNSD_26transform_input_iterator_tIbNSB_6detail15normal_iteratorINSB_10device_ptrIiEEEENSK_10functional5actorINSP_9compositeIJNSP_16operator_adaptorINS7_8equal_toIvEEEENSQ_INSP_8argumentILj0EEEEENSQ_INSP_5valueIiEEEEEEEEEEENSB_17counting_iteratorIlNSB_11use_defaultES16_S16_EEEEEEEjSF_S9_NS7_10__identityEEEvT0_PT3_T1_NS0_13GridEvenShareIS1E_EET2_T4_,"a",@progbits
	.sectionflags	@""
	.align	4
.nv.constant0._ZN3cub18CUB_300001_SM_10006detail6reduce18DeviceReduceKernelINS2_10policy_hubIN4cuda3std3__45tupleIJblEEEjN6thrust24THRUST_300001_SM_1000_NS8cuda_cub9__find_if7functorIS9_EEE10Policy1000ENSB_12zip_iteratorINS8_IJNSD_26transform_input_iterator_tIbNSB_6detail15normal_iteratorINSB_10device_ptrIiEEEENSK_10functional5actorINSP_9compositeIJNSP_16operator_adaptorINS7_8equal_toIvEEEENSQ_INSP_8argumentILj0EEEEENSQ_INSP_5valueIiEEEEEEEEEEENSB_17counting_iteratorIlNSB_11use_defaultES16_S16_EEEEEEEjSF_S9_NS7_10__identityEEEvT0_PT3_T1_NS0_13GridEvenShareIS1E_EET2_T4_:
	.zero		974


//--------------------- .nv.constant0._ZN3cub18CUB_300001_SM_10006detail6reduce28DeviceReduceSingleTileKernelINS2_10policy_hubIN4cuda3std3__45tupleIJblEEEjN6thrust24THRUST_300001_SM_1000_NS8cuda_cub9__find_if7functorIS9_EEE10Policy1000ENSB_12zip_iteratorINS8_IJNSD_26transform_input_iterator_tIbNSB_6detail15normal_iteratorINSB_10device_ptrIiEEEENSK_10functional5actorINSP_9compositeIJNSP_16operator_adaptorINS7_8equal_toIvEEEENSQ_INSP_8argumentILj0EEEEENSQ_INSP_5valueIiEEEEEEEEEEENSB_17counting_iteratorIlNSB_11use_defaultES16_S16_EEEEEEEPS9_jSF_S9_S9_NS7_10__identityEEEvT0_T1_T2_T3_T4_T6_ --------------------------
	.section	.nv.constant0._ZN3cub18CUB_300001_SM_10006detail6reduce28DeviceReduceSingleTileKernelINS2_10policy_hubIN4cuda3std3__45tupleIJblEEEjN6thrust24THRUST_300001_SM_1000_NS8cuda_cub9__find_if7functorIS9_EEE10Policy1000ENSB_12zip_iteratorINS8_IJNSD_26transform_input_iterator_tIbNSB_6detail15normal_iteratorINSB_10device_ptrIiEEEENSK_10functional5actorINSP_9compositeIJNSP_16operator_adaptorINS7_8equal_toIvEEEENSQ_INSP_8argumentILj0EEEEENSQ_INSP_5valueIiEEEEEEEEEEENSB_17counting_iteratorIlNSB_11use_defaultES16_S16_EEEEEEEPS9_jSF_S9_S9_NS7_10__identityEEEvT0_T1_T2_T3_T4_T6_,"a",@progbits
	.sectionflags	@""
	.align	4
.nv.constant0._ZN3cub18CUB_300001_SM_10006detail6reduce28DeviceReduceSingleTileKernelINS2_10policy_hubIN4cuda3std3__45tupleIJblEEEjN6thrust24THRUST_300001_SM_1000_NS8cuda_cub9__find_if7functorIS9_EEE10Policy1000ENSB_12zip_iteratorINS8_IJNSD_26transform_input_iterator_tIbNSB_6detail15normal_iteratorINSB_10device_ptrIiEEEENSK_10functional5actorINSP_9compositeIJNSP_16operator_adaptorINS7_8equal_toIvEEEENSQ_INSP_8argumentILj0EEEEENSQ_INSP_5valueIiEEEEEEEEEEENSB_17counting_iteratorIlNSB_11use_defaultES16_S16_EEEEEEEPS9_jSF_S9_S9_NS7_10__identityEEEvT0_T1_T2_T3_T4_T6_:
	.zero		953


//--------------------- .nv.constant0._ZN3cub18CUB_300001_SM_10006detail6reduce28DeviceReduceSingleTileKernelINS2_10policy_hubIN4cuda3std3__45tupleIJblEEEyN6thrust24THRUST_300001_SM_1000_NS8cuda_cub9__find_if7functorIS9_EEE10Policy1000EPS9_SI_iSF_S9_S9_NS7_10__identityEEEvT0_T1_T2_T3_T4_T6_ --------------------------
	.section	.nv.constant0._ZN3cub18CUB_300001_SM_10006detail6reduce28DeviceReduceSingleTileKernelINS2_10policy_hubIN4cuda3std3__45tupleIJblEEEyN6thrust24THRUST_300001_SM_1000_NS8cuda_cub9__find_if7functorIS9_EEE10Policy1000EPS9_SI_iSF_S9_S9_NS7_10__identityEEEvT0_T1_T2_T3_T4_T6_,"a",@progbits
	.sectionflags	@""
	.align	4
.nv.constant0._ZN3cub18CUB_300001_SM_10006detail6reduce28DeviceReduceSingleTileKernelINS2_10policy_hubIN4cuda3std3__45tupleIJblEEEyN6thrust24THRUST_300001_SM_1000_NS8cuda_cub9__find_if7functorIS9_EEE10Policy1000EPS9_SI_iSF_S9_S9_NS7_10__identityEEEvT0_T1_T2_T3_T4_T6_:
	.zero		937


//--------------------- .nv.constant0._ZN3cub18CUB_300001_SM_10006detail6reduce18DeviceReduceKernelINS2_10policy_hubIN4cuda3std3__45tupleIJblEEEyN6thrust24THRUST_300001_SM_1000_NS8cuda_cub9__find_if7functorIS9_EEE10Policy1000ENSB_12zip_iteratorINS8_IJNSD_26transform_input_iterator_tIbNSB_6detail15normal_iteratorINSB_10device_ptrIiEEEE9is_it_oneEENSB_17counting_iteratorIlNSB_11use_defaultESS_SS_EEEEEEEySF_S9_NS7_10__identityEEEvT0_PT3_T1_NS0_13GridEvenShareIS10_EET2_T4_ --------------------------
	.section	.nv.constant0._ZN3cub18CUB_300001_SM_10006detail6reduce18DeviceReduceKernelINS2_10policy_hubIN4cuda3std3__45tupleIJblEEEyN6thrust24THRUST_300001_SM_1000_NS8cuda_cub9__find_if7functorIS9_EEE10Policy1000ENSB_12zip_iteratorINS8_IJNSD_26transform_input_iterator_tIbNSB_6detail15normal_iteratorINSB_10device_ptrIiEEEE9is_it_oneEENSB_17counting_iteratorIlNSB_11use_defaultESS_SS_EEEEEEEySF_S9_NS7_10__identityEEEvT0_PT3_T1_NS0_13GridEvenShareIS10_EET2_T4_,"a",@progbits
	.sectionflags	@""
	.align	4
.nv.constant0._ZN3cub18CUB_300001_SM_10006detail6reduce18DeviceReduceKernelINS2_10policy_hubIN4cuda3std3__45tupleIJblEEEyN6thrust24THRUST_300001_SM_1000_NS8cuda_cub9__find_if7functorIS9_EEE10Policy1000ENSB_12zip_iteratorINS8_IJNSD_26transform_input_iterator_tIbNSB_6detail15normal_iteratorINSB_10device_ptrIiEEEE9is_it_oneEENSB_17counting_iteratorIlNSB_11use_defaultESS_SS_EEEEEEEySF_S9_NS7_10__identityEEEvT0_PT3_T1_NS0_13GridEvenShareIS10_EET2_T4_:
	.zero		1010


//--------------------- .nv.constant0._ZN3cub18CUB_300001_SM_10006detail6reduce28DeviceReduceSingleTileKernelINS2_10policy_hubIN4cuda3std3__45tupleIJblEEEyN6thrust24THRUST_300001_SM_1000_NS8cuda_cub9__find_if7functorIS9_EEE10Policy1000ENSB_12zip_iteratorINS8_IJNSD_26transform_input_iterator_tIbNSB_6detail15normal_iteratorINSB_10device_ptrIiEEEE9is_it_oneEENSB_17counting_iteratorIlNSB_11use_defaultESS_SS_EEEEEEEPS9_ySF_S9_S9_NS7_10__identityEEEvT0_T1_T2_T3_T4_T6_ --------------------------
	.section	.nv.constant0._ZN3cub18CUB_300001_SM_10006detail6reduce28DeviceReduceSingleTileKernelINS2_10policy_hubIN4cuda3std3__45tupleIJblEEEyN6thrust24THRUST_300001_SM_1000_NS8cuda_cub9__find_if7functorIS9_EEE10Policy1000ENSB_12zip_iteratorINS8_IJNSD_26transform_input_iterator_tIbNSB_6detail15normal_iteratorINSB_10device_ptrIiEEEE9is_it_oneEENSB_17counting_iteratorIlNSB_11use_defaultESS_SS_EEEEEEEPS9_ySF_S9_S9_NS7_10__identityEEEvT0_T1_T2_T3_T4_T6_,"a",@progbits
	.sectionflags	@""
	.align	4
.nv.constant0._ZN3cub18CUB_300001_SM_10006detail6reduce28DeviceReduceSingleTileKernelINS2_10policy_hubIN4cuda3std3__45tupleIJblEEEyN6thrust24THRUST_300001_SM_1000_NS8cuda_cub9__find_if7functorIS9_EEE10Policy1000ENSB_12zip_iteratorINS8_IJNSD_26transform_input_iterator_tIbNSB_6detail15normal_iteratorINSB_10device_ptrIiEEEE9is_it_oneEENSB_17counting_iteratorIlNSB_11use_defaultESS_SS_EEEEEEEPS9_ySF_S9_S9_NS7_10__identityEEEvT0_T1_T2_T3_T4_T6_:
	.zero		961


//--------------------- .nv.constant0._ZN3cub18CUB_300001_SM_10006detail6reduce28DeviceReduceSingleTileKernelINS2_10policy_hubIN4cuda3std3__45tupleIJblEEEjN6thrust24THRUST_300001_SM_1000_NS8cuda_cub9__find_if7functorIS9_EEE10Policy1000EPS9_SI_iSF_S9_S9_NS7_10__identityEEEvT0_T1_T2_T3_T4_T6_ --------------------------
	.section	.nv.constant0._ZN3cub18CUB_300001_SM_10006detail6reduce28DeviceReduceSingleTileKernelINS2_10policy_hubIN4cuda3std3__45tupleIJblEEEjN6thrust24THRUST_300001_SM_1000_NS8cuda_cub9__find_if7functorIS9_EEE10Policy1000EPS9_SI_iSF_S9_S9_NS7_10__identityEEEvT0_T1_T2_T3_T4_T6_,"a",@progbits
	.sectionflags	@""
	.align	4
.nv.constant0._ZN3cub18CUB_300001_SM_10006detail6reduce28DeviceReduceSingleTileKernelINS2_10policy_hubIN4cuda3std3__45tupleIJblEEEjN6thrust24THRUST_300001_SM_1000_NS8cuda_cub9__find_if7functorIS9_EEE10Policy1000EPS9_SI_iSF_S9_S9_NS7_10__identityEEEvT0_T1_T2_T3_T4_T6_:
	.zero		937


//--------------------- .nv.constant0._ZN3cub18CUB_300001_SM_10006detail6reduce18DeviceReduceKernelINS2_10policy_hubIN4cuda3std3__45tupleIJblEEEjN6thrust24THRUST_300001_SM_1000_NS8cuda_cub9__find_if7functorIS9_EEE10Policy1000ENSB_12zip_iteratorINS8_IJNSD_26transform_input_iterator_tIbNSB_6detail15normal_iteratorINSB_10device_ptrIiEEEE9is_it_oneEENSB_17counting_iteratorIlNSB_11use_defaultESS_SS_EEEEEEEjSF_S9_NS7_10__identityEEEvT0_PT3_T1_NS0_13GridEvenShareIS10_EET2_T4_ --------------------------
	.section	.nv.constant0._ZN3cub18CUB_300001_SM_10006detail6reduce18DeviceReduceKernelINS2_10policy_hubIN4cuda3std3__45tupleIJblEEEjN6thrust24THRUST_300001_SM_1000_NS8cuda_cub9__find_if7functorIS9_EEE10Policy1000ENSB_12zip_iteratorINS8_IJNSD_26transform_input_iterator_tIbNSB_6detail15normal_iteratorINSB_10device_ptrIiEEEE9is_it_oneEENSB_17counting_iteratorIlNSB_11use_defaultESS_SS_EEEEEEEjSF_S9_NS7_10__identityEEEvT0_PT3_T1_NS0_13GridEvenShareIS10_EET2_T4_,"a",@progbits
	.sectionflags	@""
	.align	4
.nv.constant0._ZN3cub18CUB_300001_SM_10006detail6reduce18DeviceReduceKernelINS2_10policy_hubIN4cuda3std3__45tupleIJblEEEjN6thrust24THRUST_300001_SM_1000_NS8cuda_cub9__find_if7functorIS9_EEE10Policy1000ENSB_12zip_iteratorINS8_IJNSD_26transform_input_iterator_tIbNSB_6detail15normal_iteratorINSB_10device_ptrIiEEEE9is_it_oneEENSB_17counting_iteratorIlNSB_11use_defaultESS_SS_EEEEEEEjSF_S9_NS7_10__identityEEEvT0_PT3_T1_NS0_13GridEvenShareIS10_EET2_T4_:
	.zero		974


//--------------------- .nv.constant0._ZN3cub18CUB_300001_SM_10006detail6reduce28DeviceReduceSingleTileKernelINS2_10policy_hubIN4cuda3std3__45tupleIJblEEEjN6thrust24THRUST_300001_SM_1000_NS8cuda_cub9__find_if7functorIS9_EEE10Policy1000ENSB_12zip_iteratorINS8_IJNSD_26transform_input_iterator_tIbNSB_6detail15normal_iteratorINSB_10device_ptrIiEEEE9is_it_oneEENSB_17counting_iteratorIlNSB_11use_defaultESS_SS_EEEEEEEPS9_jSF_S9_S9_NS7_10__identityEEEvT0_T1_T2_T3_T4_T6_ --------------------------
	.section	.nv.constant0._ZN3cub18CUB_300001_SM_10006detail6reduce28DeviceReduceSingleTileKernelINS2_10policy_hubIN4cuda3std3__45tupleIJblEEEjN6thrust24THRUST_300001_SM_1000_NS8cuda_cub9__find_if7functorIS9_EEE10Policy1000ENSB_12zip_iteratorINS8_IJNSD_26transform_input_iterator_tIbNSB_6detail15normal_iteratorINSB_10device_ptrIiEEEE9is_it_oneEENSB_17counting_iteratorIlNSB_11use_defaultESS_SS_EEEEEEEPS9_jSF_S9_S9_NS7_10__identityEEEvT0_T1_T2_T3_T4_T6_,"a",@progbits
	.sectionflags	@""
	.align	4
.nv.constant0._ZN3cub18CUB_300001_SM_10006detail6reduce28DeviceReduceSingleTileKernelINS2_10policy_hubIN4cuda3std3__45tupleIJblEEEjN6thrust24THRUST_300001_SM_1000_NS8cuda_cub9__find_if7functorIS9_EEE10Policy1000ENSB_12zip_iteratorINS8_IJNSD_26transform_input_iterator_tIbNSB_6detail15normal_iteratorINSB_10device_ptrIiEEEE9is_it_oneEENSB_17counting_iteratorIlNSB_11use_defaultESS_SS_EEEEEEEPS9_jSF_S9_S9_NS7_10__identityEEEvT0_T1_T2_T3_T4_T6_:
	.zero		953


//--------------------- .nv.constant0._ZN3cub18CUB_300001_SM_10006detail6reduce28DeviceReduceSingleTileKernelINS2_10policy_hubIiyN4cuda3std3__44plusIiEEE10Policy1000EPiSC_iS9_iiNS7_10__identityEEEvT0_T1_T2_T3_T4_T6_ --------------------------
	.section	.nv.constant0._ZN3cub18CUB_300001_SM_10006detail6reduce28DeviceReduceSingleTileKernelINS2_10policy_hubIiyN4cuda3std3__44plusIiEEE10Policy1000EPiSC_iS9_iiNS7_10__identityEEEvT0_T1_T2_T3_T4_T6_,"a",@progbits
	.sectionflags	@""
	.align	4
.nv.constant0._ZN3cub18CUB_300001_SM_10006detail6reduce28DeviceReduceSingleTileKernelINS2_10policy_hubIiyN4cuda3std3__44plusIiEEE10Policy1000EPiSC_iS9_iiNS7_10__identityEEEvT0_T1_T2_T3_T4_T6_:
	.zero		925


//--------------------- .nv.constant0._ZN3cub18CUB_300001_SM_10006detail6reduce18DeviceReduceKernelINS2_10policy_hubIiyN4cuda3std3__44plusIiEEE10Policy1000EN6thrust24THRUST_300001_SM_1000_NS6detail15normal_iteratorINSD_10device_ptrIiEEEEyS9_iNS7_10__identityEEEvT0_PT3_T1_NS0_13GridEvenShareISN_EET2_T4_ --------------------------
	.section	.nv.constant0._ZN3cub18CUB_300001_SM_10006detail6reduce18DeviceReduceKernelINS2_10policy_hubIiyN4cuda3std3__44plusIiEEE10Policy1000EN6thrust24THRUST_300001_SM_1000_NS6detail15normal_iteratorINSD_10device_ptrIiEEEEyS9_iNS7_10__identityEEEvT0_PT3_T1_NS0_13GridEvenShareISN_EET2_T4_,"a",@progbits
	.sectionflags	@""
	.align	4
.nv.constant0._ZN3cub18CUB_300001_SM_10006detail6reduce18DeviceReduceKernelINS2_10policy_hubIiyN4cuda3std3__44plusIiEEE10Policy1000EN6thrust24THRUST_300001_SM_1000_NS6detail15normal_iteratorINSD_10device_ptrIiEEEEyS9_iNS7_10__identityEEEvT0_PT3_T1_NS0_13GridEvenShareISN_EET2_T4_:
	.zero		994


//--------------------- .nv.constant0._ZN3cub18CUB_300001_SM_10006detail6reduce28DeviceReduceSingleTileKernelINS2_10policy_hubIiyN4cuda3std3__44plusIiEEE10Policy1000EN6thrust24THRUST_300001_SM_1000_NS6detail15normal_iteratorINSD_10device_ptrIiEEEEPiyS9_iiNS7_10__identityEEEvT0_T1_T2_T3_T4_T6_ --------------------------
	.section	.nv.constant0._ZN3cub18CUB_300001_SM_10006detail6reduce28DeviceReduceSingleTileKernelINS2_10policy_hubIiyN4cuda3std3__44plusIiEEE10Policy1000EN6thrust24THRUST_300001_SM_1000_NS6detail15normal_iteratorINSD_10device_ptrIiEEEEPiyS9_iiNS7_10__identityEEEvT0_T1_T2_T3_T4_T6_,"a",@progbits
	.sectionflags	@""
	.align	4
.nv.constant0._ZN3cub18CUB_300001_SM_10006detail6reduce28DeviceReduceSingleTileKernelINS2_10policy_hubIiyN4cuda3std3__44plusIiEEE10Policy1000EN6thrust24THRUST_300001_SM_1000_NS6detail15normal_iteratorINSD_10device_ptrIiEEEEPiyS9_iiNS7_10__identityEEEvT0_T1_T2_T3_T4_T6_:
	.zero		929


//--------------------- .nv.constant0._ZN3cub18CUB_300001_SM_10006detail6reduce28DeviceReduceSingleTileKernelINS2_10policy_hubIijN4cuda3std3__44plusIiEEE10Policy1000EPiSC_iS9_iiNS7_10__identityEEEvT0_T1_T2_T3_T4_T6_ --------------------------
	.section	.nv.constant0._ZN3cub18CUB_300001_SM_10006detail6reduce28DeviceReduceSingleTileKernelINS2_10policy_hubIijN4cuda3std3__44plusIiEEE10Policy1000EPiSC_iS9_iiNS7_10__identityEEEvT0_T1_T2_T3_T4_T6_,"a",@progbits
	.sectionflags	@""
	.align	4
.nv.constant0._ZN3cub18CUB_300001_SM_10006detail6reduce28DeviceReduceSingleTileKernelINS2_10policy_hubIijN4cuda3std3__44plusIiEEE10Policy1000EPiSC_iS9_iiNS7_10__identityEEEvT0_T1_T2_T3_T4_T6_:
	.zero		925


//--------------------- .nv.constant0._ZN3cub18CUB_300001_SM_10006detail6reduce18DeviceReduceKernelINS2_10policy_hubIijN4cuda3std3__44plusIiEEE10Policy1000EN6thrust24THRUST_300001_SM_1000_NS6detail15normal_iteratorINSD_10device_ptrIiEEEEjS9_iNS7_10__identityEEEvT0_PT3_T1_NS0_13GridEvenShareISN_EET2_T4_ --------------------------
	.section	.nv.constant0._ZN3cub18CUB_300001_SM_10006detail6reduce18DeviceReduceKernelINS2_10policy_hubIijN4cuda3std3__44plusIiEEE10Policy1000EN6thrust24THRUST_300001_SM_1000_NS6detail15normal_iteratorINSD_10device_ptrIiEEEEjS9_iNS7_10__identityEEEvT0_PT3_T1_NS0_13GridEvenShareISN_EET2_T4_,"a",@progbits
	.sectionflags	@""
	.align	4
.nv.constant0._ZN3cub18CUB_300001_SM_10006detail6reduce18DeviceReduceKernelINS2_10policy_hubIijN4cuda3std3__44plusIiEEE10Policy1000EN6thrust24THRUST_300001_SM_1000_NS6detail15normal_iteratorINSD_10device_ptrIiEEEEjS9_iNS7_10__identityEEEvT0_PT3_T1_NS0_13GridEvenShareISN_EET2_T4_:
	.zero		958


//--------------------- .nv.constant0._ZN3cub18CUB_300001_SM_10006detail6reduce28DeviceReduceSingleTileKernelINS2_10policy_hubIijN4cuda3std3__44plusIiEEE10Policy1000EN6thrust24THRUST_300001_SM_1000_NS6detail15normal_iteratorINSD_10device_ptrIiEEEEPijS9_iiNS7_10__identityEEEvT0_T1_T2_T3_T4_T6_ --------------------------
	.section	.nv.constant0._ZN3cub18CUB_300001_SM_10006detail6reduce28DeviceReduceSingleTileKernelINS2_10policy_hubIijN4cuda3std3__44plusIiEEE10Policy1000EN6thrust24THRUST_300001_SM_1000_NS6detail15normal_iteratorINSD_10device_ptrIiEEEEPijS9_iiNS7_10__identityEEEvT0_T1_T2_T3_T4_T6_,"a",@progbits
	.sectionflags	@""
	.align	4
.nv.constant0._ZN3cub18CUB_300001_SM_10006detail6reduce28DeviceReduceSingleTileKernelINS2_10policy_hubIijN4cuda3std3__44plusIiEEE10Policy1000EN6thrust24THRUST_300001_SM_1000_NS6detail15normal_iteratorINSD_10device_ptrIiEEEEPijS9_iiNS7_10__identityEEEvT0_T1_T2_T3_T4_T6_:
	.zero		925


//--------------------- .nv.constant0._ZN3cub18CUB_300001_SM_10006detail9transform16transform_kernelINS2_10policy_hubILb1EN4cuda3std3__45tupleIJN6thrust24THRUST_300001_SM_1000_NS6detail15normal_iteratorINSA_10device_ptrIiEEEESF_EEEE10policy1000El9diagCheckSF_JPiSK_EEEvT0_iT1_T2_DpNS2_10kernel_argIT3_EE --------------------------
	.section	.nv.constant0._ZN3cub18CUB_300001_SM_10006detail9transform16transform_kernelINS2_10policy_hubILb1EN4cuda3std3__45tupleIJN6thrust24THRUST_300001_SM_1000_NS6detail15normal_iteratorINSA_10device_ptrIiEEEESF_EEEE10policy1000El9diagCheckSF_JPiSK_EEEvT0_iT1_T2_DpNS2_10kernel_argIT3_EE,"a",@progbits
	.sectionflags	@""
	.align	4
.nv.constant0._ZN3cub18CUB_300001_SM_10006detail9transform16transform_kernelINS2_10policy_hubILb1EN4cuda3std3__45tupleIJN6thrust24THRUST_300001_SM_1000_NS6detail15normal_iteratorINSA_10device_ptrIiEEEESF_EEEE10policy1000El9diagCheckSF_JPiSK_EEEvT0_iT1_T2_DpNS2_10kernel_argIT3_EE:
	.zero		960


//--------------------- .nv.constant0._ZN3cub18CUB_300001_SM_10006detail9transform16transform_kernelINS2_10policy_hubILb1EN4cuda3std3__45tupleIJN6thrust24THRUST_300001_SM_1000_NS6detail15normal_iteratorINSA_10device_ptrIiEEEESF_EEEE10policy1000Ei9diagCheckSF_JPiSK_EEEvT0_iT1_T2_DpNS2_10kernel_argIT3_EE --------------------------
	.section	.nv.constant0._ZN3cub18CUB_300001_SM_10006detail9transform16transform_kernelINS2_10policy_hubILb1EN4cuda3std3__45tupleIJN6thrust24THRUST_300001_SM_1000_NS6detail15normal_iteratorINSA_10device_ptrIiEEEESF_EEEE10policy1000Ei9diagCheckSF_JPiSK_EEEvT0_iT1_T2_DpNS2_10kernel_argIT3_EE,"a",@progbits
	.sectionflags	@""
	.align	4
.nv.constant0._ZN3cub18CUB_300001_SM_10006detail9transform16transform_kernelINS2_10policy_hubILb1EN4cuda3std3__45tupleIJN6thrust24THRUST_300001_SM_1000_NS6detail15normal_iteratorINSA_10device_ptrIiEEEESF_EEEE10policy1000Ei9diagCheckSF_JPiSK_EEEvT0_iT1_T2_DpNS2_10kernel_argIT3_EE:
	.zero		952


//--------------------- .nv.constant0._ZN3cub18CUB_300001_SM_10006detail9transform16transform_kernelINS2_10policy_hubILb1EN4cuda3std3__45tupleIJN6thrust24THRUST_300001_SM_1000_NS6detail15normal_iteratorINSA_10device_ptrIiEEEEEEEE10policy1000El9transposeSF_JPiEEEvT0_iT1_T2_DpNS2_10kernel_argIT3_EE --------------------------
	.section	.nv.constant0._ZN3cub18CUB_300001_SM_10006detail9transform16transform_kernelINS2_10policy_hubILb1EN4cuda3std3__45tupleIJN6thrust24THRUST_300001_SM_1000_NS6detail15normal_iteratorINSA_10device_ptrIiEEEEEEEE10policy1000El9transposeSF_JPiEEEvT0_iT1_T2_DpNS2_10kernel_argIT3_EE,"a",@progbits
	.sectionflags	@""
	.align	4
.nv.constant0._ZN3cub18CUB_300001_SM_10006detail9transform16transform_kernelINS2_10policy_hubILb1EN4cuda3std3__45tupleIJN6thrust24THRUST_300001_SM_1000_NS6detail15normal_iteratorINSA_10device_ptrIiEEEEEEEE10policy1000El9transposeSF_JPiEEEvT0_iT1_T2_DpNS2_10kernel_argIT3_EE:
	.zero		936


//--------------------- .nv.constant0._ZN3cub18CUB_300001_SM_10006detail9transform16transform_kernelINS2_10policy_hubILb1EN4cuda3std3__45tupleIJN6thrust24THRUST_300001_SM_1000_NS6detail15normal_iteratorINSA_10device_ptrIiEEEEEEEE10policy1000Ei9transposeSF_JPiEEEvT0_iT1_T2_DpNS2_10kernel_argIT3_EE --------------------------
	.section	.nv.constant0._ZN3cub18CUB_300001_SM_10006detail9transform16transform_kernelINS2_10policy_hubILb1EN4cuda3std3__45tupleIJN6thrust24THRUST_300001_SM_1000_NS6detail15normal_iteratorINSA_10device_ptrIiEEEEEEEE10policy1000Ei9transposeSF_JPiEEEvT0_iT1_T2_DpNS2_10kernel_argIT3_EE,"a",@progbits
	.sectionflags	@""
	.align	4
.nv.constant0._ZN3cub18CUB_300001_SM_10006detail9transform16transform_kernelINS2_10policy_hubILb1EN4cuda3std3__45tupleIJN6thrust24THRUST_300001_SM_1000_NS6detail15normal_iteratorINSA_10device_ptrIiEEEEEEEE10policy1000Ei9transposeSF_JPiEEEvT0_iT1_T2_DpNS2_10kernel_argIT3_EE:
	.zero		936


//--------------------- .nv.constant0._ZN3cub18CUB_300001_SM_10006detail8for_each13static_kernelINS2_12policy_hub_t12policy_500_tElN6thrust24THRUST_300001_SM_1000_NS8cuda_cub10__tabulate7functorINS7_6detail15normal_iteratorINS7_10device_ptrIiEEEENS7_6system6detail7generic6detail22compute_sequence_valueIivEElEEEEvT0_T1_ --------------------------
	.section	.nv.constant0._ZN3cub18CUB_300001_SM_10006detail8for_each13static_kernelINS2_12policy_hub_t12policy_500_tElN6thrust24THRUST_300001_SM_1000_NS8cuda_cub10__tabulate7functorINS7_6detail15normal_iteratorINS7_10device_ptrIiEEEENS7_6system6detail7generic6detail22compute_sequence_valueIivEElEEEEvT0_T1_,"a",@progbits
	.sectionflags	@""
	.align	4
.nv.constant0._ZN3cub18CUB_300001_SM_10006detail8for_each13static_kernelINS2_12policy_hub_t12policy_500_tElN6thrust24THRUST_300001_SM_1000_NS8cuda_cub10__tabulate7functorINS7_6detail15normal_iteratorINS7_10device_ptrIiEEEENS7_6system6detail7generic6detail22compute_sequence_valueIivEElEEEEvT0_T1_:
	.zero		920


//--------------------- .nv.constant0._ZN3cub18CUB_300001_SM_10006detail8for_each13static_kernelINS2_12policy_hub_t12policy_500_tElN6thrust24THRUST_300001_SM_1000_NS8cuda_cub6__fill7functorINS7_6detail15normal_iteratorINS7_10device_ptrIiEEEEiEEEEvT0_T1_ --------------------------
	.section	.nv.constant0._ZN3cub18CUB_300001_SM_10006detail8for_each13static_kernelINS2_12policy_hub_t12policy_500_tElN6thrust24THRUST_300001_SM_1000_NS8cuda_cub6__fill7functorINS7_6detail15normal_iteratorINS7_10device_ptrIiEEEEiEEEEvT0_T1_,"a",@progbits
	.sectionflags	@""
	.align	4
.nv.constant0._ZN3cub18CUB_300001_SM_10006detail8for_each13static_kernelINS2_12policy_hub_t12policy_500_tElN6thrust24THRUST_300001_SM_1000_NS8cuda_cub6__fill7functorINS7_6detail15normal_iteratorINS7_10device_ptrIiEEEEiEEEEvT0_T1_:
	.zero		920


//--------------------- .nv.constant0._ZN3cub18CUB_300001_SM_10006detail8for_each13static_kernelINS2_12policy_hub_t12policy_500_tEmN6thrust24THRUST_300001_SM_1000_NS8cuda_cub20__uninitialized_fill7functorINS7_10device_ptrIiEEiEEEEvT0_T1_ --------------------------
	.section	.nv.constant0._ZN3cub18CUB_300001_SM_10006detail8for_each13static_kernelINS2_12policy_hub_t12policy_500_tEmN6thrust24THRUST_300001_SM_1000_NS8cuda_cub20__uninitialized_fill7functorINS7_10device_ptrIiEEiEEEEvT0_T1_,"a",@progbits
	.sectionflags	@""
	.align	4
.nv.constant0._ZN3cub18CUB_300001_SM_10006detail8for_each13static_kernelINS2_12policy_hub_t12policy_500_tEmN6thrust24THRUST_300001_SM_1000_NS8cuda_cub20__uninitialized_fill7functorINS7_10device_ptrIiEEiEEEEvT0_T1_:
	.zero		920


//--------------------- .nv.constant0._ZN3cub18CUB_300001_SM_10006detail8for_each13static_kernelINS2_12policy_hub_t12policy_500_tEmN6thrust24THRUST_300001_SM_1000_NS8cuda_cub6__fill7functorINS7_6detail15normal_iteratorINS7_10device_ptrIiEEEEiEEEEvT0_T1_ --------------------------
	.section	.nv.constant0._ZN3cub18CUB_300001_SM_10006detail8for_each13static_kernelINS2_12policy_hub_t12policy_500_tEmN6thrust24THRUST_300001_SM_1000_NS8cuda_cub6__fill7functorINS7_6detail15normal_iteratorINS7_10device_ptrIiEEEEiEEEEvT0_T1_,"a",@progbits
	.sectionflags	@""
	.align	4
.nv.constant0._ZN3cub18CUB_300001_SM_10006detail8for_each13static_kernelINS2_12policy_hub_t12policy_500_tEmN6thrust24THRUST_300001_SM_1000_NS8cuda_cub6__fill7functorINS7_6detail15normal_iteratorINS7_10device_ptrIiEEEEiEEEEvT0_T1_:
	.zero		920


//--------------------- .nv.constant0._ZN3cub18CUB_300001_SM_10006detail11EmptyKernelIvEEvv --------------------------
	.section	.nv.constant0._ZN3cub18CUB_300001_SM_10006detail11EmptyKernelIvEEvv,"a",@progbits
	.sectionflags	@""
	.align	4
.nv.constant0._ZN3cub18CUB_300001_SM_10006detail11EmptyKernelIvEEvv:
	.zero		896


//--------------------- SYMBOLS --------------------------

	.type		.nv.reservedSmem.offset0,@object
	.size		.nv.reservedSmem.offset0,0x4
	.type		.nv.reservedSmem.cap,@object
	.size		.nv.reservedSmem.cap,0x4
